def matmul_kernel(
    a_ptr,
    b_ptr,
    c_ptr,
    M,
    N,
    K,
    stride_am,
    stride_ak,
    stride_bk,
    stride_bn,
    stride_cm,
    stride_cn,
    BLOCK_M: tl.constexpr,
    BLOCK_N: tl.constexpr,
    BLOCK_K: tl.constexpr,
    GROUP_M: tl.constexpr,
):
    pid = tl.program_id(axis=0)
    num_pid_m = tl.cdiv(M, BLOCK_M)
    num_pid_n = tl.cdiv(N, BLOCK_N)
    num_pid_in_group = GROUP_M * num_pid_n
    group_id = pid // num_pid_in_group
    first_pid_m = group_id * GROUP_M
    group_size_m = min(num_pid_m - first_pid_m, GROUP_M)
    pid_m = first_pid_m + ((pid % num_pid_in_group) % group_size_m)
    pid_n = (pid % num_pid_in_group) // group_size_m

    offs_am = (pid_m * BLOCK_M + tl.arange(0, BLOCK_M)) % M
    offs_bn = (pid_n * BLOCK_N + tl.arange(0, BLOCK_N)) % N
    offs_k = tl.arange(0, BLOCK_K)
    a_ptrs = a_ptr + offs_am[:, None] * stride_am + offs_k[None, :] * stride_ak
    b_ptrs = b_ptr + offs_k[:, None] * stride_bk + offs_bn[None, :] * stride_bn

    acc = tl.zeros((BLOCK_M, BLOCK_N), dtype=tl.float32)
    for kk in range(0, tl.cdiv(K, BLOCK_K)):
        a = tl.load(a_ptrs, mask=offs_k[None, :] < K - kk * BLOCK_K, other=0.0)
        b = tl.load(b_ptrs, mask=offs_k[:, None] < K - kk * BLOCK_K, other=0.0)
        acc = tl.dot(a, b, acc)
        a_ptrs += BLOCK_K * stride_ak
        b_ptrs += BLOCK_K * stride_bk

    c = acc.to(c_ptr.dtype.element_ty)
    offs_cm = pid_m * BLOCK_M + tl.arange(0, BLOCK_M)
    offs_cn = pid_n * BLOCK_N + tl.arange(0, BLOCK_N)
    c_ptrs = c_ptr + offs_cm[:, None] * stride_cm + offs_cn[None, :] * stride_cn
    mask = (offs_cm[:, None] < M) & (offs_cn[None, :] < N)
    tl.store(c_ptrs, c, mask=mask)

# config = {"BLOCK_K": 32, "BLOCK_M": 256, "BLOCK_N": 128, "GROUP_M": 8, "arch": "sm_100", "dtype": "fp32", "num_ctas": 1, "num_stages": 8, "num_warps": 4}
# arch = sm_100


// ===== COMPILED SASS (sm_100a) =====

	.target	sm_100a

	.elftype	@"ET_EXEC"


//--------------------- .note.nv.tkinfo           --------------------------
	.section	.note.nv.tkinfo,"",@"SHT_NOTE"
	.sectionflags	@"SHF_NOTE_NV_TKINFO"
	.tkinfo
        /*0018*/ 	.word	0x00000081
        /*0030*/ 	.string	""
        /*0030*/ 	.string	"ptxas-blackwell"
        /*0030*/ 	.string	"Cuda compilation tools, release 12.9, V12.9.86"
        /*0030*/ 	.string	"Build cuda_12.9.r12.9/compiler.36037853_0"
        /*0030*/ 	.string	"-v  -suppress-debug-info  -lineinfo  -arch sm_100a "



//--------------------- .note.nv.cuver            --------------------------
	.section	.note.nv.cuver,"",@"SHT_NOTE"
	.sectionflags	@"SHF_NOTE_NV_CUVER"
        /*0018*/ 	.short	0x0001
        /*001a*/ 	.short	0x0064
        /*001c*/ 	.short	0x0001
        /*001e*/ 	.short	0x0000
        /*0020*/ 	.short	0x0001
        /*0022*/ 	.short	0x0000


//--------------------- .nv.info                  --------------------------
	.section	.nv.info,"",@"SHT_CUDA_INFO"
	.align	4


	//----- nvinfo : EIATTR_REGCOUNT
	.align		4
        /*0000*/ 	.byte	0x04, 0x2f
        /*0002*/ 	.short	(.L_4 - .L_3)
	.align		4
.L_3:
        /*0004*/ 	.word	index@(matmul_kernel)
        /*0008*/ 	.word	0x000000ff


	//----- nvinfo : EIATTR_FRAME_SIZE
	.align		4
.L_4:
        /*000c*/ 	.byte	0x04, 0x11
        /*000e*/ 	.short	(.L_6 - .L_5)
	.align		4
.L_5:
        /*0010*/ 	.word	index@($__internal_2_$__cuda_sm10x_tcgen05_guardrail_trap_unallocated_columns_being_dealloced)
        /*0014*/ 	.word	0x00000160


	//----- nvinfo : EIATTR_FRAME_SIZE
	.align		4
.L_6:
        /*0018*/ 	.byte	0x04, 0x11
        /*001a*/ 	.short	(.L_8 - .L_7)
	.align		4
.L_7:
        /*001c*/ 	.word	index@($__internal_1_$__cuda_sm10x_tcgen05_guardrail_trap_phase_invalid_during_alloc)
        /*0020*/ 	.word	0x00000160


	//----- nvinfo : EIATTR_FRAME_SIZE
	.align		4
.L_8:
        /*0024*/ 	.byte	0x04, 0x11
        /*0026*/ 	.short	(.L_10 - .L_9)
	.align		4
.L_9:
        /*0028*/ 	.word	index@($__internal_0_$__cuda_sm10x_tcgen05_guardrail_trap_col_being_dealloced_not_returned_by_alloc)
        /*002c*/ 	.word	0x00000160


	//----- nvinfo : EIATTR_FRAME_SIZE
	.align		4
.L_10:
        /*0030*/ 	.byte	0x04, 0x11
        /*0032*/ 	.short	(.L_12 - .L_11)
	.align		4
.L_11:
        /*0034*/ 	.word	index@(matmul_kernel)
        /*0038*/ 	.word	0x00000160


	//----- nvinfo : EIATTR_MIN_STACK_SIZE
	.align		4
.L_12:
        /*003c*/ 	.byte	0x04, 0x12
        /*003e*/ 	.short	(.L_14 - .L_13)
	.align		4
.L_13:
        /*0040*/ 	.word	index@(matmul_kernel)
        /*0044*/ 	.word	0x00000160
.L_14:


//--------------------- .nv.info.matmul_kernel    --------------------------
	.section	.nv.info.matmul_kernel,"",@"SHT_CUDA_INFO"
	.sectionflags	@""
	.align	4


	//----- nvinfo : EIATTR_CUDA_API_VERSION
	.align		4
        /*0000*/ 	.byte	0x04, 0x37
        /*0002*/ 	.short	(.L_16 - .L_15)
.L_15:
        /*0004*/ 	.word	0x00000081


	//----- nvinfo : EIATTR_KPARAM_INFO
	.align		4
.L_16:
        /*0008*/ 	.byte	0x04, 0x17
        /*000a*/ 	.short	(.L_18 - .L_17)
.L_17:
        /*000c*/ 	.word	0x00000000
        /*0010*/ 	.short	0x000d
        /*0012*/ 	.short	0x0048
        /*0014*/ 	.byte	0x00, 0xf4, 0x21, 0x00


	//----- nvinfo : EIATTR_KPARAM_INFO
	.align		4
.L_18:
        /*0018*/ 	.byte	0x04, 0x17
        /*001a*/ 	.short	(.L_20 - .L_19)
.L_19:
        /*001c*/ 	.word	0x00000000
        /*0020*/ 	.short	0x000c
        /*0022*/ 	.short	0x0040
        /*0024*/ 	.byte	0x00, 0xf4, 0x21, 0x00


	//----- nvinfo : EIATTR_KPARAM_INFO
	.align		4
.L_20:
        /*0028*/ 	.byte	0x04, 0x17
        /*002a*/ 	.short	(.L_22 - .L_21)
.L_21:
        /*002c*/ 	.word	0x00000000
        /*0030*/ 	.short	0x000b
        /*0032*/ 	.short	0x0038
        /*0034*/ 	.byte	0x00, 0xf0, 0x11, 0x00


	//----- nvinfo : EIATTR_KPARAM_INFO
	.align		4
.L_22:
        /*0038*/ 	.byte	0x04, 0x17
        /*003a*/ 	.short	(.L_24 - .L_23)
.L_23:
        /*003c*/ 	.word	0x00000000
        /*0040*/ 	.short	0x000a
        /*0042*/ 	.short	0x0034
        /*0044*/ 	.byte	0x00, 0xf0, 0x11, 0x00


	//----- nvinfo : EIATTR_KPARAM_INFO
	.align		4
.L_24:
        /*0048*/ 	.byte	0x04, 0x17
        /*004a*/ 	.short	(.L_26 - .L_25)
.L_25:
        /*004c*/ 	.word	0x00000000
        /*0050*/ 	.short	0x0009
        /*0052*/ 	.short	0x0030
        /*0054*/ 	.byte	0x00, 0xf0, 0x11, 0x00


	//----- nvinfo : EIATTR_KPARAM_INFO
	.align		4
.L_26:
        /*0058*/ 	.byte	0x04, 0x17
        /*005a*/ 	.short	(.L_28 - .L_27)
.L_27:
        /*005c*/ 	.word	0x00000000
        /*0060*/ 	.short	0x0008
        /*0062*/ 	.short	0x002c
        /*0064*/ 	.byte	0x00, 0xf0, 0x11, 0x00


	//----- nvinfo : EIATTR_KPARAM_INFO
	.align		4
.L_28:
        /*0068*/ 	.byte	0x04, 0x17
        /*006a*/ 	.short	(.L_30 - .L_29)
.L_29:
        /*006c*/ 	.word	0x00000000
        /*0070*/ 	.short	0x0007
        /*0072*/ 	.short	0x0028
        /*0074*/ 	.byte	0x00, 0xf0, 0x11, 0x00


	//----- nvinfo : EIATTR_KPARAM_INFO
	.align		4
.L_30:
        /*0078*/ 	.byte	0x04, 0x17
        /*007a*/ 	.short	(.L_32 - .L_31)
.L_31:
        /*007c*/ 	.word	0x00000000
        /*0080*/ 	.short	0x0006
        /*0082*/ 	.short	0x0024
        /*0084*/ 	.byte	0x00, 0xf0, 0x11, 0x00


	//----- nvinfo : EIATTR_KPARAM_INFO
	.align		4
.L_32:
        /*0088*/ 	.byte	0x04, 0x17
        /*008a*/ 	.short	(.L_34 - .L_33)
.L_33:
        /*008c*/ 	.word	0x00000000
        /*0090*/ 	.short	0x0005
        /*0092*/ 	.short	0x0020
        /*0094*/ 	.byte	0x00, 0xf0, 0x11, 0x00


	//----- nvinfo : EIATTR_KPARAM_INFO
	.align		4
.L_34:
        /*0098*/ 	.byte	0x04, 0x17
        /*009a*/ 	.short	(.L_36 - .L_35)
.L_35:
        /*009c*/ 	.word	0x00000000
        /*00a0*/ 	.short	0x0004
        /*00a2*/ 	.short	0x001c
        /*00a4*/ 	.byte	0x00, 0xf0, 0x11, 0x00


	//----- nvinfo : EIATTR_KPARAM_INFO
	.align		4
.L_36:
        /*00a8*/ 	.byte	0x04, 0x17
        /*00aa*/ 	.short	(.L_38 - .L_37)
.L_37:
        /*00ac*/ 	.word	0x00000000
        /*00b0*/ 	.short	0x0003
        /*00b2*/ 	.short	0x0018
        /*00b4*/ 	.byte	0x00, 0xf0, 0x11, 0x00


	//----- nvinfo : EIATTR_KPARAM_INFO
	.align		4
.L_38:
        /*00b8*/ 	.byte	0x04, 0x17
        /*00ba*/ 	.short	(.L_40 - .L_39)
.L_39:
        /*00bc*/ 	.word	0x00000000
        /*00c0*/ 	.short	0x0002
        /*00c2*/ 	.short	0x0010
        /*00c4*/ 	.byte	0x00, 0xf4, 0x21, 0x00


	//----- nvinfo : EIATTR_KPARAM_INFO
	.align		4
.L_40:
        /*00c8*/ 	.byte	0x04, 0x17
        /*00ca*/ 	.short	(.L_42 - .L_41)
.L_41:
        /*00cc*/ 	.word	0x00000000
        /*00d0*/ 	.short	0x0001
        /*00d2*/ 	.short	0x0008
        /*00d4*/ 	.byte	0x00, 0xf4, 0x21, 0x00


	//----- nvinfo : EIATTR_KPARAM_INFO
	.align		4
.L_42:
        /*00d8*/ 	.byte	0x04, 0x17
        /*00da*/ 	.short	(.L_44 - .L_43)
.L_43:
        /*00dc*/ 	.word	0x00000000
        /*00e0*/ 	.short	0x0000
        /*00e2*/ 	.short	0x0000
        /*00e4*/ 	.byte	0x00, 0xf4, 0x21, 0x00


	//----- nvinfo : EIATTR_AT_ENTRY_FRAGMENTS
	.align		4
.L_44:
        /*00e8*/ 	.byte	0x04, 0x4f
        /*00ea*/ 	.short	(.L_46 - .L_45)


	//   ....[0]....
.L_45:
        /*00ec*/ 	.word	0x00000004


	//----- nvinfo : EIATTR_RESERVED_SMEM_USED
	.align		4
.L_46:
        /*00f0*/ 	.byte	0x01, 0x41
	.zero		2


	//----- nvinfo : EIATTR_SPARSE_MMA_MASK
	.align		4
        /*00f4*/ 	.byte	0x03, 0x50
        /*00f6*/ 	.short	0x0000


	//----- nvinfo : EIATTR_TCGEN05_1CTA_USED
	.align		4
        /*00f8*/ 	.byte	0x01, 0x51
	.zero		2


	//----- nvinfo : EIATTR_MAXREG_COUNT
	.align		4
        /*00fc*/ 	.byte	0x03, 0x1b
        /*00fe*/ 	.short	0x00ff


	//----- nvinfo : EIATTR_NUM_BARRIERS
	.align		4
        /*0100*/ 	.byte	0x02, 0x4c
        /*0102*/ 	.byte	0x01
	.zero		1


	//----- nvinfo : EIATTR_ANNOTATIONS
	.align		4
        /*0104*/ 	.byte	0x04, 0x55
        /*0106*/ 	.short	(.L_48 - .L_47)


	//   ....[0]....
.L_47:
        /*0108*/ 	.word	0x00000001
        /*010c*/ 	.byte	0x30, 0x27, 0x00, 0x00, 0x01, 0x00, 0x00, 0x00, 0x70, 0x27, 0x00, 0x00, 0x01, 0x00, 0x00, 0x00
        /* <DEDUP_REMOVED lines=91> */
        /*06cc*/ 	.byte	0x10, 0x30, 0x01, 0x00, 0x01, 0x00, 0x00, 0x00, 0x20, 0x30, 0x01, 0x00


	//----- nvinfo : EIATTR_INT_WARP_WIDE_INSTR_OFFSETS
	.align		4
.L_48:
        /*06d8*/ 	.byte	0x04, 0x31
        /*06da*/ 	.short	(.L_50 - .L_49)


	//   ....[0]....
.L_49:
        /*06dc*/ 	.word	0x000025e0


	//   ....[1]....
        /*06e0*/ 	.word	0x00002cd0


	//   ....[2]....
        /*06e4*/ 	.word	0x00002d80


	//   ....[3]....
        /*06e8*/ 	.word	0x000187a0


	//   ....[4]....
        /*06ec*/ 	.word	0x000187f0


	//----- nvinfo : EIATTR_COOP_GROUP_MASK_REGIDS
	.align		4
.L_50:
        /*06f0*/ 	.byte	0x04, 0x29
        /*06f2*/ 	.short	(.L_52 - .L_51)


	//   ....[0]....
.L_51:
        /*06f4*/ 	.word	0xffffffff


	//   ....[1]....
        /*06f8*/ 	.word	0xffffffff


	//   ....[2]....
        /*06fc*/ 	.word	0xffffffff


	//   ....[3]....
        /*0700*/ 	.word	0xffffffff


	//----- nvinfo : EIATTR_COOP_GROUP_INSTR_OFFSETS
	.align		4
.L_52:
        /*0704*/ 	.byte	0x04, 0x28
        /*0706*/ 	.short	(.L_54 - .L_53)


	//   ....[0]....
.L_53:
        /*0708*/ 	.word	0x00000070


	//   ....[1]....
        /*070c*/ 	.word	0x00000330


	//   ....[2]....
        /*0710*/ 	.word	0x00018630


	//   ....[3]....
        /*0714*/ 	.word	0x000188a0


	//----- nvinfo : EIATTR_VRC_CTA_INIT_COUNT
	.align		4
.L_54:
        /*0718*/ 	.byte	0x02, 0x4a
        /*071a*/ 	.byte	0x80
	.zero		1


	//----- nvinfo : EIATTR_MBARRIER_INSTR_OFFSETS
	.align		4
        /*071c*/ 	.byte	0x04, 0x39
        /*071e*/ 	.short	(.L_56 - .L_55)


	//   ....[0]....
.L_55:
        /*0720*/ 	.word	0x00002fc0
        /*0724*/ 	.word	0x000000ff
        /*0728*/ 	.word	0x00000000
        /*072c*/ 	.short	0x0100
        /*072e*/ 	.byte	0x08
	.zero		1


	//   ....[1]....
        /*0730*/ 	.word	0x000030d0
        /*0734*/ 	.word	0x000000ff
        /*0738*/ 	.word	0x00058008
        /*073c*/ 	.short	0x0100
        /*073e*/ 	.byte	0x0a
	.zero		1


	//   ....[2]....
        /*0740*/ 	.word	0x0000fa60
        /*0744*/ 	.word	0x000000ff
        /*0748*/ 	.word	0x00000000
        /*074c*/ 	.short	0x010a
        /*074e*/ 	.byte	0x08
	.zero		1


	//   ....[3]....
        /*0750*/ 	.word	0x00012230
        /*0754*/ 	.word	0x000000ff
        /*0758*/ 	.word	0x00000000
        /*075c*/ 	.short	0x010a
        /*075e*/ 	.byte	0x08
	.zero		1


	//   ....[4]....
        /*0760*/ 	.word	0x000122f0
        /*0764*/ 	.word	0x000000ff
        /*0768*/ 	.word	0x00058000
        /*076c*/ 	.short	0x0108
        /*076e*/ 	.byte	0x0a
	.zero		1


	//   ....[5]....
        /*0770*/ 	.word	0x000123a0
        /*0774*/ 	.word	0x000000ff
        /*0778*/ 	.word	0x00058008
        /*077c*/ 	.short	0x0108
        /*077e*/ 	.byte	0x0a
	.zero		1


	//   ....[6]....
        /*0780*/ 	.word	0x000188c0
        /*0784*/ 	.word	0x000000ff
        /*0788*/ 	.word	0x00000000
        /*078c*/ 	.short	0x010a
        /*078e*/ 	.byte	0x08
	.zero		1


	//   ....[7]....
        /*0790*/ 	.word	0x000188f0
        /*0794*/ 	.word	0x000000ff
        /*0798*/ 	.word	0x00000000
        /*079c*/ 	.short	0x010a
        /*079e*/ 	.byte	0x08
	.zero		1


	//----- nvinfo : EIATTR_NUM_MBARRIERS
	.align		4
.L_56:
        /*07a0*/ 	.byte	0x03, 0x38
        /*07a2*/ 	.short	0x0002


	//----- nvinfo : EIATTR_EXIT_INSTR_OFFSETS
	.align		4
        /*07a4*/ 	.byte	0x04, 0x1c
        /*07a6*/ 	.short	(.L_58 - .L_57)


	//   ....[0]....
.L_57:
        /*07a8*/ 	.word	0x000188b0


	//----- nvinfo : EIATTR_REQNTID
	.align		4
.L_58:
        /*07ac*/ 	.byte	0x04, 0x10
        /*07ae*/ 	.short	(.L_60 - .L_59)
.L_59:
        /*07b0*/ 	.word	0x00000080
        /*07b4*/ 	.word	0x00000001
        /*07b8*/ 	.word	0x00000001


	//----- nvinfo : EIATTR_CRS_STACK_SIZE
	.align		4
.L_60:
        /*07bc*/ 	.byte	0x04, 0x1e
        /*07be*/ 	.short	(.L_62 - .L_61)
.L_61:
        /*07c0*/ 	.word	0x00000000


	//----- nvinfo : EIATTR_CBANK_PARAM_SIZE
	.align		4
.L_62:
        /*07c4*/ 	.byte	0x03, 0x19
        /*07c6*/ 	.short	0x0050


	//----- nvinfo : EIATTR_PARAM_CBANK
	.align		4
        /*07c8*/ 	.byte	0x04, 0x0a
        /*07ca*/ 	.short	(.L_64 - .L_63)
	.align		4
.L_63:
        /*07cc*/ 	.word	index@(.nv.constant0.matmul_kernel)
        /*07d0*/ 	.short	0x0380
        /*07d2*/ 	.short	0x0050


	//----- nvinfo : EIATTR_SW_WAR
	.align		4
.L_64:
        /*07d4*/ 	.byte	0x04, 0x36
        /*07d6*/ 	.short	(.L_66 - .L_65)
.L_65:
        /*07d8*/ 	.word	0x00000008
.L_66:


//--------------------- .nv.compat                --------------------------
	.section	.nv.compat,"",@"SHT_CUDA_COMPAT_INFO"
	.align	4
        /*0000*/ 	.byte	0x02, 0x02, 0x02, 0x00, 0x02, 0x05, 0x05, 0x00, 0x02, 0x03, 0x00, 0x00, 0x02, 0x06, 0x01, 0x00


//--------------------- .nv.callgraph             --------------------------
	.section	.nv.callgraph,"",@"SHT_CUDA_CALLGRAPH"
	.align	4
	.sectionentsize	8
	.align		4
        /*0000*/ 	.word	0x00000000
	.align		4
        /*0004*/ 	.word	0xffffffff
	.align		4
        /*0008*/ 	.word	0x00000000
	.align		4
        /*000c*/ 	.word	0xfffffffe
	.align		4
        /*0010*/ 	.word	0x00000000
	.align		4
        /*0014*/ 	.word	0xfffffffd
	.align		4
        /*0018*/ 	.word	0x00000000
	.align		4
        /*001c*/ 	.word	0xfffffffc


//--------------------- .text.matmul_kernel       --------------------------
	.section	.text.matmul_kernel,"ax",@progbits
	.align	128
        .global         matmul_kernel
        .type           matmul_kernel,@function
        .size           matmul_kernel,(.L_x_21 - matmul_kernel)
        .other          matmul_kernel,@"STO_CUDA_ENTRY STV_DEFAULT"
matmul_kernel:
.text.matmul_kernel:
[----:B------:R-:W1:Y:S01]  /*0000*/  LDC R1, c[0x0][0x37c] ;  /* 0x0000df00ff017b82 */ /* 0x000e620000000800 */
[----:B------:R-:W2:Y:S01]  /*0010*/  S2R R62, SR_TID.X ;  /* 0x00000000003e7919 */ /* 0x000ea20000002100 */
[----:B-1----:R-:W-:Y:S01]  /*0020*/  VIADD R1, R1, 0xfffffea0 ;  /* 0xfffffea001017836 */ /* 0x002fe20000000000 */
[----:B--2---:R-:W-:-:S13]  /*0030*/  ISETP.GE.U32.AND P0, PT, R62, 0x20, PT ;  /* 0x000000203e00780c */ /* 0x004fda0003f06070 */
[----:B------:R-:W-:Y:S02]  /*0040*/  VOTEU.ANY UP0, P0 ;  /* 0x0000000000ff7886 */ /* 0x000fe40000000100 */
[----:B------:R-:W-:Y:S05]  /*0050*/  BRA.U UP0, `(.L_x_0) ;  /* 0x0000000100b87547 */ /* 0x000fea000b800000 */
[----:B------:R-:W1:Y:S01]  /*0060*/  S2UR UR6, SR_CgaCtaId ;  /* 0x00000000000679c3 */ /* 0x000e620000008800 */
[----:B------:R-:W-:Y:S01]  /*0070*/  NOP ;  /* 0x0000000000007918 */ /* 0x000fe20000000000 */
[----:B------:R-:W-:Y:S02]  /*0080*/  UMOV UR4, 0x40 ;  /* 0x0000004000047882 */ /* 0x000fe40000000000 */
[----:B-1----:R-:W-:-:S09]  /*0090*/  ULEA UR4, UR6, UR4, 0x18 ;  /* 0x0000000406047291 */ /* 0x002fd2000f8ec0ff */
[----:B------:R-:W1:Y:S01]  /*00a0*/  LDS.U8 R0, [UR4] ;  /* 0x00000004ff007984 */ /* 0x000e620008000000 */
[----:B------:R-:W-:Y:S02]  /*00b0*/  UMOV UR4, 0x400 ;  /* 0x0000040000047882 */ /* 0x000fe40000000000 */
[----:B------:R-:W-:Y:S01]  /*00c0*/  ULEA UR4, UR6, UR4, 0x18 ;  /* 0x0000000406047291 */ /* 0x000fe2000f8ec0ff */
[----:B-1----:R-:W-:-:S13]  /*00d0*/  ISETP.NE.AND P0, PT, R0, RZ, PT ;  /* 0x000000ff0000720c */ /* 0x002fda0003f05270 */
[----:B------:R-:W-:Y:S05]  /*00e0*/  @P0 BRA `(.L_x_1) ;  /* 0x00000000007c0947 */ /* 0x000fea0003800000 */
[----:B------:R-:W-:-:S13]  /*00f0*/  ELECT P0, URZ, PT ;  /* 0x0000000000ff782f */ /* 0x000fda0003800000 */
[----:B------:R-:W-:Y:S05]  /*0100*/  @!P0 BRA `(.L_x_2) ;  /* 0x0000000000848947 */ /* 0x000fea0003800000 */
[----:B------:R-:W-:Y:S01]  /*0110*/  UMOV UR5, 0x10 ;  /* 0x0000001000057882 */ /* 0x000fe20000000000 */
[----:B------:R-:W-:Y:S02]  /*0120*/  IMAD.MOV.U32 R4, RZ, RZ, 0x1 ;  /* 0x00000001ff047424 */ /* 0x000fe400078e00ff */
[----:B------:R-:W-:Y:S02]  /*0130*/  IMAD.MOV.U32 R5, RZ, RZ, 0xffff ;  /* 0x0000ffffff057424 */ /* 0x000fe400078e00ff */
[----:B------:R-:W-:Y:S04]  /*0140*/  DEPBAR.LE SB1, 0x36 ;  /* 0x00009d800000791a */ /* 0x000fe80000000000 */
[----:B------:R-:W1:Y:S02]  /*0150*/  UTCATOMSWS.FIND_AND_SET.ALIGN UP1, UR5, UR5 ;  /* 0x00000005000575e3 */ /* 0x000e640008020800 */
[----:B-1----:R-:W-:-:S04]  /*0160*/  PLOP3.LUT P0, PT, PT, PT, UP1, 0x80, 0x8 ;  /* 0x000000000008781c */ /* 0x002fc80003f0f018 */
[----:B------:R-:W-:-:S04]  /*0170*/  SEL R0, RZ, 0xffffffff, !P0 ;  /* 0xffffffffff007807 */ /* 0x000fc80004000000 */
[----:B------:R-:W-:Y:S02]  /*0180*/  ISETP.NE.AND P0, PT, R0, RZ, PT ;  /* 0x000000ff0000720c */ /* 0x000fe40003f05270 */
[----:B------:R-:W-:-:S11]  /*0190*/  MOV R0, UR5 ;  /* 0x0000000500007c02 */ /* 0x000fd60008000f00 */
[----:B------:R-:W-:Y:S05]  /*01a0*/  @P0 BRA `(.L_x_3) ;  /* 0x0000000000240947 */ /* 0x000fea0003800000 */
.L_x_4:
[----:B------:R-:W-:Y:S05]  /*01b0*/  NANOSLEEP 0x64 ;  /* 0x000000640000795d */ /* 0x000fea0003800000 */
[----:B------:R-:W-:-:S05]  /*01c0*/  UMOV UR5, 0x10 ;  /* 0x0000001000057882 */ /* 0x000fca0000000000 */
[----:B------:R-:W-:Y:S04]  /*01d0*/  DEPBAR.LE SB1, 0x36 ;  /* 0x00009d800000791a */ /* 0x000fe80000000000 */
[----:B------:R-:W1:Y:S02]  /*01e0*/  UTCATOMSWS.FIND_AND_SET.ALIGN UP1, UR5, UR5 ;  /* 0x00000005000575e3 */ /* 0x000e640008020800 */
[----:B-1----:R-:W-:-:S04]  /*01f0*/  PLOP3.LUT P0, PT, PT, PT, UP1, 0x80, 0x8 ;  /* 0x000000000008781c */ /* 0x002fc80003f0f018 */
[----:B------:R-:W-:-:S04]  /*0200*/  SEL R0, RZ, 0xffffffff, !P0 ;  /* 0xffffffffff007807 */ /* 0x000fc80004000000 */
[----:B------:R-:W-:Y:S01]  /*0210*/  ISETP.NE.AND P0, PT, R0, RZ, PT ;  /* 0x000000ff0000720c */ /* 0x000fe20003f05270 */
[----:B------:R-:W-:-:S12]  /*0220*/  IMAD.U32 R0, RZ, RZ, UR5 ;  /* 0x00000005ff007e24 */ /* 0x000fd8000f8e00ff */
[----:B------:R-:W-:Y:S05]  /*0230*/  @!P0 BRA `(.L_x_4) ;  /* 0xfffffffc00dc8947 */ /* 0x000fea000383ffff */
.L_x_3:
[C---:B------:R-:W-:Y:S01]  /*0240*/  VIADD R3, R0.reuse, 0x10 ;  /* 0x0000001000037836 */ /* 0x040fe20000000000 */
[----:B------:R-:W-:Y:S01]  /*0250*/  UMOV UR5, 0x50 ;  /* 0x0000005000057882 */ /* 0x000fe20000000000 */
[----:B------:R-:W-:Y:S01]  /*0260*/  SHF.L.U32 R2, R5, R0, RZ ;  /* 0x0000000005027219 */ /* 0x000fe200000006ff */
[----:B------:R-:W-:Y:S01]  /*0270*/  ULEA UR5, UR6, UR5, 0x18 ;  /* 0x0000000506057291 */ /* 0x000fe2000f8ec0ff */
[----:B------:R-:W-:Y:S01]  /*0280*/  IMAD.SHL.U32 R0, R0, 0x20, RZ ;  /* 0x0000002000007824 */ /* 0x000fe200078e00ff */
[----:B------:R-:W-:-:S04]  /*0290*/  SHF.L.U32 R3, R4, R3, RZ ;  /* 0x0000000304037219 */ /* 0x000fc800000006ff */
[----:B------:R-:W-:-:S05]  /*02a0*/  LOP3.LUT R2, R3, R2, RZ, 0xfc, !PT ;  /* 0x0000000203027212 */ /* 0x000fca00078efcff */
[----:B------:R1:W-:Y:S04]  /*02b0*/  ATOMS.OR RZ, [UR5], R2 ;  /* 0x00000002ffff798c */ /* 0x0003e8000b000005 */
[----:B------:R1:W-:Y:S01]  /*02c0*/  STS [UR4], R0 ;  /* 0x00000000ff007988 */ /* 0x0003e20008000804 */
[----:B------:R-:W-:Y:S05]  /*02d0*/  BRA `(.L_x_2) ;  /* 0x0000000000107947 */ /* 0x000fea0003800000 */
.L_x_1:
[----:B------:R-:W-:Y:S02]  /*02e0*/  MOV R0, 0xffffffff ;  /* 0xffffffff00007802 */ /* 0x000fe40000000f00 */
[----:B------:R-:W-:-:S03]  /*02f0*/  MOV R2, 0x320 ;  /* 0x0000032000027802 */ /* 0x000fc60000000f00 */
[----:B------:R1:W-:Y:S04]  /*0300*/  STS [UR4], R0 ;  /* 0x00000000ff007988 */ /* 0x0003e80008000804 */
[----:B-1----:R-:W-:Y:S05]  /*0310*/  CALL.REL.NOINC `($__internal_1_$__cuda_sm10x_tcgen05_guardrail_trap_phase_invalid_during_alloc) ;  /* 0x00000184008c7944 */ /* 0x002fea0003c00000 */
.L_x_2:
[----:B------:R-:W-:Y:S05]  /*0320*/  WARPSYNC.ALL ;  /* 0x0000000000007948 */ /* 0x000fea0003800000 */
[----:B------:R-:W-:Y:S01]  /*0330*/  NOP ;  /* 0x0000000000007918 */ /* 0x000fe20000000000 */
.L_x_0:
[----:B-1----:R-:W1:Y:S01]  /*0340*/  LDC.64 R2, c[0x0][0x398] ;  /* 0x0000e600ff027b82 */ /* 0x002e620000000a00 */
[----:B------:R-:W2:Y:S01]  /*0350*/  S2R R7, SR_CTAID.X ;  /* 0x0000000000077919 */ /* 0x000ea20000002500 */
[----:B------:R-:W-:Y:S01]  /*0360*/  UMOV UR10, 0x400 ;  /* 0x00000400000a7882 */ /* 0x000fe20000000000 */
[----:B------:R-:W-:Y:S01]  /*0370*/  SHF.R.U32.HI R17, RZ, 0x5, R62 ;  /* 0x00000005ff117819 */ /* 0x000fe2000001163e */
[----:B------:R-:W3:Y:S01]  /*0380*/  LDCU.128 UR12, c[0x0][0x380] ;  /* 0x00007000ff0c77ac */ /* 0x000ee20008000c00 */
[----:B------:R-:W-:Y:S02]  /*0390*/  LOP3.LUT R137, R62, 0x1f, RZ, 0xc0, !PT ;  /* 0x0000001f3e897812 */ /* 0x000fe400078ec0ff */
[----:B------:R-:W-:Y:S01]  /*03a0*/  R2UR UR7, R17 ;  /* 0x00000000110772ca */ /* 0x000fe200000e0000 */
[----:B------:R-:W4:Y:S01]  /*03b0*/  S2UR UR4, SR_CgaCtaId ;  /* 0x00000000000479c3 */ /* 0x000f220000008800 */
[----:B------:R-:W1:Y:S01]  /*03c0*/  LDCU UR9, c[0x0][0x3a4] ;  /* 0x00007480ff0977ac */ /* 0x000e620008000800 */
[----:B------:R-:W1:Y:S06]  /*03d0*/  LDCU UR11, c[0x0][0x3b0] ;  /* 0x00007600ff0b77ac */ /* 0x000e6c0008000800 */
[----:B------:R-:W5:Y:S01]  /*03e0*/  LDC.64 R106, c[0x0][0x3a8] ;  /* 0x0000ea00ff6a7b82 */ /* 0x000f620000000a00 */
[----:B------:R-:W-:Y:S01]  /*03f0*/  UMOV UR6, 0x1 ;  /* 0x0000000100067882 */ /* 0x000fe20000000000 */
[----:B-1----:R-:W-:-:S05]  /*0400*/  VIADD R0, R3, 0x7f ;  /* 0x0000007f03007836 */ /* 0x002fca0000000000 */
[----:B------:R-:W-:Y:S01]  /*0410*/  SHF.R.S32.HI R5, RZ, 0x1f, R0 ;  /* 0x0000001fff057819 */ /* 0x000fe20000011400 */
[----:B----4-:R-:W-:-:S03]  /*0420*/  ULEA UR10, UR4, UR10, 0x18 ;  /* 0x0000000a040a7291 */ /* 0x010fc6000f8ec0ff */
[----:B------:R-:W-:Y:S02]  /*0430*/  LEA.HI R5, R5, R0, RZ, 0x7 ;  /* 0x0000000005057211 */ /* 0x000fe400078f38ff */
[----:B--2---:R-:W-:Y:S01]  /*0440*/  IABS R10, R7 ;  /* 0x00000007000a7213 */ /* 0x004fe20000000000 */
[----:B------:R-:W-:Y:S01]  /*0450*/  UIADD3 UR8, UPT, UPT, UR10, 0x58000, URZ ;  /* 0x000580000a087890 */ /* 0x000fe2000fffe0ff */
[----:B------:R-:W-:Y:S01]  /*0460*/  SHF.R.S32.HI R5, RZ, 0x7, R5 ;  /* 0x00000007ff057819 */ /* 0x000fe20000011405 */
[----:B-----5:R-:W-:-:S04]  /*0470*/  IMAD R216, R137, R107, RZ ;  /* 0x0000006b89d87224 */ /* 0x020fc800078e02ff */
[----:B------:R-:W-:-:S05]  /*0480*/  IMAD.SHL.U32 R6, R5, 0x8, RZ ;  /* 0x0000000805067824 */ /* 0x000fca00078e00ff */
[-C--:B------:R-:W-:Y:S02]  /*0490*/  IABS R9, R6.reuse ;  /* 0x0000000600097213 */ /* 0x080fe40000000000 */
[----:B------:R-:W-:Y:S02]  /*04a0*/  IABS R12, R6 ;  /* 0x00000006000c7213 */ /* 0x000fe40000000000 */
[----:B------:R-:W1:Y:S08]  /*04b0*/  I2F.RP R0, R9 ;  /* 0x0000000900007306 */ /* 0x000e700000209400 */
[----:B-1----:R-:W1:Y:S02]  /*04c0*/  MUFU.RCP R0, R0 ;  /* 0x0000000000007308 */ /* 0x002e640000001000 */
[----:B-1----:R-:W-:-:S02]  /*04d0*/  VIADD R4, R0, 0xffffffe ;  /* 0x0ffffffe00047836 */ /* 0x002fc40000000000 */
[----:B------:R-:W-:Y:S01]  /*04e0*/  IMAD.MOV R0, RZ, RZ, -R12 ;  /* 0x000000ffff007224 */ /* 0x000fe200078e0a0c */
[----:B------:R-:W-:Y:S06]  /*04f0*/  BAR.SYNC.DEFER_BLOCKING 0x0 ;  /* 0x0000000000007b1d */ /* 0x000fec0000010000 */
[----:B------:R1:W2:Y:S02]  /*0500*/  F2I.FTZ.U32.TRUNC.NTZ R5, R4 ;  /* 0x0000000400057305 */ /* 0x0002a4000021f000 */
[----:B-1----:R-:W-:Y:S01]  /*0510*/  IMAD.MOV.U32 R4, RZ, RZ, RZ ;  /* 0x000000ffff047224 */ /* 0x002fe200078e00ff */
[----:B--2---:R-:W-:Y:S01]  /*0520*/  IADD3 R8, PT, PT, RZ, -R5, RZ ;  /* 0x80000005ff087210 */ /* 0x004fe20007ffe0ff */
[----:B------:R-:W1:Y:S04]  /*0530*/  LDS R12, [UR10] ;  /* 0x0000000aff0c7984 */ /* 0x000e680008000800 */
[----:B------:R-:W-:-:S02]  /*0540*/  IMAD R11, R8, R9, RZ ;  /* 0x00000009080b7224 */ /* 0x000fc400078e02ff */
[----:B------:R-:W-:Y:S02]  /*0550*/  IMAD.MOV.U32 R8, RZ, RZ, R10 ;  /* 0x000000ffff087224 */ /* 0x000fe400078e000a */
[----:B------:R-:W-:Y:S01]  /*0560*/  IMAD.HI.U32 R5, R5, R11, R4 ;  /* 0x0000000b05057227 */ /* 0x000fe200078e0004 */
[----:B------:R-:W-:-:S04]  /*0570*/  SHF.R.U32.HI R11, RZ, 0x5, R62 ;  /* 0x00000005ff0b7819 */ /* 0x000fc8000001163e */
[----:B------:R-:W-:Y:S01]  /*0580*/  SGXT.U32 R11, R11, 0x2 ;  /* 0x000000020b0b781a */ /* 0x000fe20000000000 */
[----:B------:R-:W-:-:S04]  /*0590*/  IMAD.HI.U32 R5, R5, R8, RZ ;  /* 0x0000000805057227 */ /* 0x000fc800078e00ff */
[----:B------:R-:W-:Y:S01]  /*05a0*/  IMAD R0, R5, R0, R8 ;  /* 0x0000000005007224 */ /* 0x000fe200078e0208 */
[----:B------:R-:W-:Y:S04]  /*05b0*/  BAR.SYNC.DEFER_BLOCKING 0x0 ;  /* 0x0000000000007b1d */ /* 0x000fe80000010000 */
[----:B------:R-:W-:-:S13]  /*05c0*/  ISETP.GT.U32.AND P1, PT, R9, R0, PT ;  /* 0x000000000900720c */ /* 0x000fda0003f24070 */
[-C--:B------:R-:W-:Y:S01]  /*05d0*/  @!P1 IADD3 R0, PT, PT, R0, -R9.reuse, RZ ;  /* 0x8000000900009210 */ /* 0x080fe20007ffe0ff */
[----:B------:R-:W-:Y:S01]  /*05e0*/  @!P1 VIADD R5, R5, 0x1 ;  /* 0x0000000105059836 */ /* 0x000fe20000000000 */
[----:B------:R-:W-:Y:S02]  /*05f0*/  ISETP.NE.AND P1, PT, R6, RZ, PT ;  /* 0x000000ff0600720c */ /* 0x000fe40003f25270 */
[----:B------:R-:W-:Y:S02]  /*0600*/  ISETP.GE.U32.AND P0, PT, R0, R9, PT ;  /* 0x000000090000720c */ /* 0x000fe40003f06070 */
[----:B------:R-:W-:Y:S02]  /*0610*/  LOP3.LUT R0, R7, R6, RZ, 0x3c, !PT ;  /* 0x0000000607007212 */ /* 0x000fe400078e3cff */
[----:B-1----:R-:W-:Y:S02]  /*0620*/  R2UR UR18, R12 ;  /* 0x000000000c1272ca */ /* 0x002fe400000e0000 */
[----:B------:R-:W-:-:S02]  /*0630*/  ISETP.GE.AND P2, PT, R0, RZ, PT ;  /* 0x000000ff0000720c */ /* 0x000fc40003f46270 */
[----:B------:R-:W-:-:S05]  /*0640*/  IADD3 R0, PT, PT, R2, 0xff, RZ ;  /* 0x000000ff02007810 */ /* 0x000fca0007ffe0ff */
[----:B------:R-:W-:-:S04]  /*0650*/  @P0 VIADD R5, R5, 0x1 ;  /* 0x0000000105050836 */ /* 0x000fc80000000000 */
[----:B------:R-:W-:Y:S01]  /*0660*/  IMAD.MOV.U32 R4, RZ, RZ, R5 ;  /* 0x000000ffff047224 */ /* 0x000fe200078e0005 */
[----:B------:R-:W-:-:S03]  /*0670*/  SHF.R.S32.HI R5, RZ, 0x1f, R0 ;  /* 0x0000001fff057819 */ /* 0x000fc60000011400 */
[----:B------:R-:W-:Y:S01]  /*0680*/  @!P2 IMAD.MOV R4, RZ, RZ, -R4 ;  /* 0x000000ffff04a224 */ /* 0x000fe200078e0a04 */
[----:B------:R-:W-:Y:S02]  /*0690*/  @!P1 LOP3.LUT R4, RZ, R6, RZ, 0x33, !PT ;  /* 0x00000006ff049212 */ /* 0x000fe400078e33ff */
[----:B------:R-:W-:-:S03]  /*06a0*/  LEA.HI R5, R5, R0, RZ, 0x8 ;  /* 0x0000000005057211 */ /* 0x000fc600078f40ff */
[C---:B------:R-:W-:Y:S01]  /*06b0*/  IMAD.SHL.U32 R14, R4.reuse, 0x8, RZ ;  /* 0x00000008040e7824 */ /* 0x040fe200078e00ff */
[----:B------:R-:W-:-:S04]  /*06c0*/  IADD3 R4, PT, PT, -R4, RZ, RZ ;  /* 0x000000ff04047210 */ /* 0x000fc80007ffe1ff */
[----:B------:R-:W-:Y:S01]  /*06d0*/  LEA.HI.SX32 R5, R5, -R14, 0x18 ;  /* 0x8000000e05057211 */ /* 0x000fe200078fc2ff */
[----:B------:R-:W-:Y:S02]  /*06e0*/  IMAD R16, R6, R4, R7 ;  /* 0x0000000406107224 */ /* 0x000fe400078e0207 */
[----:B------:R-:W-:Y:S01]  /*06f0*/  IMAD.MOV.U32 R4, RZ, RZ, RZ ;  /* 0x000000ffff047224 */ /* 0x000fe200078e00ff */
[----:B------:R-:W-:Y:S02]  /*0700*/  VIMNMX R15, PT, PT, R5, 0x8, PT ;  /* 0x00000008050f7848 */ /* 0x000fe40003fe0100 */
[----:B------:R-:W-:Y:S02]  /*0710*/  IABS R6, R16 ;  /* 0x0000001000067213 */ /* 0x000fe40000000000 */
[----:B------:R-:W-:-:S04]  /*0720*/  IABS R9, R15 ;  /* 0x0000000f00097213 */ /* 0x000fc80000000000 */
[----:B------:R-:W1:Y:S08]  /*0730*/  I2F.RP R0, R9 ;  /* 0x0000000900007306 */ /* 0x000e700000209400 */
[----:B-1----:R-:W1:Y:S02]  /*0740*/  MUFU.RCP R0, R0 ;  /* 0x0000000000007308 */ /* 0x002e640000001000 */
[----:B-1----:R-:W-:-:S06]  /*0750*/  VIADD R5, R0, 0xffffffe ;  /* 0x0ffffffe00057836 */ /* 0x002fcc0000000000 */
[----:B------:R-:W1:Y:S02]  /*0760*/  F2I.FTZ.U32.TRUNC.NTZ R5, R5 ;  /* 0x0000000500057305 */ /* 0x000e64000021f000 */
[----:B-1----:R-:W-:-:S04]  /*0770*/  IMAD.MOV R8, RZ, RZ, -R5 ;  /* 0x000000ffff087224 */ /* 0x002fc800078e0a05 */
[----:B------:R-:W-:Y:S01]  /*0780*/  IMAD R7, R8, R9, RZ ;  /* 0x0000000908077224 */ /* 0x000fe200078e02ff */
[----:B------:R-:W-:-:S03]  /*0790*/  IABS R8, R15 ;  /* 0x0000000f00087213 */ /* 0x000fc60000000000 */
[----:B------:R-:W-:Y:S01]  /*07a0*/  IMAD.HI.U32 R0, R5, R7, R4 ;  /* 0x0000000705007227 */ /* 0x000fe200078e0004 */
[----:B------:R-:W-:Y:S02]  /*07b0*/  IABS R7, R2 ;  /* 0x0000000200077213 */ /* 0x000fe40000000000 */
[----:B------:R-:W-:Y:S01]  /*07c0*/  IABS R4, R3 ;  /* 0x0000000300047213 */ /* 0x000fe20000000000 */
[----:B------:R-:W-:Y:S01]  /*07d0*/  IMAD.MOV.U32 R5, RZ, RZ, R6 ;  /* 0x000000ffff057224 */ /* 0x000fe200078e0006 */
[----:B------:R-:W-:Y:S02]  /*07e0*/  IADD3 R6, PT, PT, RZ, -R8, RZ ;  /* 0x80000008ff067210 */ /* 0x000fe40007ffe0ff */
[----:B------:R-:W1:Y:S01]  /*07f0*/  I2F.RP R10, R4 ;  /* 0x00000004000a7306 */ /* 0x000e620000209400 */
[----:B------:R-:W-:-:S04]  /*0800*/  IMAD.HI.U32 R0, R0, R5, RZ ;  /* 0x0000000500007227 */ /* 0x000fc800078e00ff */
[----:B------:R-:W-:Y:S02]  /*0810*/  IMAD R6, R0, R6, R5 ;  /* 0x0000000600067224 */ /* 0x000fe400078e0205 */
[----:B------:R-:W-:-:S03]  /*0820*/  IMAD.MOV.U32 R5, RZ, RZ, R7 ;  /* 0x000000ffff057224 */ /* 0x000fc600078e0007 */
[----:B------:R-:W-:Y:S01]  /*0830*/  ISETP.GT.U32.AND P1, PT, R9, R6, PT ;  /* 0x000000060900720c */ /* 0x000fe20003f24070 */
[----:B------:R-:W2:Y:S08]  /*0840*/  I2F.RP R7, R5 ;  /* 0x0000000500077306 */ /* 0x000eb00000209400 */
[----:B-1----:R-:W1:Y:S04]  /*0850*/  MUFU.RCP R10, R10 ;  /* 0x0000000a000a7308 */ /* 0x002e680000001000 */
[----:B------:R-:W-:Y:S01]  /*0860*/  @!P1 IMAD.IADD R6, R6, 0x1, -R9 ;  /* 0x0000000106069824 */ /* 0x000fe200078e0a09 */
[----:B------:R-:W-:-:S02]  /*0870*/  @!P1 IADD3 R0, PT, PT, R0, 0x1, RZ ;  /* 0x0000000100009810 */ /* 0x000fc40007ffe0ff */
[----:B------:R-:W-:Y:S01]  /*0880*/  ISETP.NE.AND P1, PT, R15, RZ, PT ;  /* 0x000000ff0f00720c */ /* 0x000fe20003f25270 */
[----:B--2---:R-:W2:Y:S01]  /*0890*/  MUFU.RCP R7, R7 ;  /* 0x0000000700077308 */ /* 0x004ea20000001000 */
[----:B------:R-:W-:Y:S02]  /*08a0*/  ISETP.GE.U32.AND P0, PT, R6, R9, PT ;  /* 0x000000090600720c */ /* 0x000fe40003f06070 */
[----:B------:R-:W-:-:S04]  /*08b0*/  LOP3.LUT R6, R16, R15, RZ, 0x3c, !PT ;  /* 0x0000000f10067212 */ /* 0x000fc800078e3cff */
[----:B------:R-:W-:Y:S01]  /*08c0*/  ISETP.GE.AND P2, PT, R6, RZ, PT ;  /* 0x000000ff0600720c */ /* 0x000fe20003f46270 */
[----:B-1----:R-:W-:-:S04]  /*08d0*/  VIADD R8, R10, 0xffffffe ;  /* 0x0ffffffe0a087836 */ /* 0x002fc80000000000 */
[----:B------:R-:W1:Y:S02]  /*08e0*/  F2I.FTZ.U32.TRUNC.NTZ R9, R8 ;  /* 0x0000000800097305 */ /* 0x000e64000021f000 */
[----:B------:R-:W-:Y:S02]  /*08f0*/  @P0 VIADD R0, R0, 0x1 ;  /* 0x0000000100000836 */ /* 0x000fe40000000000 */
[----:B--2---:R-:W-:Y:S02]  /*0900*/  VIADD R6, R7, 0xffffffe ;  /* 0x0ffffffe07067836 */ /* 0x004fe40000000000 */
[----:B------:R-:W-:Y:S02]  /*0910*/  IMAD.MOV.U32 R10, RZ, RZ, R0 ;  /* 0x000000ffff0a7224 */ /* 0x000fe400078e0000 */
[----:B------:R2:W4:Y:S03]  /*0920*/  F2I.FTZ.U32.TRUNC.NTZ R7, R6 ;  /* 0x0000000600077305 */ /* 0x000526000021f000 */
[----:B------:R-:W-:-:S02]  /*0930*/  @!P2 IADD3 R10, PT, PT, -R10, RZ, RZ ;  /* 0x000000ff0a0aa210 */ /* 0x000fc40007ffe1ff */
[----:B------:R-:W-:Y:S01]  /*0940*/  @!P1 LOP3.LUT R10, RZ, R15, RZ, 0x33, !PT ;  /* 0x0000000fff0a9212 */ /* 0x000fe200078e33ff */
[----:B-1----:R-:W-:-:S03]  /*0950*/  IMAD.MOV R13, RZ, RZ, -R9 ;  /* 0x000000ffff0d7224 */ /* 0x002fc600078e0a09 */
[C---:B--2---:R-:W-:Y:S01]  /*0960*/  IADD3 R6, PT, PT, -R10.reuse, RZ, RZ ;  /* 0x000000ff0a067210 */ /* 0x044fe20007ffe1ff */
[----:B------:R-:W-:Y:S02]  /*0970*/  IMAD.SHL.U32 R0, R10, 0x80, RZ ;  /* 0x000000800a007824 */ /* 0x000fe400078e00ff */
[----:B------:R-:W-:Y:S02]  /*0980*/  IMAD R13, R13, R4, RZ ;  /* 0x000000040d0d7224 */ /* 0x000fe400078e02ff */
[----:B----4-:R-:W-:Y:S01]  /*0990*/  IMAD.MOV R8, RZ, RZ, -R7 ;  /* 0x000000ffff087224 */ /* 0x010fe200078e0a07 */
[----:B------:R-:W-:-:S03]  /*09a0*/  LOP3.LUT R11, R0, R11, RZ, 0xfc, !PT ;  /* 0x0000000b000b7212 */ /* 0x000fc600078efcff */
[----:B------:R-:W-:Y:S01]  /*09b0*/  IMAD.MOV.U32 R10, RZ, RZ, R8 ;  /* 0x000000ffff0a7224 */ /* 0x000fe200078e0008 */
[----:B------:R-:W-:Y:S01]  /*09c0*/  IABS R12, R11 ;  /* 0x0000000b000c7213 */ /* 0x000fe20000000000 */
[----:B------:R-:W-:Y:S01]  /*09d0*/  IMAD.MOV.U32 R8, RZ, RZ, RZ ;  /* 0x000000ffff087224 */ /* 0x000fe200078e00ff */
[C---:B------:R-:W-:Y:S02]  /*09e0*/  LOP3.LUT R22, R11.reuse, 0x10, RZ, 0xfc, !PT ;  /* 0x000000100b167812 */ /* 0x040fe400078efcff */
[----:B------:R-:W-:Y:S01]  /*09f0*/  LOP3.LUT R24, R11, 0x14, RZ, 0xfc, !PT ;  /* 0x000000140b187812 */ /* 0x000fe200078efcff */
[----:B------:R-:W-:Y:S01]  /*0a00*/  IMAD.HI.U32 R9, R9, R13, R8 ;  /* 0x0000000d09097227 */ /* 0x000fe200078e0008 */
[----:B------:R-:W-:Y:S02]  /*0a10*/  IABS R19, R22 ;  /* 0x0000001600137213 */ /* 0x000fe40000000000 */
[----:B------:R-:W-:Y:S01]  /*0a20*/  IABS R21, R24 ;  /* 0x0000001800157213 */ /* 0x000fe20000000000 */
[----:B------:R-:W-:Y:S01]  /*0a30*/  IMAD R8, R15, R6, R16 ;  /* 0x000000060f087224 */ /* 0x000fe200078e0210 */
[C---:B------:R-:W-:Y:S01]  /*0a40*/  LOP3.LUT R16, R11.reuse, 0x7c, RZ, 0xfc, !PT ;  /* 0x0000007c0b107812 */ /* 0x040fe200078efcff */
[----:B------:R-:W-:Y:S01]  /*0a50*/  IMAD R13, R10, R5, RZ ;  /* 0x000000050a0d7224 */ /* 0x000fe200078e02ff */
[----:B------:R-:W-:Y:S01]  /*0a60*/  LOP3.LUT R15, R11, 0x4, RZ, 0xfc, !PT ;  /* 0x000000040b0f7812 */ /* 0x000fe200078efcff */
[----:B------:R-:W-:Y:S01]  /*0a70*/  IMAD.MOV.U32 R6, RZ, RZ, RZ ;  /* 0x000000ffff067224 */ /* 0x000fe200078e00ff */
[----:B------:R-:W-:Y:S01]  /*0a80*/  IABS R25, R16 ;  /* 0x0000001000197213 */ /* 0x000fe20000000000 */
[----:B------:R-:W-:Y:S01]  /*0a90*/  IMAD.HI.U32 R10, R9, R12, RZ ;  /* 0x0000000c090a7227 */ /* 0x000fe200078e00ff */
[----:B------:R-:W-:-:S02]  /*0aa0*/  IADD3 R8, PT, PT, R14, R8, RZ ;  /* 0x000000080e087210 */ /* 0x000fc40007ffe0ff */
[----:B------:R-:W-:Y:S01]  /*0ab0*/  LOP3.LUT R14, R11, 0x8, RZ, 0xfc, !PT ;  /* 0x000000080b0e7812 */ /* 0x000fe200078efcff */
[----:B------:R-:W-:Y:S01]  /*0ac0*/  IMAD.HI.U32 R6, R7, R13, R6 ;  /* 0x0000000d07067227 */ /* 0x000fe200078e0006 */
[----:B------:R-:W-:Y:S02]  /*0ad0*/  IABS R13, R15 ;  /* 0x0000000f000d7213 */ /* 0x000fe40000000000 */
[----:B------:R-:W-:Y:S01]  /*0ae0*/  ISETP.GE.AND P4, PT, R15, RZ, PT ;  /* 0x000000ff0f00720c */ /* 0x000fe20003f86270 */
[----:B------:R-:W-:Y:S01]  /*0af0*/  IMAD.MOV R7, RZ, RZ, -R10 ;  /* 0x000000ffff077224 */ /* 0x000fe200078e0a0a */
[----:B------:R-:W-:Y:S01]  /*0b00*/  IABS R15, R14 ;  /* 0x0000000e000f7213 */ /* 0x000fe20000000000 */
[----:B------:R-:W-:Y:S01]  /*0b10*/  IMAD.HI.U32 R10, R9, R13, RZ ;  /* 0x0000000d090a7227 */ /* 0x000fe200078e00ff */
[----:B------:R-:W-:Y:S02]  /*0b20*/  ISETP.GE.AND P2, PT, R14, RZ, PT ;  /* 0x000000ff0e00720c */ /* 0x000fe40003f46270 */
[C---:B------:R-:W-:Y:S01]  /*0b30*/  LOP3.LUT R20, R11.reuse, 0xc, RZ, 0xfc, !PT ;  /* 0x0000000c0b147812 */ /* 0x040fe200078efcff */
[----:B------:R-:W-:Y:S01]  /*0b40*/  IMAD R7, R4, R7, R12 ;  /* 0x0000000704077224 */ /* 0x000fe200078e020c */
[----:B------:R-:W-:Y:S01]  /*0b50*/  LOP3.LUT R28, R11, 0x18, RZ, 0xfc, !PT ;  /* 0x000000180b1c7812 */ /* 0x000fe200078efcff */
[----:B------:R-:W-:Y:S01]  /*0b60*/  IMAD.HI.U32 R12, R9, R25, RZ ;  /* 0x00000019090c7227 */ /* 0x000fe200078e00ff */
[----:B------:R-:W-:-:S02]  /*0b70*/  IABS R17, R20 ;  /* 0x0000001400117213 */ /* 0x000fc40000000000 */
[----:B------:R-:W-:Y:S01]  /*0b80*/  ISETP.GT.U32.AND P3, PT, R4, R7, PT ;  /* 0x000000070400720c */ /* 0x000fe20003f64070 */
[----:B------:R-:W-:Y:S01]  /*0b90*/  IMAD.MOV R12, RZ, RZ, -R12 ;  /* 0x000000ffff0c7224 */ /* 0x000fe200078e0a0c */
[C---:B------:R-:W-:Y:S01]  /*0ba0*/  LOP3.LUT R30, R11.reuse, 0x1c, RZ, 0xfc, !PT ;  /* 0x0000001c0b1e7812 */ /* 0x040fe200078efcff */
[----:B------:R-:W-:Y:S01]  /*0bb0*/  IMAD.MOV R10, RZ, RZ, -R10 ;  /* 0x000000ffff0a7224 */ /* 0x000fe200078e0a0a */
[----:B------:R-:W-:Y:S01]  /*0bc0*/  ISETP.GE.AND P0, PT, R16, RZ, PT ;  /* 0x000000ff1000720c */ /* 0x000fe20003f06270 */
[C---:B------:R-:W-:Y:S01]  /*0bd0*/  IMAD R25, R4.reuse, R12, R25 ;  /* 0x0000000c04197224 */ /* 0x040fe200078e0219 */
[----:B------:R-:W-:Y:S01]  /*0be0*/  IABS R16, R30 ;  /* 0x0000001e00107213 */ /* 0x000fe20000000000 */
[C---:B------:R-:W-:Y:S01]  /*0bf0*/  IMAD R13, R4.reuse, R10, R13 ;  /* 0x0000000a040d7224 */ /* 0x040fe200078e020d */
[----:B------:R-:W-:Y:S01]  /*0c00*/  LOP3.LUT R32, R11, 0x20, RZ, 0xfc, !PT ;  /* 0x000000200b207812 */ /* 0x000fe200078efcff */
[----:B------:R-:W-:Y:S01]  /*0c10*/  IMAD.HI.U32 R10, R9, R15, RZ ;  /* 0x0000000f090a7227 */ /* 0x000fe200078e00ff */
[----:B------:R-:W-:-:S02]  /*0c20*/  ISETP.GT.U32.AND P5, PT, R4, R25, PT ;  /* 0x000000190400720c */ /* 0x000fc40003fa4070 */
[----:B------:R-:W-:Y:S01]  /*0c30*/  ISETP.GT.U32.AND P1, PT, R4, R13, PT ;  /* 0x0000000d0400720c */ /* 0x000fe20003f24070 */
[----:B------:R-:W-:Y:S01]  /*0c40*/  @!P3 IMAD.IADD R7, R7, 0x1, -R4 ;  /* 0x000000010707b824 */ /* 0x000fe200078e0a04 */
[----:B------:R-:W-:Y:S01]  /*0c50*/  IADD3 R10, PT, PT, -R10, RZ, RZ ;  /* 0x000000ff0a0a7210 */ /* 0x000fe20007ffe1ff */
[----:B------:R-:W-:Y:S01]  /*0c60*/  IMAD.HI.U32 R14, R9, R19, RZ ;  /* 0x00000013090e7227 */ /* 0x000fe200078e00ff */
[----:B------:R-:W-:Y:S02]  /*0c70*/  IABS R18, R32 ;  /* 0x0000002000127213 */ /* 0x000fe40000000000 */
[C---:B------:R-:W-:Y:S01]  /*0c80*/  ISETP.GT.U32.AND P3, PT, R4.reuse, R7, PT ;  /* 0x000000070400720c */ /* 0x040fe20003f64070 */
[----:B------:R-:W-:Y:S01]  /*0c90*/  IMAD R15, R4, R10, R15 ;  /* 0x0000000a040f7224 */ /* 0x000fe200078e020f */
[----:B------:R-:W-:Y:S01]  /*0ca0*/  LOP3.LUT R34, R11, 0x5c, RZ, 0xfc, !PT ;  /* 0x0000005c0b227812 */ /* 0x000fe200078efcff */
[----:B------:R-:W-:Y:S01]  /*0cb0*/  IMAD.HI.U32 R10, R9, R21, RZ ;  /* 0x00000015090a7227 */ /* 0x000fe200078e00ff */
[----:B------:R-:W-:-:S02]  /*0cc0*/  LOP3.LUT R36, R11, 0x60, RZ, 0xfc, !PT ;  /* 0x000000600b247812 */ /* 0x000fc400078efcff */
[----:B------:R-:W-:Y:S01]  /*0cd0*/  IABS R49, R34 ;  /* 0x0000002200317213 */ /* 0x000fe20000000000 */
[----:B------:R-:W-:Y:S01]  /*0ce0*/  @!P5 IMAD.IADD R25, R25, 0x1, -R4 ;  /* 0x000000011919d824 */ /* 0x000fe200078e0a04 */
[----:B------:R-:W-:Y:S01]  /*0cf0*/  IADD3 R10, PT, PT, -R10, RZ, RZ ;  /* 0x000000ff0a0a7210 */ /* 0x000fe20007ffe1ff */
[----:B------:R-:W-:Y:S01]  /*0d00*/  IMAD.MOV R14, RZ, RZ, -R14 ;  /* 0x000000ffff0e7224 */ /* 0x000fe200078e0a0e */
[----:B------:R-:W-:Y:S01]  /*0d10*/  LOP3.LUT R38, R11, 0x64, RZ, 0xfc, !PT ;  /* 0x000000640b267812 */ /* 0x000fe200078efcff */
[----:B------:R-:W-:Y:S01]  /*0d20*/  @!P1 IMAD.IADD R13, R13, 0x1, -R4 ;  /* 0x000000010d0d9824 */ /* 0x000fe200078e0a04 */
[C---:B------:R-:W-:Y:S01]  /*0d30*/  ISETP.GT.U32.AND P6, PT, R4.reuse, R25, PT ;  /* 0x000000190400720c */ /* 0x040fe20003fc4070 */
[C---:B------:R-:W-:Y:S01]  /*0d40*/  IMAD R19, R4.reuse, R14, R19 ;  /* 0x0000000e04137224 */ /* 0x040fe200078e0213 */
[----:B------:R-:W-:Y:S01]  /*0d50*/  IABS R14, R28 ;  /* 0x0000001c000e7213 */ /* 0x000fe20000000000 */
[----:B------:R-:W-:Y:S01]  /*0d60*/  IMAD.HI.U32 R12, R9, R17, RZ ;  /* 0x00000011090c7227 */ /* 0x000fe200078e00ff */
[----:B------:R-:W-:-:S02]  /*0d70*/  ISETP.GT.U32.AND P5, PT, R4, R13, PT ;  /* 0x0000000d0400720c */ /* 0x000fc40003fa4070 */
[----:B------:R-:W-:Y:S01]  /*0d80*/  ISETP.GE.AND P1, PT, R11, RZ, PT ;  /* 0x000000ff0b00720c */ /* 0x000fe20003f26270 */
[----:B------:R-:W-:Y:S01]  /*0d90*/  IMAD.MOV R12, RZ, RZ, -R12 ;  /* 0x000000ffff0c7224 */ /* 0x000fe200078e0a0c */
[----:B------:R-:W-:Y:S01]  /*0da0*/  IABS R51, R36 ;  /* 0x0000002400337213 */ /* 0x000fe20000000000 */
[----:B------:R-:W-:Y:S01]  /*0db0*/  IMAD R21, R4, R10, R21 ;  /* 0x0000000a04157224 */ /* 0x000fe200078e0215 */
[----:B------:R-:W-:Y:S01]  /*0dc0*/  IABS R53, R38 ;  /* 0x0000002600357213 */ /* 0x000fe20000000000 */
[----:B------:R-:W-:Y:S01]  /*0dd0*/  IMAD.HI.U32 R10, R9, R14, RZ ;  /* 0x0000000e090a7227 */ /* 0x000fe200078e00ff */
[C---:B------:R-:W-:Y:S02]  /*0de0*/  LOP3.LUT R40, R11.reuse, 0x68, RZ, 0xfc, !PT ;  /* 0x000000680b287812 */ /* 0x040fe400078efcff */
[----:B------:R-:W-:Y:S01]  /*0df0*/  LOP3.LUT R42, R11, 0x6c, RZ, 0xfc, !PT ;  /* 0x0000006c0b2a7812 */ /* 0x000fe200078efcff */
[--C-:B------:R-:W-:Y:S01]  /*0e00*/  @!P3 IMAD.IADD R7, R7, 0x1, -R4.reuse ;  /* 0x000000010707b824 */ /* 0x100fe200078e0a04 */
[----:B------:R-:W-:Y:S01]  /*0e10*/  IADD3 R23, PT, PT, -R10, RZ, RZ ;  /* 0x000000ff0a177210 */ /* 0x000fe20007ffe1ff */
[C---:B------:R-:W-:Y:S01]  /*0e20*/  IMAD R17, R4.reuse, R12, R17 ;  /* 0x0000000c04117224 */ /* 0x040fe200078e0211 */
[C---:B------:R-:W-:Y:S01]  /*0e30*/  ISETP.GT.U32.AND P3, PT, R4.reuse, R15, PT ;  /* 0x0000000f0400720c */ /* 0x040fe20003f64070 */
[----:B------:R-:W-:Y:S01]  /*0e40*/  IMAD.MOV.U32 R10, RZ, RZ, R7 ;  /* 0x000000ffff0a7224 */ /* 0x000fe200078e0007 */
[----:B------:R-:W-:Y:S01]  /*0e50*/  IABS R55, R40 ;  /* 0x0000002800377213 */ /* 0x000fe20000000000 */
[--C-:B------:R-:W-:Y:S01]  /*0e60*/  @!P6 IMAD.IADD R25, R25, 0x1, -R4.reuse ;  /* 0x000000011919e824 */ /* 0x100fe200078e0a04 */
[----:B------:R-:W-:Y:S01]  /*0e70*/  ISETP.GT.U32.AND P6, PT, R4, R17, PT ;  /* 0x000000110400720c */ /* 0x000fe20003fc4070 */
[----:B------:R-:W-:Y:S01]  /*0e80*/  @!P5 IMAD.IADD R13, R13, 0x1, -R4 ;  /* 0x000000010d0dd824 */ /* 0x000fe200078e0a04 */
[----:B------:R-:W-:Y:S01]  /*0e90*/  @!P1 IADD3 R10, PT, PT, -R10, RZ, RZ ;  /* 0x000000ff0a0a9210 */ /* 0x000fe20007ffe1ff */
[----:B------:R-:W-:Y:S01]  /*0ea0*/  IMAD.HI.U32 R12, R9, R16, RZ ;  /* 0x00000010090c7227 */ /* 0x000fe200078e00ff */
[----:B------:R-:W-:-:S02]  /*0eb0*/  ISETP.GT.U32.AND P5, PT, R4, R21, PT ;  /* 0x000000150400720c */ /* 0x000fc40003fa4070 */
[----:B------:R-:W-:Y:S01]  /*0ec0*/  ISETP.GT.U32.AND P1, PT, R4, R19, PT ;  /* 0x000000130400720c */ /* 0x000fe20003f24070 */
[----:B------:R-:W-:Y:S01]  /*0ed0*/  IMAD.MOV R27, RZ, RZ, -R12 ;  /* 0x000000ffff1b7224 */ /* 0x000fe200078e0a0c */
[----:B------:R-:W-:Y:S01]  /*0ee0*/  MOV R26, R25 ;  /* 0x00000019001a7202 */ /* 0x000fe20000000f00 */
[--C-:B------:R-:W-:Y:S01]  /*0ef0*/  @!P3 IMAD.IADD R15, R15, 0x1, -R4.reuse ;  /* 0x000000010f0fb824 */ /* 0x100fe200078e0a04 */
[----:B------:R-:W-:Y:S01]  /*0f00*/  ISETP.GE.AND P3, PT, R20, RZ, PT ;  /* 0x000000ff1400720c */ /* 0x000fe20003f66270 */
[----:B------:R-:W-:Y:S01]  /*0f10*/  IMAD.HI.U32 R12, R9, R18, RZ ;  /* 0x00000012090c7227 */ /* 0x000fe200078e00ff */
[C---:B------:R-:W-:Y:S02]  /*0f20*/  LOP3.LUT R20, R11.reuse, 0x2c, RZ, 0xfc, !PT ;  /* 0x0000002c0b147812 */ /* 0x040fe400078efcff */
[----:B------:R-:W-:Y:S01]  /*0f30*/  LOP3.LUT R44, R11, 0x70, RZ, 0xfc, !PT ;  /* 0x000000700b2c7812 */ /* 0x000fe200078efcff */
[--C-:B------:R-:W-:Y:S01]  /*0f40*/  @!P6 IMAD.IADD R17, R17, 0x1, -R4.reuse ;  /* 0x000000011111e824 */ /* 0x100fe200078e0a04 */
[----:B------:R-:W-:Y:S01]  /*0f50*/  ISETP.GT.U32.AND P6, PT, R4, R15, PT ;  /* 0x0000000f0400720c */ /* 0x000fe20003fc4070 */
[--C-:B------:R-:W-:Y:S01]  /*0f60*/  @!P5 IMAD.IADD R21, R21, 0x1, -R4.reuse ;  /* 0x000000011515d824 */ /* 0x100fe200078e0a04 */
[----:B------:R-:W-:Y:S01]  /*0f70*/  IADD3 R25, PT, PT, -R12, RZ, RZ ;  /* 0x000000ff0c197210 */ /* 0x000fe20007ffe1ff */
[----:B------:R-:W-:Y:S01]  /*0f80*/  @!P1 IMAD.IADD R19, R19, 0x1, -R4 ;  /* 0x0000000113139824 */ /* 0x000fe200078e0a04 */
[C---:B------:R-:W-:Y:S01]  /*0f90*/  ISETP.GT.U32.AND P1, PT, R4.reuse, R17, PT ;  /* 0x000000110400720c */ /* 0x040fe20003f24070 */
[C---:B------:R-:W-:Y:S01]  /*0fa0*/  IMAD R7, R4.reuse, R23, R14 ;  /* 0x0000001704077224 */ /* 0x040fe200078e020e */
[C---:B------:R-:W-:Y:S01]  /*0fb0*/  ISETP.GT.U32.AND P5, PT, R4.reuse, R21, PT ;  /* 0x000000150400720c */ /* 0x040fe20003fa4070 */
[C---:B------:R-:W-:Y:S01]  /*0fc0*/  IMAD R23, R4.reuse, R27, R16 ;  /* 0x0000001b04177224 */ /* 0x040fe200078e0210 */
[----:B------:R-:W-:Y:S01]  /*0fd0*/  LOP3.LUT R16, R11, 0x24, RZ, 0xfc, !PT ;  /* 0x000000240b107812 */ /* 0x000fe200078efcff */
[----:B------:R-:W-:Y:S01]  /*0fe0*/  @!P0 IMAD.MOV R26, RZ, RZ, -R26 ;  /* 0x000000ffff1a8224 */ /* 0x000fe200078e0a1a */
[C---:B------:R-:W-:Y:S01]  /*0ff0*/  ISETP.GT.U32.AND P0, PT, R4.reuse, R19, PT ;  /* 0x000000130400720c */ /* 0x040fe20003f04070 */
[----:B------:R-:W-:Y:S01]  /*1000*/  IMAD R25, R4, R25, R18 ;  /* 0x0000001904197224 */ /* 0x000fe200078e0212 */
[----:B------:R-:W-:Y:S01]  /*1010*/  IABS R27, R16 ;  /* 0x00000010001b7213 */ /* 0x000fe20000000000 */
[--C-:B------:R-:W-:Y:S01]  /*1020*/  @!P6 IMAD.IADD R15, R15, 0x1, -R4.reuse ;  /* 0x000000010f0fe824 */ /* 0x100fe200078e0a04 */
[----:B------:R-:W-:Y:S01]  /*1030*/  ISETP.GE.AND P6, PT, R22, RZ, PT ;  /* 0x000000ff1600720c */ /* 0x000fe20003fc6270 */
[----:B------:R-:W-:Y:S01]  /*1040*/  @!P4 IMAD.MOV R13, RZ, RZ, -R13 ;  /* 0x000000ffff0dc224 */ /* 0x000fe200078e0a0d */
[C---:B------:R-:W-:Y:S01]  /*1050*/  ISETP.GT.U32.AND P4, PT, R4.reuse, R7, PT ;  /* 0x000000070400720c */ /* 0x040fe20003f84070 */
[----:B------:R-:W-:Y:S01]  /*1060*/  @!P1 IMAD.IADD R17, R17, 0x1, -R4 ;  /* 0x0000000111119824 */ /* 0x000fe200078e0a04 */
[----:B------:R-:W-:Y:S01]  /*1070*/  ISETP.GT.U32.AND P1, PT, R4, R23, PT ;  /* 0x000000170400720c */ /* 0x000fe20003f24070 */
[----:B------:R-:W-:Y:S01]  /*1080*/  IMAD.HI.U32 R12, R9, R27, RZ ;  /* 0x0000001b090c7227 */ /* 0x000fe200078e00ff */
[----:B------:R-:W-:-:S02]  /*1090*/  LOP3.LUT R18, R11, 0x28, RZ, 0xfc, !PT ;  /* 0x000000280b127812 */ /* 0x000fc400078efcff */
[----:B------:R-:W-:Y:S01]  /*10a0*/  IABS R31, R20 ;  /* 0x00000014001f7213 */ /* 0x000fe20000000000 */
[----:B------:R-:W-:Y:S01]  /*10b0*/  @!P5 IMAD.IADD R21, R21, 0x1, -R4 ;  /* 0x000000011515d824 */ /* 0x000fe200078e0a04 */
[C---:B------:R-:W-:Y:S01]  /*10c0*/  ISETP.GT.U32.AND P5, PT, R4.reuse, R25, PT ;  /* 0x000000190400720c */ /* 0x040fe20003fa4070 */
[----:B------:R-:W-:Y:S01]  /*10d0*/  IMAD.MOV R12, RZ, RZ, -R12 ;  /* 0x000000ffff0c7224 */ /* 0x000fe200078e0a0c */
[----:B------:R-:W-:Y:S01]  /*10e0*/  @!P0 IADD3 R19, PT, PT, R19, -R4, RZ ;  /* 0x8000000413138210 */ /* 0x000fe20007ffe0ff */
[----:B------:R-:W-:Y:S01]  /*10f0*/  @!P2 IMAD.MOV R15, RZ, RZ, -R15 ;  /* 0x000000ffff0fa224 */ /* 0x000fe200078e0a0f */
[----:B------:R-:W-:Y:S01]  /*1100*/  IABS R29, R18 ;  /* 0x00000012001d7213 */ /* 0x000fe20000000000 */
[C---:B------:R-:W-:Y:S01]  /*1110*/  IMAD R27, R4.reuse, R12, R27 ;  /* 0x0000000c041b7224 */ /* 0x040fe200078e021b */
[----:B------:R-:W-:Y:S01]  /*1120*/  @!P6 IADD3 R19, PT, PT, -R19, RZ, RZ ;  /* 0x000000ff1313e210 */ /* 0x000fe20007ffe1ff */
[----:B------:R-:W-:Y:S01]  /*1130*/  @!P4 IMAD.IADD R7, R7, 0x1, -R4 ;  /* 0x000000010707c824 */ /* 0x000fe200078e0a04 */
[----:B------:R-:W-:Y:S01]  /*1140*/  @!P1 IADD3 R23, PT, PT, R23, -R4, RZ ;  /* 0x8000000417179210 */ /* 0x000fe20007ffe0ff */
[----:B------:R-:W-:Y:S01]  /*1150*/  IMAD.HI.U32 R12, R9, R29, RZ ;  /* 0x0000001d090c7227 */ /* 0x000fe200078e00ff */
[----:B------:R-:W-:-:S02]  /*1160*/  ISETP.GT.U32.AND P6, PT, R4, R27, PT ;  /* 0x0000001b0400720c */ /* 0x000fc40003fc4070 */
[----:B------:R-:W-:Y:S01]  /*1170*/  ISETP.GE.AND P1, PT, R30, RZ, PT ;  /* 0x000000ff1e00720c */ /* 0x000fe20003f26270 */
[----:B------:R-:W-:Y:S01]  /*1180*/  @!P5 IMAD.IADD R25, R25, 0x1, -R4 ;  /* 0x000000011919d824 */ /* 0x000fe200078e0a04 */
[C---:B------:R-:W-:Y:S01]  /*1190*/  ISETP.GT.U32.AND P5, PT, R4.reuse, R23, PT ;  /* 0x000000170400720c */ /* 0x040fe20003fa4070 */
[----:B------:R-:W-:Y:S01]  /*11a0*/  IMAD.MOV R12, RZ, RZ, -R12 ;  /* 0x000000ffff0c7224 */ /* 0x000fe200078e0a0c */
[----:B------:R-:W-:Y:S01]  /*11b0*/  ISETP.GT.U32.AND P2, PT, R4, R7, PT ;  /* 0x000000070400720c */ /* 0x000fe20003f44070 */
[----:B------:R-:W-:Y:S01]  /*11c0*/  IMAD.HI.U32 R14, R9, R31, RZ ;  /* 0x0000001f090e7227 */ /* 0x000fe200078e00ff */
[----:B------:R-:W-:Y:S02]  /*11d0*/  ISETP.GE.AND P4, PT, R28, RZ, PT ;  /* 0x000000ff1c00720c */ /* 0x000fe40003f86270 */
[----:B------:R-:W-:Y:S01]  /*11e0*/  LOP3.LUT R22, R11, 0x38, RZ, 0xfc, !PT ;  /* 0x000000380b167812 */ /* 0x000fe200078efcff */
[----:B------:R-:W-:Y:S01]  /*11f0*/  IMAD R29, R4, R12, R29 ;  /* 0x0000000c041d7224 */ /* 0x000fe200078e021d */
[----:B------:R-:W-:Y:S01]  /*1200*/  ISETP.GE.AND P0, PT, R24, RZ, PT ;  /* 0x000000ff1800720c */ /* 0x000fe20003f06270 */
[----:B------:R-:W-:Y:S01]  /*1210*/  @!P3 IMAD.MOV R17, RZ, RZ, -R17 ;  /* 0x000000ffff11b224 */ /* 0x000fe200078e0a11 */
[C---:B------:R-:W-:Y:S01]  /*1220*/  ISETP.GT.U32.AND P3, PT, R4.reuse, R25, PT ;  /* 0x000000190400720c */ /* 0x040fe20003f64070 */
[----:B------:R-:W-:Y:S01]  /*1230*/  IMAD.MOV R14, RZ, RZ, -R14 ;  /* 0x000000ffff0e7224 */ /* 0x000fe200078e0a0e */
[----:B------:R-:W-:Y:S01]  /*1240*/  IABS R35, R22 ;  /* 0x0000001600237213 */ /* 0x000fe20000000000 */
[--C-:B------:R-:W-:Y:S01]  /*1250*/  @!P6 IMAD.IADD R27, R27, 0x1, -R4.reuse ;  /* 0x000000011b1be824 */ /* 0x100fe200078e0a04 */
[C---:B------:R-:W-:Y:S01]  /*1260*/  ISETP.GT.U32.AND P6, PT, R4.reuse, R29, PT ;  /* 0x0000001d0400720c */ /* 0x040fe20003fc4070 */
[----:B------:R-:W-:Y:S01]  /*1270*/  IMAD R31, R4, R14, R31 ;  /* 0x0000000e041f7224 */ /* 0x000fe200078e021f */
[----:B------:R-:W-:Y:S01]  /*1280*/  @!P5 IADD3 R23, PT, PT, R23, -R4, RZ ;  /* 0x800000041717d210 */ /* 0x000fe20007ffe0ff */
[----:B------:R-:W-:Y:S01]  /*1290*/  @!P2 IMAD.IADD R7, R7, 0x1, -R4 ;  /* 0x000000010707a824 */ /* 0x000fe200078e0a04 */
[----:B------:R-:W-:-:S02]  /*12a0*/  ISETP.GE.AND P5, PT, R18, RZ, PT ;  /* 0x000000ff1200720c */ /* 0x000fc40003fa6270 */
[----:B------:R-:W-:Y:S01]  /*12b0*/  LOP3.LUT R18, R11, 0x30, RZ, 0xfc, !PT ;  /* 0x000000300b127812 */ /* 0x000fe200078efcff */
[----:B------:R-:W-:Y:S01]  /*12c0*/  @!P0 IMAD.MOV R21, RZ, RZ, -R21 ;  /* 0x000000ffff158224 */ /* 0x000fe200078e0a15 */
[----:B------:R-:W-:Y:S01]  /*12d0*/  @!P1 IADD3 R23, PT, PT, -R23, RZ, RZ ;  /* 0x000000ff17179210 */ /* 0x000fe20007ffe1ff */
[--C-:B------:R-:W-:Y:S01]  /*12e0*/  @!P3 IMAD.IADD R25, R25, 0x1, -R4.reuse ;  /* 0x000000011919b824 */ /* 0x100fe200078e0a04 */
[----:B------:R-:W-:Y:S02]  /*12f0*/  ISETP.GT.U32.AND P1, PT, R4, R31, PT ;  /* 0x0000001f0400720c */ /* 0x000fe40003f24070 */
[----:B------:R-:W-:Y:S01]  /*1300*/  ISETP.GE.AND P2, PT, R16, RZ, PT ;  /* 0x000000ff1000720c */ /* 0x000fe20003f46270 */
[----:B------:R-:W-:Y:S01]  /*1310*/  @!P6 IMAD.IADD R29, R29, 0x1, -R4 ;  /* 0x000000011d1de824 */ /* 0x000fe200078e0a04 */
[----:B------:R-:W-:Y:S02]  /*1320*/  IABS R16, R18 ;  /* 0x0000001200107213 */ /* 0x000fe40000000000 */
[----:B------:R-:W-:-:S02]  /*1330*/  ISETP.GE.AND P3, PT, R20, RZ, PT ;  /* 0x000000ff1400720c */ /* 0x000fc40003f66270 */
[----:B------:R-:W-:Y:S02]  /*1340*/  LOP3.LUT R20, R11, 0x34, RZ, 0xfc, !PT ;  /* 0x000000340b147812 */ /* 0x000fe400078efcff */
[----:B------:R-:W-:Y:S01]  /*1350*/  MOV R12, R7 ;  /* 0x00000007000c7202 */ /* 0x000fe20000000f00 */
[----:B------:R-:W-:Y:S01]  /*1360*/  IMAD.HI.U32 R7, R9, R16, RZ ;  /* 0x0000001009077227 */ /* 0x000fe200078e00ff */
[----:B------:R-:W-:Y:S02]  /*1370*/  ISETP.GT.U32.AND P6, PT, R4, R27, PT ;  /* 0x0000001b0400720c */ /* 0x000fe40003fc4070 */
[----:B------:R-:W-:Y:S01]  /*1380*/  IABS R33, R20 ;  /* 0x0000001400217213 */ /* 0x000fe20000000000 */
[----:B------:R-:W-:Y:S01]  /*1390*/  IMAD.MOV R7, RZ, RZ, -R7 ;  /* 0x000000ffff077224 */ /* 0x000fe200078e0a07 */
[----:B------:R-:W-:Y:S01]  /*13a0*/  LOP3.LUT R24, R11, 0x3c, RZ, 0xfc, !PT ;  /* 0x0000003c0b187812 */ /* 0x000fe200078efcff */
[----:B------:R-:W-:Y:S01]  /*13b0*/  @!P1 IMAD.IADD R31, R31, 0x1, -R4 ;  /* 0x000000011f1f9824 */ /* 0x000fe200078e0a04 */
[----:B------:R-:W-:Y:S01]  /*13c0*/  ISETP.GE.AND P0, PT, R32, RZ, PT ;  /* 0x000000ff2000720c */ /* 0x000fe20003f06270 */
[----:B------:R-:W-:Y:S01]  /*13d0*/  IMAD.HI.U32 R14, R9, R33, RZ ;  /* 0x00000021090e7227 */ /* 0x000fe200078e00ff */
[----:B------:R-:W-:-:S02]  /*13e0*/  IABS R37, R24 ;  /* 0x0000001800257213 */ /* 0x000fc40000000000 */
[C---:B------:R-:W-:Y:S01]  /*13f0*/  ISETP.GT.U32.AND P1, PT, R4.reuse, R31, PT ;  /* 0x0000001f0400720c */ /* 0x040fe20003f24070 */
[C---:B------:R-:W-:Y:S01]  /*1400*/  IMAD R7, R4.reuse, R7, R16 ;  /* 0x0000000704077224 */ /* 0x040fe200078e0210 */
[C---:B------:R-:W-:Y:S01]  /*1410*/  LOP3.LUT R28, R11.reuse, 0x44, RZ, 0xfc, !PT ;  /* 0x000000440b1c7812 */ /* 0x040fe200078efcff */
[----:B------:R-:W-:Y:S01]  /*1420*/  @!P4 IMAD.MOV R12, RZ, RZ, -R12 ;  /* 0x000000ffff0cc224 */ /* 0x000fe200078e0a0c */
[C---:B------:R-:W-:Y:S01]  /*1430*/  ISETP.GT.U32.AND P4, PT, R4.reuse, R29, PT ;  /* 0x0000001d0400720c */ /* 0x040fe20003f84070 */
[----:B------:R-:W-:Y:S01]  /*1440*/  IMAD.MOV R16, RZ, RZ, -R14 ;  /* 0x000000ffff107224 */ /* 0x000fe200078e0a0e */
[----:B------:R-:W-:Y:S01]  /*1450*/  LOP3.LUT R30, R11, 0x54, RZ, 0xfc, !PT ;  /* 0x000000540b1e7812 */ /* 0x000fe200078efcff */
[----:B------:R-:W-:Y:S01]  /*1460*/  @!P6 IMAD.IADD R27, R27, 0x1, -R4 ;  /* 0x000000011b1be824 */ /* 0x000fe200078e0a04 */
[----:B------:R-:W-:Y:S01]  /*1470*/  ISETP.GT.U32.AND P6, PT, R4, R7, PT ;  /* 0x000000070400720c */ /* 0x000fe20003fc4070 */
[----:B------:R-:W-:Y:S01]  /*1480*/  IMAD.HI.U32 R14, R9, R35, RZ ;  /* 0x00000023090e7227 */ /* 0x000fe200078e00ff */
[----:B------:R-:W-:-:S02]  /*1490*/  IABS R45, R30 ;  /* 0x0000001e002d7213 */ /* 0x000fc40000000000 */
[----:B------:R-:W-:Y:S01]  /*14a0*/  LOP3.LUT R46, R11, 0x74, RZ, 0xfc, !PT ;  /* 0x000000740b2e7812 */ /* 0x000fe200078efcff */
[----:B------:R-:W-:Y:S01]  /*14b0*/  IMAD.MOV R14, RZ, RZ, -R14 ;  /* 0x000000ffff0e7224 */ /* 0x000fe200078e0a0e */
[----:B------:R-:W-:Y:S01]  /*14c0*/  IABS R57, R42 ;  /* 0x0000002a00397213 */ /* 0x000fe20000000000 */
[----:B------:R-:W-:Y:S01]  /*14d0*/  @!P1 IMAD.IADD R31, R31, 0x1, -R4 ;  /* 0x000000011f1f9824 */ /* 0x000fe200078e0a04 */
[----:B------:R-:W-:Y:S01]  /*14e0*/  IABS R59, R46 ;  /* 0x0000002e003b7213 */ /* 0x000fe20000000000 */
[C---:B------:R-:W-:Y:S01]  /*14f0*/  IMAD R35, R4.reuse, R14, R35 ;  /* 0x0000000e04237224 */ /* 0x040fe200078e0223 */
[----:B------:R-:W-:Y:S01]  /*1500*/  @!P4 IADD3 R29, PT, PT, R29, -R4, RZ ;  /* 0x800000041d1dc210 */ /* 0x000fe20007ffe0ff */
[----:B------:R-:W-:Y:S01]  /*1510*/  IMAD R33, R4, R16, R33 ;  /* 0x0000001004217224 */ /* 0x000fe200078e0221 */
[----:B------:R-:W-:Y:S01]  /*1520*/  ISETP.GE.AND P4, PT, R20, RZ, PT ;  /* 0x000000ff1400720c */ /* 0x000fe20003f86270 */
[----:B------:R-:W-:Y:S01]  /*1530*/  IMAD.HI.U32 R16, R9, R37, RZ ;  /* 0x0000002509107227 */ /* 0x000fe200078e00ff */
[----:B------:R-:W-:-:S02]  /*1540*/  ISETP.GT.U32.AND P1, PT, R4, R35, PT ;  /* 0x000000230400720c */ /* 0x000fc40003f24070 */
[----:B------:R-:W-:Y:S01]  /*1550*/  @!P6 IADD3 R7, PT, PT, R7, -R4, RZ ;  /* 0x800000040707e210 */ /* 0x000fe20007ffe0ff */
[----:B------:R-:W-:Y:S01]  /*1560*/  @!P5 IMAD.MOV R29, RZ, RZ, -R29 ;  /* 0x000000ffff1dd224 */ /* 0x000fe200078e0a1d */
[----:B------:R-:W-:Y:S01]  /*1570*/  ISETP.GE.AND P6, PT, R22, RZ, PT ;  /* 0x000000ff1600720c */ /* 0x000fe20003fc6270 */
[----:B------:R-:W-:Y:S01]  /*1580*/  IMAD.MOV R16, RZ, RZ, -R16 ;  /* 0x000000ffff107224 */ /* 0x000fe200078e0a10 */
[C---:B------:R-:W-:Y:S01]  /*1590*/  ISETP.GT.U32.AND P5, PT, R4.reuse, R7, PT ;  /* 0x000000070400720c */ /* 0x040fe20003fa4070 */
[----:B------:R-:W-:Y:S01]  /*15a0*/  @!P2 IMAD.MOV R27, RZ, RZ, -R27 ;  /* 0x000000ffff1ba224 */ /* 0x000fe200078e0a1b */
[----:B------:R-:W-:Y:S01]  /*15b0*/  LOP3.LUT R22, R11, 0x40, RZ, 0xfc, !PT ;  /* 0x000000400b167812 */ /* 0x000fe200078efcff */
[C---:B------:R-:W-:Y:S01]  /*15c0*/  IMAD R37, R4.reuse, R16, R37 ;  /* 0x0000001004257224 */ /* 0x040fe200078e0225 */
[----:B------:R-:W-:Y:S01]  /*15d0*/  IABS R16, R28 ;  /* 0x0000001c00107213 */ /* 0x000fe20000000000 */
[----:B------:R-:W-:Y:S01]  /*15e0*/  IMAD.MOV.U32 R14, RZ, RZ, R31 ;  /* 0x000000ffff0e7224 */ /* 0x000fe200078e001f */
[----:B------:R-:W-:Y:S01]  /*15f0*/  IABS R20, R22 ;  /* 0x0000001600147213 */ /* 0x000fe20000000000 */
[----:B------:R-:W-:Y:S01]  /*1600*/  @!P1 IMAD.IADD R35, R35, 0x1, -R4 ;  /* 0x0000000123239824 */ /* 0x000fe200078e0a04 */
[----:B------:R-:W-:Y:S01]  /*1610*/  ISETP.GT.U32.AND P2, PT, R4, R33, PT ;  /* 0x000000210400720c */ /* 0x000fe20003f44070 */
[----:B------:R-:W-:Y:S01]  /*1620*/  IMAD.MOV.U32 R31, RZ, RZ, R16 ;  /* 0x000000ffff1f7224 */ /* 0x000fe200078e0010 */
[----:B------:R-:W-:Y:S01]  /*1630*/  @!P3 IADD3 R14, PT, PT, -R14, RZ, RZ ;  /* 0x000000ff0e0eb210 */ /* 0x000fe20007ffe1ff */
[----:B------:R-:W-:Y:S01]  /*1640*/  @!P0 IMAD.MOV R25, RZ, RZ, -R25 ;  /* 0x000000ffff198224 */ /* 0x000fe200078e0a19 */
[----:B------:R-:W-:Y:S01]  /*1650*/  ISETP.GT.U32.AND P1, PT, R4, R35, PT ;  /* 0x000000230400720c */ /* 0x000fe20003f24070 */
[----:B------:R-:W-:Y:S01]  /*1660*/  @!P5 IMAD.IADD R7, R7, 0x1, -R4 ;  /* 0x000000010707d824 */ /* 0x000fe200078e0a04 */
[----:B------:R-:W-:Y:S01]  /*1670*/  ISETP.GE.AND P0, PT, R18, RZ, PT ;  /* 0x000000ff1200720c */ /* 0x000fe20003f06270 */
[----:B------:R-:W-:Y:S01]  /*1680*/  IMAD.HI.U32 R18, R9, R31, RZ ;  /* 0x0000001f09127227 */ /* 0x000fe200078e00ff */
[----:B------:R-:W-:-:S02]  /*1690*/  ISETP.GT.U32.AND P5, PT, R4, R37, PT ;  /* 0x000000250400720c */ /* 0x000fc40003fa4070 */
[----:B------:R-:W-:Y:S01]  /*16a0*/  ISETP.GE.AND P3, PT, R24, RZ, PT ;  /* 0x000000ff1800720c */ /* 0x000fe20003f66270 */
[----:B------:R-:W-:Y:S01]  /*16b0*/  IMAD.MOV.U32 R16, RZ, RZ, R7 ;  /* 0x000000ffff107224 */ /* 0x000fe200078e0007 */
[----:B------:R-:W-:Y:S01]  /*16c0*/  LOP3.LUT R32, R11, 0x78, RZ, 0xfc, !PT ;  /* 0x000000780b207812 */ /* 0x000fe200078efcff */
[----:B------:R-:W-:Y:S01]  /*16d0*/  IMAD.HI.U32 R7, R9, R20, RZ ;  /* 0x0000001409077227 */ /* 0x000fe200078e00ff */
[----:B------:R-:W-:-:S03]  /*16e0*/  @!P2 IADD3 R33, PT, PT, R33, -R4, RZ ;  /* 0x800000042121a210 */ /* 0x000fc60007ffe0ff */
[----:B------:R-:W-:Y:S01]  /*16f0*/  IMAD.MOV R18, RZ, RZ, -R18 ;  /* 0x000000ffff127224 */ /* 0x000fe200078e0a12 */
[----:B------:R-:W-:Y:S01]  /*1700*/  IADD3 R7, PT, PT, -R7, RZ, RZ ;  /* 0x000000ff07077210 */ /* 0x000fe20007ffe1ff */
[----:B------:R-:W-:Y:S01]  /*1710*/  @!P0 IMAD.MOV R16, RZ, RZ, -R16 ;  /* 0x000000ffff108224 */ /* 0x000fe200078e0a10 */
[----:B------:R-:W-:Y:S01]  /*1720*/  @!P1 IADD3 R35, PT, PT, R35, -R4, RZ ;  /* 0x8000000423239210 */ /* 0x000fe20007ffe0ff */
[C---:B------:R-:W-:Y:S01]  /*1730*/  IMAD R31, R4.reuse, R18, R31 ;  /* 0x00000012041f7224 */ /* 0x040fe200078e021f */
[C---:B------:R-:W-:Y:S01]  /*1740*/  ISETP.GT.U32.AND P2, PT, R4.reuse, R33, PT ;  /* 0x000000210400720c */ /* 0x040fe20003f44070 */
[C---:B------:R-:W-:Y:S01]  /*1750*/  IMAD R7, R4.reuse, R7, R20 ;  /* 0x0000000704077224 */ /* 0x040fe200078e0214 */
[----:B------:R-:W-:Y:S01]  /*1760*/  LOP3.LUT R18, R11, 0x48, RZ, 0xfc, !PT ;  /* 0x000000480b127812 */ /* 0x000fe200078efcff */
[----:B------:R-:W-:Y:S01]  /*1770*/  @!P6 IMAD.MOV R35, RZ, RZ, -R35 ;  /* 0x000000ffff23e224 */ /* 0x000fe200078e0a23 */
[C---:B------:R-:W-:Y:S01]  /*1780*/  ISETP.GT.U32.AND P6, PT, R4.reuse, R31, PT ;  /* 0x0000001f0400720c */ /* 0x040fe20003fc4070 */
[----:B------:R-:W-:Y:S01]  /*1790*/  @!P5 IMAD.IADD R37, R37, 0x1, -R4 ;  /* 0x000000012525d824 */ /* 0x000fe200078e0a04 */
[----:B------:R-:W-:Y:S01]  /*17a0*/  ISETP.GT.U32.AND P1, PT, R4, R7, PT ;  /* 0x000000070400720c */ /* 0x000fe20003f24070 */
[----:B------:R-:W-:Y:S01]  /*17b0*/  IMAD.HI.U32 R24, R9, R45, RZ ;  /* 0x0000002d09187227 */ /* 0x000fe200078e00ff */
[----:B------:R-:W-:-:S02]  /*17c0*/  IABS R39, R18 ;  /* 0x0000001200277213 */ /* 0x000fc40000000000 */
[----:B------:R-:W-:Y:S01]  /*17d0*/  ISETP.GT.U32.AND P5, PT, R4, R37, PT ;  /* 0x000000250400720c */ /* 0x000fe20003fa4070 */
[----:B------:R-:W-:Y:S01]  /*17e0*/  IMAD.MOV R24, RZ, RZ, -R24 ;  /* 0x000000ffff187224 */ /* 0x000fe200078e0a18 */
[----:B------:R-:W-:Y:S01]  /*17f0*/  LOP3.LUT R20, R11, 0x4c, RZ, 0xfc, !PT ;  /* 0x0000004c0b147812 */ /* 0x000fe200078efcff */
[--C-:B------:R-:W-:Y:S01]  /*1800*/  @!P2 IMAD.IADD R33, R33, 0x1, -R4.reuse ;  /* 0x000000012121a824 */ /* 0x100fe200078e0a04 */
[----:B------:R-:W-:Y:S01]  /*1810*/  ISETP.GE.AND P0, PT, R22, RZ, PT ;  /* 0x000000ff1600720c */ /* 0x000fe20003f06270 */
[----:B------:R-:W-:Y:S01]  /*1820*/  IMAD R45, R4, R24, R45 ;  /* 0x00000018042d7224 */ /* 0x000fe200078e022d */
[----:B------:R-:W-:Y:S01]  /*1830*/  IABS R41, R20 ;  /* 0x0000001400297213 */ /* 0x000fe20000000000 */
[----:B------:R-:W-:Y:S01]  /*1840*/  @!P6 IMAD.IADD R31, R31, 0x1, -R4 ;  /* 0x000000011f1fe824 */ /* 0x000fe200078e0a04 */
[----:B------:R-:W-:Y:S01]  /*1850*/  ISETP.GE.AND P2, PT, R28, RZ, PT ;  /* 0x000000ff1c00720c */ /* 0x000fe20003f46270 */
[----:B------:R-:W-:Y:S01]  /*1860*/  @!P4 IMAD.MOV R33, RZ, RZ, -R33 ;  /* 0x000000ffff21c224 */ /* 0x000fe200078e0a21 */
[----:B------:R-:W-:Y:S01]  /*1870*/  @!P1 IADD3 R7, PT, PT, R7, -R4, RZ ;  /* 0x8000000407079210 */ /* 0x000fe20007ffe0ff */
[----:B------:R-:W-:Y:S01]  /*1880*/  IMAD.HI.U32 R24, R9, R51, RZ ;  /* 0x0000003309187227 */ /* 0x000fe200078e00ff */
[----:B------:R-:W-:-:S02]  /*1890*/  ISETP.GE.AND P4, PT, R18, RZ, PT ;  /* 0x000000ff1200720c */ /* 0x000fc40003f86270 */
[C---:B------:R-:W-:Y:S01]  /*18a0*/  ISETP.GT.U32.AND P1, PT, R4.reuse, R7, PT ;  /* 0x000000070400720c */ /* 0x040fe20003f24070 */
[----:B------:R-:W-:Y:S01]  /*18b0*/  IMAD.HI.U32 R18, R9, R39, RZ ;  /* 0x0000002709127227 */ /* 0x000fe200078e00ff */
[----:B------:R-:W-:Y:S02]  /*18c0*/  ISETP.GT.U32.AND P6, PT, R4, R31, PT ;  /* 0x0000001f0400720c */ /* 0x000fe40003fc4070 */
[----:B------:R-:W-:Y:S01]  /*18d0*/  LOP3.LUT R28, R11, 0x50, RZ, 0xfc, !PT ;  /* 0x000000500b1c7812 */ /* 0x000fe200078efcff */
[----:B------:R-:W-:Y:S01]  /*18e0*/  @!P5 IMAD.IADD R37, R37, 0x1, -R4 ;  /* 0x000000012525d824 */ /* 0x000fe200078e0a04 */
[----:B------:R-:W-:Y:S01]  /*18f0*/  ISETP.GE.AND P5, PT, R20, RZ, PT ;  /* 0x000000ff1400720c */ /* 0x000fe20003fa6270 */
[----:B------:R-:W-:Y:S01]  /*1900*/  IMAD.MOV R18, RZ, RZ, -R18 ;  /* 0x000000ffff127224 */ /* 0x000fe200078e0a12 */
[----:B------:R-:W-:Y:S01]  /*1910*/  IABS R43, R28 ;  /* 0x0000001c002b7213 */ /* 0x000fe20000000000 */
[----:B------:R-:W-:-:S04]  /*1920*/  IMAD.HI.U32 R20, R9, R41, RZ ;  /* 0x0000002909147227 */ /* 0x000fc800078e00ff */
[----:B------:R-:W-:Y:S01]  /*1930*/  IMAD R39, R4, R18, R39 ;  /* 0x0000001204277224 */ /* 0x000fe200078e0227 */
[----:B------:R-:W-:Y:S01]  /*1940*/  IADD3 R20, PT, PT, -R20, RZ, RZ ;  /* 0x000000ff14147210 */ /* 0x000fe20007ffe1ff */
[----:B------:R-:W-:Y:S01]  /*1950*/  @!P1 IMAD.IADD R7, R7, 0x1, -R4 ;  /* 0x0000000107079824 */ /* 0x000fe200078e0a04 */
[----:B------:R-:W-:Y:S01]  /*1960*/  @!P6 IADD3 R31, PT, PT, R31, -R4, RZ ;  /* 0x800000041f1fe210 */ /* 0x000fe20007ffe0ff */
[----:B------:R-:W-:Y:S01]  /*1970*/  IMAD.HI.U32 R22, R9, R43, RZ ;  /* 0x0000002b09167227 */ /* 0x000fe200078e00ff */
[----:B------:R-:W-:Y:S02]  /*1980*/  ISETP.GT.U32.AND P6, PT, R4, R39, PT ;  /* 0x000000270400720c */ /* 0x000fe40003fc4070 */
[----:B------:R-:W-:Y:S01]  /*1990*/  ISETP.GE.AND P1, PT, R30, RZ, PT ;  /* 0x000000ff1e00720c */ /* 0x000fe20003f26270 */
[----:B------:R-:W-:Y:S01]  /*19a0*/  IMAD R41, R4, R20, R41 ;  /* 0x0000001404297224 */ /* 0x000fe200078e0229 */
[----:B------:R-:W-:Y:S01]  /*19b0*/  IABS R30, R32 ;  /* 0x00000020001e7213 */ /* 0x000fe20000000000 */
[----:B------:R-:W-:-:S02]  /*19c0*/  IMAD.MOV.U32 R18, RZ, RZ, R7 ;  /* 0x000000ffff127224 */ /* 0x000fc400078e0007 */
[----:B------:R-:W-:Y:S02]  /*19d0*/  IMAD.MOV R22, RZ, RZ, -R22 ;  /* 0x000000ffff167224 */ /* 0x000fe400078e0a16 */
[----:B------:R-:W-:Y:S01]  /*19e0*/  @!P0 IMAD.MOV R18, RZ, RZ, -R18 ;  /* 0x000000ffff128224 */ /* 0x000fe200078e0a12 */
[C---:B------:R-:W-:Y:S01]  /*19f0*/  ISETP.GT.U32.AND P0, PT, R4.reuse, R41, PT ;  /* 0x000000290400720c */ /* 0x040fe20003f04070 */
[C---:B------:R-:W-:Y:S01]  /*1a00*/  IMAD R43, R4.reuse, R22, R43 ;  /* 0x00000016042b7224 */ /* 0x040fe200078e022b */
[----:B------:R-:W-:Y:S01]  /*1a10*/  LOP3.LUT R22, R11, 0x58, RZ, 0xfc, !PT ;  /* 0x000000580b167812 */ /* 0x000fe200078efcff */
[----:B------:R-:W-:Y:S02]  /*1a20*/  @!P6 IMAD.IADD R39, R39, 0x1, -R4 ;  /* 0x000000012727e824 */ /* 0x000fe400078e0a04 */
[----:B------:R-:W-:Y:S01]  /*1a30*/  IMAD.MOV.U32 R20, RZ, RZ, R31 ;  /* 0x000000ffff147224 */ /* 0x000fe200078e001f */
[----:B------:R-:W-:Y:S01]  /*1a40*/  IABS R47, R22 ;  /* 0x00000016002f7213 */ /* 0x000fe20000000000 */
[----:B------:R-:W-:Y:S01]  /*1a50*/  IMAD.MOV R24, RZ, RZ, -R24 ;  /* 0x000000ffff187224 */ /* 0x000fe200078e0a18 */
[----:B------:R-:W-:Y:S01]  /*1a60*/  ISETP.GT.U32.AND P6, PT, R4, R39, PT ;  /* 0x000000270400720c */ /* 0x000fe20003fc4070 */
[----:B------:R-:W-:Y:S01]  /*1a70*/  @!P3 IMAD.MOV R37, RZ, RZ, -R37 ;  /* 0x000000ffff25b224 */ /* 0x000fe200078e0a25 */
[----:B------:R-:W-:Y:S01]  /*1a80*/  @!P2 IADD3 R20, PT, PT, -R20, RZ, RZ ;  /* 0x000000ff1414a210 */ /* 0x000fe20007ffe1ff */
[----:B------:R-:W-:Y:S01]  /*1a90*/  IMAD.HI.U32 R7, R9, R47, RZ ;  /* 0x0000002f09077227 */ /* 0x000fe200078e00ff */
[----:B------:R-:W-:Y:S01]  /*1aa0*/  ISETP.GE.AND P2, PT, R22, RZ, PT ;  /* 0x000000ff1600720c */ /* 0x000fe20003f46270 */
[----:B------:R-:W1:Y:S01]  /*1ab0*/  LDC R31, c[0x0][0x3a0] ;  /* 0x0000e800ff1f7b82 */ /* 0x000e620000000800 */
[----:B------:R-:W-:Y:S01]  /*1ac0*/  ISETP.GE.AND P3, PT, R28, RZ, PT ;  /* 0x000000ff1c00720c */ /* 0x000fe20003f66270 */
[----:B------:R-:W-:-:S02]  /*1ad0*/  @!P0 IMAD.IADD R41, R41, 0x1, -R4 ;  /* 0x0000000129298824 */ /* 0x000fc400078e0a04 */
[----:B------:R-:W-:Y:S02]  /*1ae0*/  IMAD.MOV R7, RZ, RZ, -R7 ;  /* 0x000000ffff077224 */ /* 0x000fe400078e0a07 */
[----:B------:R-:W-:Y:S01]  /*1af0*/  IMAD.HI.U32 R22, R9, R49, RZ ;  /* 0x0000003109167227 */ /* 0x000fe200078e00ff */
[----:B------:R-:W-:-:S03]  /*1b00*/  ISETP.GT.U32.AND P0, PT, R4, R41, PT ;  /* 0x000000290400720c */ /* 0x000fc60003f04070 */
[----:B------:R-:W-:Y:S01]  /*1b10*/  @!P6 IMAD.IADD R39, R39, 0x1, -R4 ;  /* 0x000000012727e824 */ /* 0x000fe200078e0a04 */
[C---:B------:R-:W-:Y:S01]  /*1b20*/  ISETP.GT.U32.AND P6, PT, R4.reuse, R43, PT ;  /* 0x0000002b0400720c */ /* 0x040fe20003fc4070 */
[----:B------:R-:W-:Y:S01]  /*1b30*/  IMAD R47, R4, R7, R47 ;  /* 0x00000007042f7224 */ /* 0x000fe200078e022f */
[----:B------:R-:W-:Y:S01]  /*1b40*/  IADD3 R22, PT, PT, -R22, RZ, RZ ;  /* 0x000000ff16167210 */ /* 0x000fe20007ffe1ff */
[----:B------:R-:W-:-:S04]  /*1b50*/  IMAD.HI.U32 R7, R9, R53, RZ ;  /* 0x0000003509077227 */ /* 0x000fc800078e00ff */
[C---:B------:R-:W-:Y:S01]  /*1b60*/  IMAD R49, R4.reuse, R22, R49 ;  /* 0x0000001604317224 */ /* 0x040fe200078e0231 */
[----:B------:R-:W-:Y:S01]  /*1b70*/  IADD3 R7, PT, PT, -R7, RZ, RZ ;  /* 0x000000ff07077210 */ /* 0x000fe20007ffe1ff */
[--C-:B------:R-:W-:Y:S01]  /*1b80*/  @!P0 IMAD.IADD R41, R41, 0x1, -R4.reuse ;  /* 0x0000000129298824 */ /* 0x100fe200078e0a04 */
[C---:B------:R-:W-:Y:S01]  /*1b90*/  ISETP.GT.U32.AND P0, PT, R4.reuse, R45, PT ;  /* 0x0000002d0400720c */ /* 0x040fe20003f04070 */
[----:B------:R-:W-:Y:S02]  /*1ba0*/  @!P4 IMAD.MOV R39, RZ, RZ, -R39 ;  /* 0x000000ffff27c224 */ /* 0x000fe400078e0a27 */
[----:B------:R-:W-:Y:S01]  /*1bb0*/  @!P6 IMAD.IADD R43, R43, 0x1, -R4 ;  /* 0x000000012b2be824 */ /* 0x000fe200078e0a04 */
[----:B------:R-:W-:Y:S01]  /*1bc0*/  ISETP.GT.U32.AND P6, PT, R4, R47, PT ;  /* 0x0000002f0400720c */ /* 0x000fe20003fc4070 */
[----:B------:R-:W-:-:S04]  /*1bd0*/  IMAD.HI.U32 R22, R9, R55, RZ ;  /* 0x0000003709167227 */ /* 0x000fc800078e00ff */
[C---:B------:R-:W-:Y:S01]  /*1be0*/  IMAD R51, R4.reuse, R24, R51 ;  /* 0x0000001804337224 */ /* 0x040fe200078e0233 */
[----:B------:R-:W-:Y:S01]  /*1bf0*/  IABS R24, R44 ;  /* 0x0000002c00187213 */ /* 0x000fe20000000000 */
[----:B------:R-:W-:Y:S02]  /*1c00*/  IMAD.MOV R22, RZ, RZ, -R22 ;  /* 0x000000ffff167224 */ /* 0x000fe400078e0a16 */
[----:B------:R-:W-:Y:S01]  /*1c10*/  @!P0 IMAD.IADD R45, R45, 0x1, -R4 ;  /* 0x000000012d2d8824 */ /* 0x000fe200078e0a04 */
[C---:B------:R-:W-:Y:S01]  /*1c20*/  ISETP.GT.U32.AND P0, PT, R4.reuse, R43, PT ;  /* 0x0000002b0400720c */ /* 0x040fe20003f04070 */
[----:B------:R-:W-:Y:S01]  /*1c30*/  IMAD R53, R4, R7, R53 ;  /* 0x0000000704357224 */ /* 0x000fe200078e0235 */
[----:B------:R-:W-:Y:S01]  /*1c40*/  LOP3.LUT R7, R62, 0x7f, RZ, 0xc0, !PT ;  /* 0x0000007f3e077812 */ /* 0x000fe200078ec0ff */
[C---:B------:R-:W-:Y:S01]  /*1c50*/  IMAD R55, R4.reuse, R22, R55 ;  /* 0x0000001604377224 */ /* 0x040fe200078e0237 */
[----:B------:R-:W-:Y:S01]  /*1c60*/  @!P6 IADD3 R47, PT, PT, R47, -R4, RZ ;  /* 0x800000042f2fe210 */ /* 0x000fe20007ffe0ff */
[----:B------:R-:W-:Y:S01]  /*1c70*/  IMAD.HI.U32 R22, R9, R57, RZ ;  /* 0x0000003909167227 */ /* 0x000fe200078e00ff */
[----:B------:R-:W-:-:S02]  /*1c80*/  ISETP.GT.U32.AND P6, PT, R4, R45, PT ;  /* 0x0000002d0400720c */ /* 0x000fc40003fc4070 */
[----:B------:R-:W-:Y:S01]  /*1c90*/  ISETP.GT.U32.AND P4, PT, R4, R47, PT ;  /* 0x0000002f0400720c */ /* 0x000fe20003f84070 */
[----:B------:R-:W-:Y:S01]  /*1ca0*/  IMAD.HI.U32 R11, R9, R24, RZ ;  /* 0x00000018090b7227 */ /* 0x000fe200078e00ff */
[----:B------:R-:W-:-:S03]  /*1cb0*/  LEA R198, R8, R7, 0x8 ;  /* 0x0000000708c67211 */ /* 0x000fc600078e40ff */
[----:B------:R-:W-:Y:S01]  /*1cc0*/  @!P0 IMAD.IADD R43, R43, 0x1, -R4 ;  /* 0x000000012b2b8824 */ /* 0x000fe200078e0a04 */
[----:B------:R-:W-:Y:S01]  /*1cd0*/  ISETP.GT.U32.AND P0, PT, R4, R49, PT ;  /* 0x000000310400720c */ /* 0x000fe20003f04070 */
[----:B------:R-:W-:-:S03]  /*1ce0*/  IMAD.HI.U32 R8, R9, R59, RZ ;  /* 0x0000003b09087227 */ /* 0x000fc600078e00ff */
[----:B------:R-:W-:Y:S01]  /*1cf0*/  @!P3 IADD3 R43, PT, PT, -R43, RZ, RZ ;  /* 0x000000ff2b2bb210 */ /* 0x000fe20007ffe1ff */
[--C-:B------:R-:W-:Y:S01]  /*1d00*/  @!P6 IMAD.IADD R45, R45, 0x1, -R4.reuse ;  /* 0x000000012d2de824 */ /* 0x100fe200078e0a04 */
[C---:B------:R-:W-:Y:S01]  /*1d10*/  ISETP.GT.U32.AND P6, PT, R4.reuse, R51, PT ;  /* 0x000000330400720c */ /* 0x040fe20003fc4070 */
[----:B------:R-:W-:Y:S01]  /*1d20*/  @!P4 IMAD.IADD R47, R47, 0x1, -R4 ;  /* 0x000000012f2fc824 */ /* 0x000fe200078e0a04 */
[----:B------:R-:W-:Y:S01]  /*1d30*/  ISETP.GT.U32.AND P4, PT, R4, R53, PT ;  /* 0x000000350400720c */ /* 0x000fe20003f84070 */
[----:B------:R-:W-:Y:S01]  /*1d40*/  IMAD.MOV R22, RZ, RZ, -R22 ;  /* 0x000000ffff167224 */ /* 0x000fe200078e0a16 */
[----:B------:R-:W-:Y:S01]  /*1d50*/  IADD3 R8, PT, PT, -R8, RZ, RZ ;  /* 0x000000ff08087210 */ /* 0x000fe20007ffe1ff */
[----:B------:R-:W-:Y:S01]  /*1d60*/  IMAD.MOV R11, RZ, RZ, -R11 ;  /* 0x000000ffff0b7224 */ /* 0x000fe200078e0a0b */
[----:B------:R-:W-:Y:S01]  /*1d70*/  ISETP.GE.AND P3, PT, R36, RZ, PT ;  /* 0x000000ff2400720c */ /* 0x000fe20003f66270 */
[--C-:B------:R-:W-:Y:S01]  /*1d80*/  @!P0 IMAD.IADD R49, R49, 0x1, -R4.reuse ;  /* 0x0000000131318824 */ /* 0x100fe200078e0a04 */
[C---:B------:R-:W-:Y:S01]  /*1d90*/  ISETP.GT.U32.AND P0, PT, R4.reuse, R55, PT ;  /* 0x000000370400720c */ /* 0x040fe20003f04070 */
[----:B------:R-:W-:Y:S01]  /*1da0*/  IMAD R57, R4, R22, R57 ;  /* 0x0000001604397224 */ /* 0x000fe200078e0239 */
[----:B------:R-:W-:Y:S01]  /*1db0*/  IABS R22, R198 ;  /* 0x000000c600167213 */ /* 0x000fe20000000000 */
[----:B------:R-:W-:Y:S01]  /*1dc0*/  VIADD R199, R198, 0x80 ;  /* 0x00000080c6c77836 */ /* 0x000fe20000000000 */
[----:B------:R-:W-:Y:S01]  /*1dd0*/  @!P2 IADD3 R47, PT, PT, -R47, RZ, RZ ;  /* 0x000000ff2f2fa210 */ /* 0x000fe20007ffe1ff */
[----:B------:R-:W-:Y:S01]  /*1de0*/  @!P6 IMAD.IADD R51, R51, 0x1, -R4 ;  /* 0x000000013333e824 */ /* 0x000fe200078e0a04 */
[C---:B------:R-:W-:Y:S01]  /*1df0*/  ISETP.GT.U32.AND P6, PT, R4.reuse, R49, PT ;  /* 0x000000310400720c */ /* 0x040fe20003fc4070 */
[C---:B------:R-:W-:Y:S01]  /*1e00*/  IMAD R11, R4.reuse, R11, R24 ;  /* 0x0000000b040b7224 */ /* 0x040fe200078e0218 */
[----:B------:R-:W-:Y:S01]  /*1e10*/  @!P4 IADD3 R53, PT, PT, R53, -R4, RZ ;  /* 0x800000043535c210 */ /* 0x000fe20007ffe0ff */
[C---:B------:R-:W-:Y:S01]  /*1e20*/  IMAD R59, R4.reuse, R8, R59 ;  /* 0x00000008043b7224 */ /* 0x040fe200078e023b */
[----:B------:R-:W-:Y:S01]  /*1e30*/  ISETP.GT.U32.AND P4, PT, R4, R51, PT ;  /* 0x000000330400720c */ /* 0x000fe20003f84070 */
[----:B------:R-:W-:Y:S01]  /*1e40*/  IMAD.HI.U32 R8, R6, R22, RZ ;  /* 0x0000001606087227 */ /* 0x000fe200078e00ff */
[----:B------:R-:W-:-:S03]  /*1e50*/  IABS R28, R199 ;  /* 0x000000c7001c7213 */ /* 0x000fc60000000000 */
[----:B------:R-:W-:Y:S01]  /*1e60*/  @!P0 IMAD.IADD R55, R55, 0x1, -R4 ;  /* 0x0000000137378824 */ /* 0x000fe200078e0a04 */
[C---:B------:R-:W-:Y:S01]  /*1e70*/  ISETP.GT.U32.AND P0, PT, R4.reuse, R53, PT ;  /* 0x000000350400720c */ /* 0x040fe20003f04070 */
[----:B------:R-:W-:Y:S02]  /*1e80*/  @!P5 IMAD.MOV R41, RZ, RZ, -R41 ;  /* 0x000000ffff29d224 */ /* 0x000fe400078e0a29 */
[----:B------:R-:W-:Y:S01]  /*1e90*/  IMAD.HI.U32 R9, R9, R30, RZ ;  /* 0x0000001e09097227 */ /* 0x000fe200078e00ff */
[----:B------:R-:W-:-:S03]  /*1ea0*/  ISETP.GT.U32.AND P5, PT, R4, R55, PT ;  /* 0x000000370400720c */ /* 0x000fc60003fa4070 */
[----:B------:R-:W-:Y:S01]  /*1eb0*/  @!P4 IMAD.IADD R51, R51, 0x1, -R4 ;  /* 0x000000013333c824 */ /* 0x000fe200078e0a04 */
[----:B------:R-:W-:Y:S01]  /*1ec0*/  ISETP.GT.U32.AND P4, PT, R4, R11, PT ;  /* 0x0000000b0400720c */ /* 0x000fe20003f84070 */
[----:B------:R-:W-:Y:S01]  /*1ed0*/  IMAD.MOV R24, RZ, RZ, -R8 ;  /* 0x000000ffff187224 */ /* 0x000fe200078e0a08 */
[----:B------:R-:W-:Y:S01]  /*1ee0*/  IADD3 R9, PT, PT, -R9, RZ, RZ ;  /* 0x000000ff09097210 */ /* 0x000fe20007ffe1ff */
[----:B------:R-:W-:Y:S01]  /*1ef0*/  IMAD.HI.U32 R8, R6, R28, RZ ;  /* 0x0000001c06087227 */ /* 0x000fe200078e00ff */
[----:B------:R-:W-:-:S03]  /*1f00*/  @!P3 IADD3 R51, PT, PT, -R51, RZ, RZ ;  /* 0x000000ff3333b210 */ /* 0x000fc60007ffe1ff */
[----:B------:R-:W-:Y:S01]  /*1f10*/  @!P0 IMAD.IADD R53, R53, 0x1, -R4 ;  /* 0x0000000135358824 */ /* 0x000fe200078e0a04 */
[----:B------:R-:W-:Y:S01]  /*1f20*/  ISETP.GT.U32.AND P0, PT, R4, R59, PT ;  /* 0x0000003b0400720c */ /* 0x000fe20003f04070 */
[----:B------:R-:W-:Y:S01]  /*1f30*/  IMAD R6, R5, R24, R22 ;  /* 0x0000001805067224 */ /* 0x000fe200078e0216 */
[----:B------:R-:W-:Y:S01]  /*1f40*/  IADD3 R8, PT, PT, -R8, RZ, RZ ;  /* 0x000000ff08087210 */ /* 0x000fe20007ffe1ff */
[----:B------:R-:W-:Y:S01]  /*1f50*/  @!P6 IMAD.IADD R49, R49, 0x1, -R4 ;  /* 0x000000013131e824 */ /* 0x000fe200078e0a04 */
[C---:B------:R-:W-:Y:S01]  /*1f60*/  ISETP.GT.U32.AND P6, PT, R4.reuse, R57, PT ;  /* 0x000000390400720c */ /* 0x040fe20003fc4070 */
[C---:B------:R-:W-:Y:S02]  /*1f70*/  IMAD R9, R4.reuse, R9, R30 ;  /* 0x0000000904097224 */ /* 0x040fe400078e021e */
[----:B------:R-:W-:Y:S02]  /*1f80*/  IMAD R8, R5, R8, R28 ;  /* 0x0000000805087224 */ /* 0x000fe400078e021c */
[--C-:B------:R-:W-:Y:S01]  /*1f90*/  @!P4 IMAD.IADD R11, R11, 0x1, -R4.reuse ;  /* 0x000000010b0bc824 */ /* 0x100fe200078e0a04 */
[----:B------:R-:W-:Y:S01]  /*1fa0*/  ISETP.GT.U32.AND P4, PT, R5, R6, PT ;  /* 0x000000060500720c */ /* 0x000fe20003f84070 */
[--C-:B------:R-:W-:Y:S01]  /*1fb0*/  @!P5 IMAD.IADD R55, R55, 0x1, -R4.reuse ;  /* 0x000000013737d824 */ /* 0x100fe200078e0a04 */
[C---:B------:R-:W-:Y:S01]  /*1fc0*/  ISETP.GT.U32.AND P5, PT, R4.reuse, R9, PT ;  /* 0x000000090400720c */ /* 0x040fe20003fa4070 */
[--C-:B------:R-:W-:Y:S01]  /*1fd0*/  @!P0 IMAD.IADD R59, R59, 0x1, -R4.reuse ;  /* 0x000000013b3b8824 */ /* 0x100fe200078e0a04 */
[----:B------:R-:W-:Y:S01]  /*1fe0*/  ISETP.GT.U32.AND P0, PT, R5, R8, PT ;  /* 0x000000080500720c */ /* 0x000fe20003f04070 */
[----:B------:R-:W-:Y:S01]  /*1ff0*/  @!P1 IMAD.MOV R45, RZ, RZ, -R45 ;  /* 0x000000ffff2d9224 */ /* 0x000fe200078e0a2d */
[----:B------:R-:W-:Y:S01]  /*2000*/  ISETP.GT.U32.AND P2, PT, R4, R11, PT ;  /* 0x0000000b0400720c */ /* 0x000fe20003f44070 */
[----:B------:R-:W-:Y:S01]  /*2010*/  @!P6 IMAD.IADD R57, R57, 0x1, -R4 ;  /* 0x000000013939e824 */ /* 0x000fe200078e0a04 */
[----:B------:R-:W-:-:S04]  /*2020*/  ISETP.GE.AND P6, PT, R34, RZ, PT ;  /* 0x000000ff2200720c */ /* 0x000fc80003fc6270 */
[----:B------:R-:W-:Y:S01]  /*2030*/  ISETP.GT.U32.AND P1, PT, R4, R57, PT ;  /* 0x000000390400720c */ /* 0x000fe20003f24070 */
[--C-:B------:R-:W-:Y:S02]  /*2040*/  @!P4 IMAD.IADD R6, R6, 0x1, -R5.reuse ;  /* 0x000000010606c824 */ /* 0x100fe400078e0a05 */
[--C-:B------:R-:W-:Y:S01]  /*2050*/  @!P5 IMAD.IADD R9, R9, 0x1, -R4.reuse ;  /* 0x000000010909d824 */ /* 0x100fe200078e0a04 */
[----:B------:R-:W-:Y:S01]  /*2060*/  ISETP.GT.U32.AND P5, PT, R4, R59, PT ;  /* 0x0000003b0400720c */ /* 0x000fe20003fa4070 */
[----:B------:R-:W-:Y:S01]  /*2070*/  @!P0 IMAD.IADD R8, R8, 0x1, -R5 ;  /* 0x0000000108088824 */ /* 0x000fe200078e0a05 */
[----:B------:R-:W-:Y:S01]  /*2080*/  ISETP.GT.U32.AND P0, PT, R5, R6, PT ;  /* 0x000000060500720c */ /* 0x000fe20003f04070 */
[----:B------:R-:W-:Y:S01]  /*2090*/  @!P2 IMAD.IADD R11, R11, 0x1, -R4 ;  /* 0x000000010b0ba824 */ /* 0x000fe200078e0a04 */
[----:B------:R-:W-:Y:S01]  /*20a0*/  ISETP.GT.U32.AND P4, PT, R4, R9, PT ;  /* 0x000000090400720c */ /* 0x000fe20003f84070 */
[----:B------:R-:W-:Y:S01]  /*20b0*/  @!P6 IMAD.MOV R49, RZ, RZ, -R49 ;  /* 0x000000ffff31e224 */ /* 0x000fe200078e0a31 */
[----:B------:R-:W-:-:S02]  /*20c0*/  ISETP.GT.U32.AND P3, PT, R5, R8, PT ;  /* 0x000000080500720c */ /* 0x000fc40003f64070 */
[----:B------:R-:W-:Y:S01]  /*20d0*/  ISETP.GE.AND P6, PT, R38, RZ, PT ;  /* 0x000000ff2600720c */ /* 0x000fe20003fc6270 */
[--C-:B------:R-:W-:Y:S01]  /*20e0*/  @!P1 IMAD.IADD R57, R57, 0x1, -R4.reuse ;  /* 0x0000000139399824 */ /* 0x100fe200078e0a04 */
[----:B------:R-:W-:Y:S02]  /*20f0*/  ISETP.GE.AND P1, PT, R40, RZ, PT ;  /* 0x000000ff2800720c */ /* 0x000fe40003f26270 */
[----:B------:R-:W-:Y:S01]  /*2100*/  ISETP.GE.AND P2, PT, R42, RZ, PT ;  /* 0x000000ff2a00720c */ /* 0x000fe20003f46270 */
[----:B------:R-:W-:Y:S01]  /*2110*/  @!P5 IMAD.IADD R59, R59, 0x1, -R4 ;  /* 0x000000013b3bd824 */ /* 0x000fe200078e0a04 */
[----:B------:R-:W-:Y:S01]  /*2120*/  ISETP.GE.AND P5, PT, R44, RZ, PT ;  /* 0x000000ff2c00720c */ /* 0x000fe20003fa6270 */
[--C-:B------:R-:W-:Y:S01]  /*2130*/  @!P0 IMAD.IADD R6, R6, 0x1, -R5.reuse ;  /* 0x0000000106068824 */ /* 0x100fe200078e0a05 */
[----:B------:R-:W-:Y:S02]  /*2140*/  ISETP.GE.AND P0, PT, R32, RZ, PT ;  /* 0x000000ff2000720c */ /* 0x000fe40003f06270 */
[----:B------:R-:W-:Y:S01]  /*2150*/  @!P4 IADD3 R9, PT, PT, R9, -R4, RZ ;  /* 0x800000040909c210 */ /* 0x000fe20007ffe0ff */
[----:B------:R-:W-:Y:S01]  /*2160*/  @!P3 IMAD.IADD R8, R8, 0x1, -R5 ;  /* 0x000000010808b824 */ /* 0x000fe200078e0a05 */
[----:B------:R-:W-:Y:S01]  /*2170*/  ISETP.GE.AND P4, PT, R46, RZ, PT ;  /* 0x000000ff2e00720c */ /* 0x000fe20003f86270 */
[----:B------:R-:W-:Y:S01]  /*2180*/  @!P6 IMAD.MOV R53, RZ, RZ, -R53 ;  /* 0x000000ffff35e224 */ /* 0x000fe200078e0a35 */
[----:B------:R-:W-:Y:S01]  /*2190*/  ISETP.NE.AND P3, PT, R3, RZ, PT ;  /* 0x000000ff0300720c */ /* 0x000fe20003f65270 */
[----:B------:R-:W-:Y:S01]  /*21a0*/  @!P1 IMAD.MOV R55, RZ, RZ, -R55 ;  /* 0x000000ffff379224 */ /* 0x000fe200078e0a37 */
[----:B------:R-:W-:Y:S01]  /*21b0*/  ISETP.GE.AND P1, PT, R198, RZ, PT ;  /* 0x000000ffc600720c */ /* 0x000fe20003f26270 */
[----:B------:R-:W-:Y:S01]  /*21c0*/  @!P2 IMAD.MOV R57, RZ, RZ, -R57 ;  /* 0x000000ffff39a224 */ /* 0x000fe200078e0a39 */
[----:B------:R-:W-:Y:S01]  /*21d0*/  LOP3.LUT R3, RZ, R3, RZ, 0x33, !PT ;  /* 0x00000003ff037212 */ /* 0x000fe200078e33ff */
[----:B------:R-:W-:Y:S01]  /*21e0*/  @!P5 IMAD.MOV R11, RZ, RZ, -R11 ;  /* 0x000000ffff0bd224 */ /* 0x000fe200078e0a0b */
[----:B------:R-:W-:Y:S01]  /*21f0*/  ISETP.GE.AND P5, PT, R199, RZ, PT ;  /* 0x000000ffc700720c */ /* 0x000fe20003fa6270 */
[----:B------:R-:W-:Y:S01]  /*2200*/  @!P0 IMAD.MOV R9, RZ, RZ, -R9 ;  /* 0x000000ffff098224 */ /* 0x000fe200078e0a09 */
[----:B-1----:R-:W-:-:S02]  /*2210*/  IADD3 R4, PT, PT, R31, -0x1, RZ ;  /* 0xffffffff1f047810 */ /* 0x002fc40007ffe0ff */
[----:B------:R-:W-:Y:S02]  /*2220*/  SEL R10, R3, R10, !P3 ;  /* 0x0000000a030a7207 */ /* 0x000fe40005800000 */
[----:B------:R-:W-:Y:S02]  /*2230*/  @!P4 IADD3 R59, PT, PT, -R59, RZ, RZ ;  /* 0x000000ff3b3bc210 */ /* 0x000fe40007ffe1ff */
[C---:B------:R-:W-:Y:S01]  /*2240*/  SEL R13, R3.reuse, R13, !P3 ;  /* 0x0000000d030d7207 */ /* 0x040fe20005800000 */
[----:B------:R-:W-:Y:S01]  /*2250*/  @!P1 IMAD.MOV R6, RZ, RZ, -R6 ;  /* 0x000000ffff069224 */ /* 0x000fe200078e0a06 */
[C---:B------:R-:W-:Y:S02]  /*2260*/  SEL R15, R3.reuse, R15, !P3 ;  /* 0x0000000f030f7207 */ /* 0x040fe40005800000 */
[C---:B------:R-:W-:Y:S01]  /*2270*/  SEL R17, R3.reuse, R17, !P3 ;  /* 0x0000001103117207 */ /* 0x040fe20005800000 */
[----:B------:R-:W-:Y:S01]  /*2280*/  @!P5 IMAD.MOV R8, RZ, RZ, -R8 ;  /* 0x000000ffff08d224 */ /* 0x000fe200078e0a08 */
[----:B------:R-:W-:-:S02]  /*2290*/  SEL R19, R3, R19, !P3 ;  /* 0x0000001303137207 */ /* 0x000fc40005800000 */
[C---:B------:R-:W-:Y:S02]  /*22a0*/  SEL R21, R3.reuse, R21, !P3 ;  /* 0x0000001503157207 */ /* 0x040fe40005800000 */
[C---:B------:R-:W-:Y:S02]  /*22b0*/  SEL R12, R3.reuse, R12, !P3 ;  /* 0x0000000c030c7207 */ /* 0x040fe40005800000 */
[C---:B------:R-:W-:Y:S02]  /*22c0*/  SEL R23, R3.reuse, R23, !P3 ;  /* 0x0000001703177207 */ /* 0x040fe40005800000 */
[C---:B------:R-:W-:Y:S02]  /*22d0*/  SEL R25, R3.reuse, R25, !P3 ;  /* 0x0000001903197207 */ /* 0x040fe40005800000 */
[C---:B------:R-:W-:Y:S02]  /*22e0*/  SEL R27, R3.reuse, R27, !P3 ;  /* 0x0000001b031b7207 */ /* 0x040fe40005800000 */
        /* <DEDUP_REMOVED lines=21> */
[----:B------:R-:W-:Y:S01]  /*2440*/  SEL R217, R3, R26, !P3 ;  /* 0x0000001a03d97207 */ /* 0x000fe20005800000 */
[C---:B------:R-:W-:Y:S01]  /*2450*/  VIADD R3, R31.reuse, 0xfffffffe ;  /* 0xfffffffe1f037836 */ /* 0x040fe20000000000 */
[----:B------:R-:W-:Y:S01]  /*2460*/  ISETP.GE.U32.AND P0, PT, R4, 0x7fffffe0, PT ;  /* 0x7fffffe00400780c */ /* 0x000fe20003f06070 */
[C---:B------:R-:W-:Y:S01]  /*2470*/  VIADD R4, R31.reuse, 0xfffffffd ;  /* 0xfffffffd1f047836 */ /* 0x040fe20000000000 */
[----:B------:R-:W-:Y:S02]  /*2480*/  IADD3 R5, PT, PT, R31, -0x4, RZ ;  /* 0xfffffffc1f057810 */ /* 0x000fe40007ffe0ff */
[----:B------:R-:W-:-:S02]  /*2490*/  ISETP.GE.U32.AND P2, PT, R3, 0x7fffffdf, PT ;  /* 0x7fffffdf0300780c */ /* 0x000fc40003f46070 */
[----:B------:R-:W-:Y:S02]  /*24a0*/  ISETP.NE.AND P6, PT, R2, RZ, PT ;  /* 0x000000ff0200720c */ /* 0x000fe40003fc5270 */
[----:B------:R-:W-:Y:S02]  /*24b0*/  LOP3.LUT R3, RZ, R2, RZ, 0x33, !PT ;  /* 0x00000002ff037212 */ /* 0x000fe400078e33ff */
[----:B---3--:R-:W-:Y:S02]  /*24c0*/  LEA R110, P5, R216, UR14, 0x2 ;  /* 0x0000000ed86e7c11 */ /* 0x008fe4000f8a10ff */
[----:B------:R-:W-:Y:S01]  /*24d0*/  ISETP.GE.U32.AND P3, PT, R4, 0x7fffffde, PT ;  /* 0x7fffffde0400780c */ /* 0x000fe20003f66070 */
[----:B------:R-:W-:Y:S01]  /*24e0*/  VIADD R4, R31, 0xfffffffb ;  /* 0xfffffffb1f047836 */ /* 0x000fe20000000000 */
[----:B------:R-:W-:Y:S02]  /*24f0*/  ISETP.GE.U32.AND P4, PT, R5, 0x7fffffdd, PT ;  /* 0x7fffffdd0500780c */ /* 0x000fe40003f86070 */
[----:B------:R-:W-:-:S02]  /*2500*/  ISETP.NE.U32.AND P1, PT, R7, RZ, PT ;  /* 0x000000ff0700720c */ /* 0x000fc40003f25070 */
[C---:B------:R-:W-:Y:S02]  /*2510*/  SEL R74, R3.reuse, R6, !P6 ;  /* 0x00000006034a7207 */ /* 0x040fe40007000000 */
[----:B------:R-:W-:Y:S02]  /*2520*/  SEL R212, R3, R8, !P6 ;  /* 0x0000000803d47207 */ /* 0x000fe40007000000 */
[----:B------:R-:W-:Y:S01]  /*2530*/  LEA.HI.X.SX32 R2, R216, UR15, 0x2, P5 ;  /* 0x0000000fd8027c11 */ /* 0x000fe2000a8f16ff */
[----:B------:R-:W-:Y:S06]  /*2540*/  BRA.U UP0, `(.L_x_5) ;  /* 0x0000000100187547 */ /* 0x000fec000b800000 */
[----:B------:R-:W-:Y:S01]  /*2550*/  ELECT P5, URZ, PT ;  /* 0x0000000000ff782f */ /* 0x000fe200038a0000 */
[----:B------:R-:W-:Y:S01]  /*2560*/  HFMA2 R3, -RZ, RZ, 0, 5.9604644775390625e-08 ;  /* 0x00000001ff037431 */ /* 0x000fe200000001ff */
[----:B------:R-:W-:Y:S01]  /*2570*/  UMOV UR5, 0x40 ;  /* 0x0000004000057882 */ /* 0x000fe20000000000 */
[----:B------:R-:W-:Y:S01]  /*2580*/  UVIRTCOUNT.DEALLOC.SMPOOL 0x80 ;  /* 0x000000800000784c */ /* 0x000fe20000000000 */
[----:B------:R-:W-:-:S09]  /*2590*/  ULEA UR5, UR4, UR5, 0x18 ;  /* 0x0000000504057291 */ /* 0x000fd2000f8ec0ff */
[----:B------:R1:W-:Y:S03]  /*25a0*/  @P5 STS.U8 [UR5], R3 ;  /* 0x00000003ff005988 */ /* 0x0003e60008000005 */
.L_x_5:
[----:B------:R-:W-:Y:S01]  /*25b0*/  IMAD R5, R13, UR11, RZ ;  /* 0x0000000b0d057c24 */ /* 0x000fe2000f8e02ff */
[----:B------:R-:W-:Y:S01]  /*25c0*/  USHF.L.U32 UR4, UR7, 0x15, URZ ;  /* 0x0000001507047899 */ /* 0x000fe200080006ff */
[----:B------:R-:W-:Y:S01]  /*25d0*/  IMAD R17, R17, UR11, RZ ;  /* 0x0000000b11117c24 */ /* 0x000fe2000f8e02ff */
[----:B------:R-:W-:Y:S01]  /*25e0*/  VOTEU.ALL UP1, P1 ;  /* 0x0000000000ff7886 */ /* 0x000fe20000820000 */
[----:B-1----:R-:W-:Y:S01]  /*25f0*/  IMAD R3, R21, UR11, RZ ;  /* 0x0000000b15037c24 */ /* 0x002fe2000f8e02ff */
[----:B------:R-:W-:Y:S01]  /*2600*/  LEA R128, P5, R5, R110, 0x2 ;  /* 0x0000006e05807211 */ /* 0x000fe200078a10ff */
[----:B------:R-:W-:Y:S01]  /*2610*/  IMAD R23, R23, UR11, RZ ;  /* 0x0000000b17177c24 */ /* 0x000fe2000f8e02ff */
[----:B------:R-:W-:Y:S01]  /*2620*/  ULOP3.LUT UR4, UR4, 0x600000, URZ, 0xc0, !UPT ;  /* 0x0060000004047892 */ /* 0x000fe2000f8ec0ff */
[----:B------:R-:W-:Y:S01]  /*2630*/  IMAD R27, R27, UR11, RZ ;  /* 0x0000000b1b1b7c24 */ /* 0x000fe2000f8e02ff */
[----:B------:R-:W-:Y:S01]  /*2640*/  LEA.HI.X.SX32 R129, R5, R2, 0x2, P5 ;  /* 0x0000000205817211 */ /* 0x000fe200028f16ff */
[----:B------:R-:W-:Y:S01]  /*2650*/  IMAD R10, R10, UR11, RZ ;  /* 0x0000000b0a0a7c24 */ /* 0x000fe2000f8e02ff */
[----:B------:R-:W-:Y:S01]  /*2660*/  LEA R132, P5, R17, R110, 0x2 ;  /* 0x0000006e11847211 */ /* 0x000fe200078a10ff */
[----:B------:R-:W-:Y:S01]  /*2670*/  IMAD R26, R14, UR11, RZ ;  /* 0x0000000b0e1a7c24 */ /* 0x000fe2000f8e02ff */
[----:B------:R-:W-:-:S04]  /*2680*/  @!UP1 UIADD3 UR20, UPT, UPT, -UR6, 0x100000, URZ ;  /* 0x0010000006149890 */ /* 0x000fc8000fffe1ff */
[----:B------:R-:W-:Y:S02]  /*2690*/  @!UP1 USHF.L.U32 UR21, UR20, 0xb, URZ ;  /* 0x0000000b14159899 */ /* 0x000fe400080006ff */
[----:B------:R-:W-:Y:S01]  /*26a0*/  @!UP1 USHF.L.U32 UR20, UR20, 0x1, URZ ;  /* 0x0000000114149899 */ /* 0x000fe200080006ff */
[----:B------:R-:W-:Y:S01]  /*26b0*/  IMAD R15, R15, UR11, RZ ;  /* 0x0000000b0f0f7c24 */ /* 0x000fe2000f8e02ff */
[----:B------:R-:W-:Y:S01]  /*26c0*/  LEA.HI.X.SX32 R133, R17, R2, 0x2, P5 ;  /* 0x0000000211857211 */ /* 0x000fe200028f16ff */
[----:B------:R-:W-:Y:S01]  /*26d0*/  IMAD R9, R33, UR11, RZ ;  /* 0x0000000b21097c24 */ /* 0x000fe2000f8e02ff */
[-C--:B------:R-:W-:Y:S01]  /*26e0*/  LEA R168, P5, R3, R110.reuse, 0x2 ;  /* 0x0000006e03a87211 */ /* 0x080fe200078a10ff */
[----:B------:R-:W-:Y:S01]  /*26f0*/  IMAD R19, R19, UR11, RZ ;  /* 0x0000000b13137c24 */ /* 0x000fe2000f8e02ff */
[----:B------:R-:W-:Y:S01]  /*2700*/  LEA R70, P6, R10, R110, 0x2 ;  /* 0x0000006e0a467211 */ /* 0x000fe200078c10ff */
[----:B------:R-:W-:Y:S01]  /*2710*/  IMAD R8, R37, UR11, RZ ;  /* 0x0000000b25087c24 */ /* 0x000fe2000f8e02ff */
[----:B------:R-:W-:Y:S01]  /*2720*/  LEA.HI.X.SX32 R169, R3, R2, 0x2, P5 ;  /* 0x0000000203a97211 */ /* 0x000fe200028f16ff */
[----:B------:R-:W-:Y:S01]  /*2730*/  STL [R1+0x158], R10 ;  /* 0x0001580a01007387 */ /* 0x000fe20000100800 */
[C---:B------:R-:W-:Y:S01]  /*2740*/  LEA R172, P5, R23.reuse, R110, 0x2 ;  /* 0x0000006e17ac7211 */ /* 0x040fe200078a10ff */
[----:B------:R-:W-:Y:S01]  /*2750*/  IMAD R12, R12, UR11, RZ ;  /* 0x0000000b0c0c7c24 */ /* 0x000fe2000f8e02ff */
[-C--:B------:R-:W-:Y:S01]  /*2760*/  LEA.HI.X.SX32 R71, R10, R2.reuse, 0x2, P6 ;  /* 0x000000020a477211 */ /* 0x080fe200030f16ff */
[----:B------:R1:W-:Y:S01]  /*2770*/  STL [R1+0x154], R5 ;  /* 0x0001540501007387 */ /* 0x0003e20000100800 */
[----:B------:R-:W-:Y:S01]  /*2780*/  LEA.HI.X.SX32 R173, R23, R2, 0x2, P5 ;  /* 0x0000000217ad7211 */ /* 0x000fe200028f16ff */
[----:B------:R-:W-:Y:S01]  /*2790*/  IMAD R6, R20, UR11, RZ ;  /* 0x0000000b14067c24 */ /* 0x000fe2000f8e02ff */
[-C--:B------:R-:W-:Y:S01]  /*27a0*/  LEA R176, P5, R27, R110.reuse, 0x2 ;  /* 0x0000006e1bb07211 */ /* 0x080fe200078a10ff */
[----:B------:R-:W-:Y:S01]  /*27b0*/  STL [R1+0x150], R15 ;  /* 0x0001500f01007387 */ /* 0x000fe20000100800 */
[----:B------:R-:W-:Y:S01]  /*27c0*/  LEA R130, P6, R15, R110, 0x2 ;  /* 0x0000006e0f827211 */ /* 0x000fe200078c10ff */
[----:B------:R-:W-:Y:S01]  /*27d0*/  IMAD R25, R25, UR11, RZ ;  /* 0x0000000b19197c24 */ /* 0x000fe2000f8e02ff */
[----:B------:R-:W-:Y:S01]  /*27e0*/  LEA.HI.X.SX32 R177, R27, R2, 0x2, P5 ;  /* 0x000000021bb17211 */ /* 0x000fe200028f16ff */
[----:B------:R-:W-:Y:S01]  /*27f0*/  STL [R1+0x14c], R17 ;  /* 0x00014c1101007387 */ /* 0x000fe20000100800 */
[C---:B------:R-:W-:Y:S01]  /*2800*/  LEA R180, P5, R26.reuse, R110, 0x2 ;  /* 0x0000006e1ab47211 */ /* 0x040fe200078a10ff */
[----:B------:R-:W-:Y:S01]  /*2810*/  IMAD R28, R29, UR11, RZ ;  /* 0x0000000b1d1c7c24 */ /* 0x000fe2000f8e02ff */
[-C--:B------:R-:W-:Y:S01]  /*2820*/  LEA.HI.X.SX32 R131, R15, R2.reuse, 0x2, P6 ;  /* 0x000000020f837211 */ /* 0x080fe200030f16ff */
[----:B------:R-:W-:Y:S01]  /*2830*/  STL [R1+0x148], R19 ;  /* 0x0001481301007387 */ /* 0x000fe20000100800 */
[----:B------:R-:W-:Y:S01]  /*2840*/  LEA.HI.X.SX32 R181, R26, R2, 0x2, P5 ;  /* 0x000000021ab57211 */ /* 0x000fe200028f16ff */
[----:B------:R-:W-:Y:S01]  /*2850*/  IMAD R16, R16, UR11, RZ ;  /* 0x0000000b10107c24 */ /* 0x000fe2000f8e02ff */
[-C--:B------:R-:W-:Y:S01]  /*2860*/  LEA R184, P5, R9, R110.reuse, 0x2 ;  /* 0x0000006e09b87211 */ /* 0x080fe200078a10ff */
[----:B------:R2:W-:Y:S01]  /*2870*/  STL [R1+0x144], R3 ;  /* 0x0001440301007387 */ /* 0x0005e20000100800 */
[----:B------:R-:W-:Y:S01]  /*2880*/  LEA R134, P6, R19, R110, 0x2 ;  /* 0x0000006e13867211 */ /* 0x000fe200078c10ff */
[----:B-1----:R-:W-:Y:S01]  /*2890*/  IMAD R5, R41, UR11, RZ ;  /* 0x0000000b29057c24 */ /* 0x002fe2000f8e02ff */
[----:B------:R-:W-:Y:S01]  /*28a0*/  LEA.HI.X.SX32 R185, R9, R2, 0x2, P5 ;  /* 0x0000000209b97211 */ /* 0x000fe200028f16ff */
[----:B------:R1:W-:Y:S01]  /*28b0*/  STL [R1+0x140], R12 ;  /* 0x0001400c01007387 */ /* 0x0003e20000100800 */
[----:B------:R-:W-:Y:S01]  /*28c0*/  LEA R188, P5, R8, R110, 0x2 ;  /* 0x0000006e08bc7211 */ /* 0x000fe200078a10ff */
[----:B------:R-:W-:Y:S01]  /*28d0*/  IMAD R24, R35, UR11, RZ ;  /* 0x0000000b23187c24 */ /* 0x000fe2000f8e02ff */
[----:B------:R-:W-:Y:S01]  /*28e0*/  LEA.HI.X.SX32 R135, R19, R2, 0x2, P6 ;  /* 0x0000000213877211 */ /* 0x000fe200030f16ff */
[----:B------:R-:W-:Y:S01]  /*28f0*/  STL [R1+0x13c], R23 ;  /* 0x00013c1701007387 */ /* 0x000fe20000100800 */
[----:B------:R-:W-:Y:S01]  /*2900*/  LEA R170, P6, R12, R110, 0x2 ;  /* 0x0000006e0caa7211 */ /* 0x000fe200078c10ff */
[----:B------:R-:W-:Y:S01]  /*2910*/  IMAD R18, R18, UR11, RZ ;  /* 0x0000000b12127c24 */ /* 0x000fe2000f8e02ff */
[----:B------:R-:W-:Y:S01]  /*2920*/  LEA.HI.X.SX32 R189, R8, R2, 0x2, P5 ;  /* 0x0000000208bd7211 */ /* 0x000fe200028f16ff */
[----:B------:R-:W-:Y:S01]  /*2930*/  STL [R1+0x138], R25 ;  /* 0x0001381901007387 */ /* 0x000fe20000100800 */
[----:B------:R-:W-:Y:S01]  /*2940*/  LEA R192, P5, R6, R110, 0x2 ;  /* 0x0000006e06c07211 */ /* 0x000fe200078a10ff */
[----:B--2---:R-:W-:Y:S01]  /*2950*/  IMAD R3, R45, UR11, RZ ;  /* 0x0000000b2d037c24 */ /* 0x004fe2000f8e02ff */
[----:B------:R-:W-:Y:S01]  /*2960*/  LEA.HI.X.SX32 R171, R12, R2, 0x2, P6 ;  /* 0x000000020cab7211 */ /* 0x000fe200030f16ff */
[----:B------:R-:W-:Y:S01]  /*2970*/  STL [R1+0x134], R27 ;  /* 0x0001341b01007387 */ /* 0x000fe20000100800 */
        /* <DEDUP_REMOVED lines=8> */
[C---:B------:R-:W-:Y:S01]  /*2a00*/  LEA R178, P6, R28.reuse, R110, 0x2 ;  /* 0x0000006e1cb27211 */ /* 0x040fe200078c10ff */
[----:B------:R-:W-:Y:S01]  /*2a10*/  IMAD R13, R47, UR11, RZ ;  /* 0x0000000b2f0d7c24 */ /* 0x000fe2000f8e02ff */
[----:B------:R-:W-:Y:S01]  /*2a20*/  LEA.HI.X.SX32 R197, R5, R2, 0x2, P5 ;  /* 0x0000000205c57211 */ /* 0x000fe200028f16ff */
[----:B------:R-:W-:Y:S01]  /*2a30*/  STL [R1+0x128], R16 ;  /* 0x0001281001007387 */ /* 0x000fe20000100800 */
[----:B------:R-:W-:Y:S01]  /*2a40*/  LEA R80, P5, R3, R110, 0x2 ;  /* 0x0000006e03507211 */ /* 0x000fe200078a10ff */
[----:B-1----:R-:W-:Y:S01]  /*2a50*/  IMAD R12, R49, UR11, RZ ;  /* 0x0000000b310c7c24 */ /* 0x002fe2000f8e02ff */
[----:B------:R-:W-:Y:S01]  /*2a60*/  LEA.HI.X.SX32 R179, R28, R2, 0x2, P6 ;  /* 0x000000021cb37211 */ /* 0x000fe200030f16ff */
[----:B------:R1:W-:Y:S01]  /*2a70*/  STL [R1+0x124], R9 ;  /* 0x0001240901007387 */ /* 0x0003e20000100800 */
[----:B------:R-:W-:Y:S01]  /*2a80*/  LEA R182, P6, R16, R110, 0x2 ;  /* 0x0000006e10b67211 */ /* 0x000fe200078c10ff */
[----:B------:R-:W-:Y:S01]  /*2a90*/  IMAD R10, R51, UR11, RZ ;  /* 0x0000000b330a7c24 */ /* 0x000fe2000f8e02ff */
[-C--:B------:R-:W-:Y:S01]  /*2aa0*/  LEA.HI.X.SX32 R81, R3, R2.reuse, 0x2, P5 ;  /* 0x0000000203517211 */ /* 0x080fe200028f16ff */
[----:B------:R-:W-:Y:S01]  /*2ab0*/  STL [R1+0x120], R24 ;  /* 0x0001201801007387 */ /* 0x000fe20000100800 */
[----:B------:R-:W-:Y:S01]  /*2ac0*/  IMAD R252, R252, UR11, RZ ;  /* 0x0000000bfcfc7c24 */ /* 0x000fe2000f8e02ff */
[----:B------:R-:W-:Y:S01]  /*2ad0*/  LEA.HI.X.SX32 R183, R16, R2, 0x2, P6 ;  /* 0x0000000210b77211 */ /* 0x000fe200030f16ff */
[----:B------:R-:W-:Y:S01]  /*2ae0*/  IMAD R217, R217, UR11, RZ ;  /* 0x0000000bd9d97c24 */ /* 0x000fe2000f8e02ff */
[----:B------:R2:W-:Y:S01]  /*2af0*/  STL [R1+0x11c], R8 ;  /* 0x00011c0801007387 */ /* 0x0005e20000100800 */
[-C--:B------:R-:W-:Y:S01]  /*2b00*/  LEA R186, P6, R24, R110.reuse, 0x2 ;  /* 0x0000006e18ba7211 */ /* 0x080fe200078c10ff */
[----:B-1----:R-:W-:Y:S01]  /*2b10*/  IMAD R9, R53, UR11, RZ ;  /* 0x0000000b35097c24 */ /* 0x002fe2000f8e02ff */
[----:B------:R-:W-:Y:S01]  /*2b20*/  LEA R78, P5, R12, R110, 0x2 ;  /* 0x0000006e0c4e7211 */ /* 0x000fe200078a10ff */
[----:B------:R-:W-:Y:S01]  /*2b30*/  STL [R1+0x118], R18 ;  /* 0x0001181201007387 */ /* 0x000fe20000100800 */
[----:B------:R-:W-:Y:S01]  /*2b40*/  LEA.HI.X.SX32 R187, R24, R2, 0x2, P6 ;  /* 0x0000000218bb7211 */ /* 0x000fe200030f16ff */
[----:B------:R-:W-:Y:S01]  /*2b50*/  IMAD R74, R74, UR9, RZ ;  /* 0x000000094a4a7c24 */ /* 0x000fe2000f8e02ff */
[----:B------:R-:W-:Y:S01]  /*2b60*/  LEA R190, P6, R18, R110, 0x2 ;  /* 0x0000006e12be7211 */ /* 0x000fe200078c10ff */
[----:B------:R1:W-:Y:S01]  /*2b70*/  STL [R1+0x114], R6 ;  /* 0x0001140601007387 */ /* 0x0003e20000100800 */
[-C--:B------:R-:W-:Y:S01]  /*2b80*/  LEA.HI.X.SX32 R79, R12, R2.reuse, 0x2, P5 ;  /* 0x000000020c4f7211 */ /* 0x080fe200028f16ff */
[----:B--2---:R-:W-:Y:S01]  /*2b90*/  IMAD R8, R55, UR11, RZ ;  /* 0x0000000b37087c24 */ /* 0x004fe2000f8e02ff */
[----:B------:R-:W-:Y:S01]  /*2ba0*/  LEA.HI.X.SX32 R191, R18, R2, 0x2, P6 ;  /* 0x0000000212bf7211 */ /* 0x000fe200030f16ff */
[----:B------:R-:W-:Y:S01]  /*2bb0*/  STL [R1+0x110], R22 ;  /* 0x0001101601007387 */ /* 0x000fe20000100800 */
[-C--:B------:R-:W-:Y:S01]  /*2bc0*/  LEA R194, P6, R22, R110.reuse, 0x2 ;  /* 0x0000006e16c27211 */ /* 0x080fe200078c10ff */
[----:B------:R-:W-:Y:S01]  /*2bd0*/  IMAD R212, R212, UR9, RZ ;  /* 0x00000009d4d47c24 */ /* 0x000fe2000f8e02ff */
[----:B------:R-:W-:Y:S01]  /*2be0*/  LEA R76, P5, R9, R110, 0x2 ;  /* 0x0000006e094c7211 */ /* 0x000fe200078a10ff */
[----:B------:R2:W-:Y:S01]  /*2bf0*/  STL [R1+0x10c], R5 ;  /* 0x00010c0501007387 */ /* 0x0005e20000100800 */
[----:B------:R-:W-:Y:S01]  /*2c00*/  LEA.HI.X.SX32 R195, R22, R2, 0x2, P6 ;  /* 0x0000000216c37211 */ /* 0x000fe200030f16ff */
[----:B-1----:R-:W-:Y:S01]  /*2c10*/  IMAD R6, R57, UR11, RZ ;  /* 0x0000000b39067c24 */ /* 0x002fe2000f8e02ff */
[C---:B------:R-:W-:Y:S01]  /*2c20*/  LEA R200, P6, R14.reuse, R110, 0x2 ;  /* 0x0000006e0ec87211 */ /* 0x040fe200078c10ff */
[----:B------:R-:W-:Y:S01]  /*2c30*/  STL [R1+0x108], R14 ;  /* 0x0001080e01007387 */ /* 0x000fe20000100800 */
[-C--:B------:R-:W-:Y:S01]  /*2c40*/  LEA.HI.X.SX32 R77, R9, R2.reuse, 0x2, P5 ;  /* 0x00000002094d7211 */ /* 0x080fe200028f16ff */
[----:B------:R-:W1:Y:S01]  /*2c50*/  LDCU.64 UR16, c[0x0][0x358] ;  /* 0x00006b00ff1077ac */ /* 0x000e620008000a00 */
[----:B------:R-:W-:Y:S01]  /*2c60*/  LEA.HI.X.SX32 R201, R14, R2, 0x2, P6 ;  /* 0x000000020ec97211 */ /* 0x000fe200030f16ff */
[----:B------:R3:W-:Y:S01]  /*2c70*/  STL [R1+0x104], R3 ;  /* 0x0001040301007387 */ /* 0x0007e20000100800 */
[-C--:B------:R-:W-:Y:S01]  /*2c80*/  LEA R202, P6, R13, R110.reuse, 0x2 ;  /* 0x0000006e0dca7211 */ /* 0x080fe200078c10ff */
[----:B--2---:R-:W-:Y:S01]  /*2c90*/  IMAD R5, R11, UR11, RZ ;  /* 0x0000000b0b057c24 */ /* 0x004fe2000f8e02ff */
[----:B------:R-:W-:Y:S01]  /*2ca0*/  LEA R72, P5, R6, R110, 0x2 ;  /* 0x0000006e06487211 */ /* 0x000fe200078a10ff */
[----:B------:R-:W-:Y:S01]  /*2cb0*/  STL [R1+0x100], R13 ;  /* 0x0001000d01007387 */ /* 0x000fe20000100800 */
[----:B------:R-:W-:Y:S01]  /*2cc0*/  LEA.HI.X.SX32 R203, R13, R2, 0x2, P6 ;  /* 0x000000020dcb7211 */ /* 0x000fe200030f16ff */
[----:B------:R-:W-:Y:S01]  /*2cd0*/  VOTEU.ALL UP2, P1 ;  /* 0x0000000000ff7886 */ /* 0x000fe20000840000 */
[----:B------:R-:W-:Y:S01]  /*2ce0*/  LEA R204, P6, R10, R110, 0x2 ;  /* 0x0000006e0acc7211 */ /* 0x000fe200078c10ff */
[----:B------:R-:W-:Y:S01]  /*2cf0*/  STL [R1+0xfc], R12 ;  /* 0x0000fc0c01007387 */ /* 0x000fe20000100800 */
[-C--:B------:R-:W-:Y:S01]  /*2d00*/  LEA.HI.X.SX32 R73, R6, R2.reuse, 0x2, P5 ;  /* 0x0000000206497211 */ /* 0x080fe200028f16ff */
[----:B---3--:R-:W-:Y:S01]  /*2d10*/  IMAD R3, R59, UR11, RZ ;  /* 0x0000000b3b037c24 */ /* 0x008fe2000f8e02ff */
[----:B------:R-:W-:Y:S01]  /*2d20*/  UIADD3 UR11, UPT, UPT, UR18, UR4, URZ ;  /* 0x00000004120b7290 */ /* 0x000fe2000fffe0ff */
[----:B------:R-:W-:Y:S01]  /*2d30*/  LEA.HI.X.SX32 R205, R10, R2, 0x2, P6 ;  /* 0x000000020acd7211 */ /* 0x000fe200030f16ff */
[----:B------:R-:W-:Y:S01]  /*2d40*/  STL [R1+0xf8], R10 ;  /* 0x0000f80a01007387 */ /* 0x000fe20000100800 */
[----:B------:R-:W-:-:S04]  /*2d50*/  @!UP1 UIADD3 UR4, UPT, UPT, -UR6, 0x100000, URZ ;  /* 0x0010000006049890 */ /* 0x000fc8000fffe1ff */
[----:B------:R-:W-:Y:S02]  /*2d60*/  @!UP1 USHF.L.U32 UR5, UR4, 0xb, URZ ;  /* 0x0000000b04059899 */ /* 0x000fe400080006ff */
[----:B------:R-:W-:Y:S01]  /*2d70*/  @!UP1 USHF.L.U32 UR4, UR4, 0x1, URZ ;  /* 0x0000000104049899 */ /* 0x000fe200080006ff */
[----:B------:R-:W-:Y:S01]  /*2d80*/  VOTEU.ALL UP1, P1 ;  /* 0x0000000000ff7886 */ /* 0x000fe20000820000 */
[-C--:B------:R-:W-:Y:S01]  /*2d90*/  LEA R206, P6, R8, R110.reuse, 0x2 ;  /* 0x0000006e08ce7211 */ /* 0x080fe200078c10ff */
[----:B------:R-:W-:Y:S01]  /*2da0*/  STL [R1+0xf4], R9 ;  /* 0x0000f40901007387 */ /* 0x000fe20000100800 */
[----:B------:R-:W-:Y:S01]  /*2db0*/  LEA R108, P5, R3, R110, 0x2 ;  /* 0x0000006e036c7211 */ /* 0x000fe200078a10ff */
[----:B------:R-:W-:Y:S01]  /*2dc0*/  IMAD R30, R106, 0xf, RZ ;  /* 0x0000000f6a1e7824 */ /* 0x000fe200078e02ff */
[----:B------:R-:W-:Y:S01]  /*2dd0*/  LEA.HI.X.SX32 R207, R8, R2, 0x2, P6 ;  /* 0x0000000208cf7211 */ /* 0x000fe200030f16ff */
[----:B------:R-:W-:Y:S01]  /*2de0*/  STTM.x64 tmem[UR11], RZ ;  /* 0x000000ff000079ed */ /* 0x000fe2000834000b */
[----:B------:R-:W-:Y:S01]  /*2df0*/  STTM.x64 tmem[UR11+0x40], RZ ;  /* 0x000040ff000079ed */ /* 0x000fe2000834000b */
[----:B------:R-:W-:Y:S01]  /*2e00*/  STTM.x64 tmem[UR11+0x80], RZ ;  /* 0x000080ff000079ed */ /* 0x000fe2000834000b */
[----:B------:R-:W-:Y:S01]  /*2e10*/  STTM.x64 tmem[UR11+0xc0], RZ ;  /* 0x0000c0ff000079ed */ /* 0x000fe2000834000b */
[----:B------:R-:W2:Y:S02]  /*2e20*/  FENCE.VIEW.ASYNC.T ;  /* 0x00000000000073c6 */ /* 0x000ea40000000200 */
[----:B--2---:R-:W-:Y:S01]  /*2e30*/  BAR.SYNC.DEFER_BLOCKING 0x0 ;  /* 0x0000000000007b1d */ /* 0x004fe20000010000 */
[----:B------:R-:W-:Y:S01]  /*2e40*/  LEA R208, P6, R5, R110, 0x2 ;  /* 0x0000006e05d07211 */ /* 0x000fe200078c10ff */
[C---:B------:R-:W-:Y:S01]  /*2e50*/  IMAD R60, R106.reuse, 0x1b, RZ ;  /* 0x0000001b6a3c7824 */ /* 0x040fe200078e02ff */
[-C--:B------:R-:W-:Y:S01]  /*2e60*/  LEA.HI.X.SX32 R109, R3, R2.reuse, 0x2, P5 ;  /* 0x00000002036d7211 */ /* 0x080fe200028f16ff */
[----:B------:R-:W-:Y:S01]  /*2e70*/  VIADD R136, R31, 0x1f ;  /* 0x0000001f1f887836 */ /* 0x000fe20000000000 */
[----:B------:R-:W-:Y:S01]  /*2e80*/  LEA.HI.X.SX32 R209, R5, R2, 0x2, P6 ;  /* 0x0000000205d17211 */ /* 0x000fe200030f16ff */
[----:B------:R-:W-:Y:S01]  /*2e90*/  IMAD.SHL.U32 R75, R106, 0x20, RZ ;  /* 0x000000206a4b7824 */ /* 0x000fe200078e00ff */
[CC--:B------:R-:W-:Y:S01]  /*2ea0*/  LEA R210, P6, R252.reuse, R110.reuse, 0x2 ;  /* 0x0000006efcd27211 */ /* 0x0c0fe200078c10ff */
[----:B------:R-:W-:Y:S01]  /*2eb0*/  STL [R1+0xf0], R8 ;  /* 0x0000f00801007387 */ /* 0x000fe20000100800 */
[----:B------:R-:W-:Y:S01]  /*2ec0*/  LEA R110, P5, R217, R110, 0x2 ;  /* 0x0000006ed96e7211 */ /* 0x000fe200078a10ff */
[----:B------:R-:W-:Y:S01]  /*2ed0*/  IMAD.SHL.U32 R107, R107, 0x20, RZ ;  /* 0x000000206b6b7824 */ /* 0x000fe200078e00ff */
[-C--:B------:R-:W-:Y:S01]  /*2ee0*/  LEA.HI.X.SX32 R211, R252, R2.reuse, 0x2, P6 ;  /* 0x00000002fcd37211 */ /* 0x080fe200030f16ff */
[----:B------:R-:W-:Y:S01]  /*2ef0*/  STL [R1+0xec], R6 ;  /* 0x0000ec0601007387 */ /* 0x000fe20000100800 */
[----:B------:R-:W-:Y:S01]  /*2f00*/  LEA.HI.X.SX32 R111, R217, R2, 0x2, P5 ;  /* 0x00000002d96f7211 */ /* 0x000fe200028f16ff */
[----:B------:R-:W-:Y:S01]  /*2f10*/  IMAD.SHL.U32 R2, R212, 0x4, RZ ;  /* 0x00000004d4027824 */ /* 0x000fe200078e00ff */
[----:B------:R-:W-:Y:S01]  /*2f20*/  SHF.L.U32 R68, R7, 0x2, RZ ;  /* 0x0000000207447819 */ /* 0x000fe200000006ff */
[----:B------:R-:W-:Y:S01]  /*2f30*/  STL [R1+0xe8], R5 ;  /* 0x0000e80501007387 */ /* 0x000fe20000100800 */
[----:B------:R-:W-:Y:S01]  /*2f40*/  ISETP.GE.U32.AND P6, PT, R4, 0x7fffffdc, PT ;  /* 0x7fffffdc0400780c */ /* 0x000fe20003fc6070 */
[----:B------:R-:W2:Y:S01]  /*2f50*/  LDC R65, c[0x0][0x3a0] ;  /* 0x0000e800ff417b82 */ /* 0x000ea20000000800 */
[----:B------:R-:W-:Y:S01]  /*2f60*/  SHF.L.U32 R4, R106, 0x1, RZ ;  /* 0x000000016a047819 */ /* 0x000fe200000006ff */
[----:B------:R3:W-:Y:S01]  /*2f70*/  STL [R1+0x58], R3 ;  /* 0x0000580301007387 */ /* 0x0007e20000100800 */
[----:B------:R-:W-:Y:S01]  /*2f80*/  VIADD R215, R68, UR10 ;  /* 0x0000000a44d77c36 */ /* 0x000fe20008000000 */
[----:B------:R-:W-:-:S02]  /*2f90*/  LOP3.LUT R69, R62, 0x60, RZ, 0xc0, !PT ;  /* 0x000000603e457812 */ /* 0x000fc400078ec0ff */
[----:B------:R-:W-:Y:S01]  /*2fa0*/  IADD3 R61, PT, PT, R31, -0x23, RZ ;  /* 0xffffffdd1f3d7810 */ /* 0x000fe20007ffe0ff */
[----:B------:R-:W4:Y:S02]  /*2fb0*/  FENCE.VIEW.ASYNC.S ;  /* 0x00000000000073c6 */ /* 0x000f240000000000 */
[----:B----4-:R4:W5:Y:S02]  /*2fc0*/  @!UP1 SYNCS.EXCH.64 URZ, [UR8], UR20 ;  /* 0x0000001408ff95b2 */ /* 0x0109640008000100 */
[----:B-----5:R-:W-:Y:S01]  /*2fd0*/  BAR.SYNC.DEFER_BLOCKING 0x0 ;  /* 0x0000000000007b1d */ /* 0x020fe20000010000 */
[----:B---3--:R-:W-:-:S05]  /*2fe0*/  IMAD.SHL.U32 R3, R74, 0x4, RZ ;  /* 0x000000044a037824 */ /* 0x008fca00078e00ff */
[----:B------:R-:W-:Y:S01]  /*2ff0*/  IADD3 R56, P5, PT, R3, UR12, RZ ;  /* 0x0000000c03387c10 */ /* 0x000fe2000ffbe0ff */
[----:B------:R-:W-:Y:S03]  /*3000*/  STL [R1+0xe4], R3 ;  /* 0x0000e40301007387 */ /* 0x000fe60000100800 */
[----:B------:R-:W-:Y:S01]  /*3010*/  LEA.HI.X.SX32 R57, R74, UR13, 0x2, P5 ;  /* 0x0000000d4a397c11 */ /* 0x000fe2000a8f16ff */
[----:B------:R3:W-:Y:S01]  /*3020*/  STL [R1+0xe0], R2 ;  /* 0x0000e00201007387 */ /* 0x0007e20000100800 */
[----:B------:R-:W-:Y:S01]  /*3030*/  IADD3 R54, P5, PT, R2, UR12, RZ ;  /* 0x0000000c02367c10 */ /* 0x000fe2000ffbe0ff */
[----:B------:R-:W5:Y:S01]  /*3040*/  LDC R66, c[0x0][0x3a0] ;  /* 0x0000e800ff427b82 */ /* 0x000f620000000800 */
[----:B------:R-:W-:Y:S02]  /*3050*/  IMAD.WIDE R52, R106, 0x4, R56 ;  /* 0x000000046a347825 */ /* 0x000fe400078e0238 */
[----:B------:R-:W-:-:S02]  /*3060*/  LEA.HI.X.SX32 R55, R212, UR13, 0x2, P5 ;  /* 0x0000000dd4377c11 */ /* 0x000fc4000a8f16ff */
[----:B------:R-:W-:-:S03]  /*3070*/  IMAD.WIDE R48, R4, 0x4, R56 ;  /* 0x0000000404307825 */ /* 0x000fc600078e0238 */
[----:B------:R-:W2:Y:S01]  /*3080*/  LDC R64, c[0x0][0x3a0] ;  /* 0x0000e800ff407b82 */ /* 0x000ea20000000800 */
[----:B---3--:R-:W-:Y:S02]  /*3090*/  VIADD R2, R31, 0xfffffffa ;  /* 0xfffffffa1f027836 */ /* 0x008fe40000000000 */
[----:B------:R-:W-:-:S03]  /*30a0*/  IMAD.WIDE R50, R106, 0x4, R54 ;  /* 0x000000046a327825 */ /* 0x000fc600078e0236 */
[----:B------:R-:W-:Y:S01]  /*30b0*/  ISETP.GE.U32.AND P5, PT, R2, 0x7fffffdb, PT ;  /* 0x7fffffdb0200780c */ /* 0x000fe20003fa6070 */
[----:B------:R-:W-:Y:S01]  /*30c0*/  VIADD R2, R31, 0xfffffff9 ;  /* 0xfffffff91f027836 */ /* 0x000fe20000000000 */
[----:B------:R4:W1:Y:S02]  /*30d0*/  @!UP2 SYNCS.EXCH.64 URZ, [UR10+0x58008], UR4 ;  /* 0x058008040affa5b2 */ /* 0x0008640008000100 */
[----:B------:R-:W-:Y:S01]  /*30e0*/  @!PT LDS RZ, [RZ] ;  /* 0x00000000fffff984 */ /* 0x000fe20000000800 */
[----:B------:R-:W-:Y:S01]  /*30f0*/  @!PT LDS RZ, [RZ] ;  /* 0x00000000fffff984 */ /* 0x000fe20000000800 */
[----:B------:R-:W-:Y:S01]  /*3100*/  @!PT LDS RZ, [RZ] ;  /* 0x00000000fffff984 */ /* 0x000fe20000000800 */
[----:B-1----:R1:W-:Y:S01]  /*3110*/  LDGSTS.E [R215], desc[UR16][R56.64], !P0 ;  /* 0x0000000038d77fae */ /* 0x0023e2000c1a1010 */
[----:B------:R-:W-:-:S03]  /*3120*/  IMAD.WIDE R46, R4, 0x4, R54 ;  /* 0x00000004042e7825 */ /* 0x000fc600078e0236 */
[----:B------:R3:W-:Y:S01]  /*3130*/  LDGSTS.E [R215+0x200], desc[UR16][R54.64], !P0 ;  /* 0x0020000036d77fae */ /* 0x0007e2000c1a1010 */
[----:B------:R-:W-:Y:S01]  /*3140*/  ISETP.GE.U32.AND P0, PT, R2, 0x7fffffda, PT ;  /* 0x7fffffda0200780c */ /* 0x000fe20003f06070 */
[C---:B------:R-:W-:Y:S02]  /*3150*/  VIADD R2, R31.reuse, 0xfffffff8 ;  /* 0xfffffff81f027836 */ /* 0x040fe40000000000 */
[----:B------:R1:W-:Y:S01]  /*3160*/  LDGSTS.E [R215+0x400], desc[UR16][R52.64], !P2 ;  /* 0x0040000034d77fae */ /* 0x0003e2000d1a1010 */
[C---:B------:R-:W-:Y:S02]  /*3170*/  IMAD R3, R106.reuse, 0x3, RZ ;  /* 0x000000036a037824 */ /* 0x040fe400078e02ff */
[----:B------:R-:W-:Y:S01]  /*3180*/  IMAD.SHL.U32 R4, R106, 0x4, RZ ;  /* 0x000000046a047824 */ /* 0x000fe200078e00ff */
[----:B------:R1:W-:Y:S01]  /*3190*/  LDGSTS.E [R215+0x600], desc[UR16][R50.64], !P2 ;  /* 0x0060000032d77fae */ /* 0x0003e2000d1a1010 */
[----:B------:R-:W-:Y:S01]  /*31a0*/  ISETP.GE.U32.AND P2, PT, R2, 0x7fffffd9, PT ;  /* 0x7fffffd90200780c */ /* 0x000fe20003f46070 */
[----:B------:R-:W-:Y:S01]  /*31b0*/  VIADD R2, R31, 0xfffffff7 ;  /* 0xfffffff71f027836 */ /* 0x000fe20000000000 */
[----:B------:R-:W1:Y:S01]  /*31c0*/  LDC R67, c[0x0][0x3a0] ;  /* 0x0000e800ff437b82 */ /* 0x000e620000000800 */
[----:B------:R1:W-:Y:S01]  /*31d0*/  LDGSTS.E [R215+0x800], desc[UR16][R48.64], !P3 ;  /* 0x0080000030d77fae */ /* 0x0003e2000d9a1010 */
[----:B------:R-:W-:-:S03]  /*31e0*/  IMAD.WIDE R44, R3, 0x4, R56 ;  /* 0x00000004032c7825 */ /* 0x000fc600078e0238 */
[----:B------:R1:W-:Y:S01]  /*31f0*/  LDGSTS.E [R215+0xa00], desc[UR16][R46.64], !P3 ;  /* 0x00a000002ed77fae */ /* 0x0003e2000d9a1010 */
[----:B------:R-:W-:Y:S01]  /*3200*/  IMAD.WIDE R42, R3, 0x4, R54 ;  /* 0x00000004032a7825 */ /* 0x000fe200078e0236 */
[----:B------:R-:W-:Y:S02]  /*3210*/  ISETP.GE.U32.AND P3, PT, R2, 0x7fffffd8, PT ;  /* 0x7fffffd80200780c */ /* 0x000fe40003f66070 */
[----:B------:R1:W-:Y:S01]  /*3220*/  LDGSTS.E [R215+0xc00], desc[UR16][R44.64], !P4 ;  /* 0x00c000002cd77fae */ /* 0x0003e2000e1a1010 */
[C---:B------:R-:W-:Y:S02]  /*3230*/  VIADD R2, R31.reuse, 0xfffffff6 ;  /* 0xfffffff61f027836 */ /* 0x040fe40000000000 */
[----:B------:R-:W-:Y:S01]  /*3240*/  IMAD.WIDE R40, R4, 0x4, R56 ;  /* 0x0000000404287825 */ /* 0x000fe200078e0238 */
[----:B------:R1:W-:Y:S02]  /*3250*/  LDGSTS.E [R215+0xe00], desc[UR16][R42.64], !P4 ;  /* 0x00e000002ad77fae */ /* 0x0003e4000e1a1010 */
[----:B------:R-:W-:Y:S01]  /*3260*/  ISETP.GE.U32.AND P4, PT, R2, 0x7fffffd7, PT ;  /* 0x7fffffd70200780c */ /* 0x000fe20003f86070 */
[----:B------:R-:W-:Y:S01]  /*3270*/  IMAD.WIDE R38, R4, 0x4, R54 ;  /* 0x0000000404267825 */ /* 0x000fe200078e0236 */
[----:B------:R-:W-:Y:S01]  /*3280*/  IADD3 R2, PT, PT, R31, -0xb, RZ ;  /* 0xfffffff51f027810 */ /* 0x000fe20007ffe0ff */
[----:B------:R1:W-:Y:S02]  /*3290*/  LDGSTS.E [R215+0x1000], desc[UR16][R40.64], !P6 ;  /* 0x0100000028d77fae */ /* 0x0003e4000f1a1010 */
[----:B------:R-:W-:-:S02]  /*32a0*/  IMAD R3, R106, 0x5, RZ ;  /* 0x000000056a037824 */ /* 0x000fc400078e02ff */
[----:B------:R1:W-:Y:S01]  /*32b0*/  LDGSTS.E [R215+0x1200], desc[UR16][R38.64], !P6 ;  /* 0x0120000026d77fae */ /* 0x0003e2000f1a1010 */
[----:B------:R-:W-:Y:S01]  /*32c0*/  ISETP.GE.U32.AND P6, PT, R2, 0x7fffffd6, PT ;  /* 0x7fffffd60200780c */ /* 0x000fe20003fc6070 */
[----:B------:R-:W-:-:S04]  /*32d0*/  IMAD.WIDE R36, R3, 0x4, R56 ;  /* 0x0000000403247825 */ /* 0x000fc800078e0238 */
[----:B------:R-:W-:Y:S01]  /*32e0*/  IMAD.WIDE R34, R3, 0x4, R54 ;  /* 0x0000000403227825 */ /* 0x000fe200078e0236 */
[----:B------:R1:W-:Y:S03]  /*32f0*/  LDGSTS.E [R215+0x1400], desc[UR16][R36.64], !P5 ;  /* 0x0140000024d77fae */ /* 0x0003e6000e9a1010 */
[----:B------:R-:W-:Y:S01]  /*3300*/  VIADD R2, R31, 0xfffffff4 ;  /* 0xfffffff41f027836 */ /* 0x000fe20000000000 */
[----:B------:R1:W-:Y:S01]  /*3310*/  LDGSTS.E [R215+0x1600], desc[UR16][R34.64], !P5 ;  /* 0x0160000022d77fae */ /* 0x0003e2000e9a1010 */
[C---:B------:R-:W-:Y:S02]  /*3320*/  IMAD R4, R106.reuse, 0x6, RZ ;  /* 0x000000066a047824 */ /* 0x040fe400078e02ff */
[----:B------:R-:W-:Y:S01]  /*3330*/  IMAD R3, R106, 0x7, RZ ;  /* 0x000000076a037824 */ /* 0x000fe200078e02ff */
[----:B------:R-:W-:Y:S01]  /*3340*/  ISETP.GE.U32.AND P5, PT, R2, 0x7fffffd5, PT ;  /* 0x7fffffd50200780c */ /* 0x000fe20003fa6070 */
[----:B------:R-:W-:-:S04]  /*3350*/  IMAD.WIDE R32, R4, 0x4, R56 ;  /* 0x0000000404207825 */ /* 0x000fc800078e0238 */
[----:B------:R-:W-:Y:S01]  /*3360*/  IMAD.WIDE R58, R4, 0x4, R54 ;  /* 0x00000004043a7825 */ /* 0x000fe200078e0236 */
[----:B------:R1:W-:Y:S01]  /*3370*/  LDGSTS.E [R215+0x1800], desc[UR16][R32.64], !P0 ;  /* 0x0180000020d77fae */ /* 0x0003e2000c1a1010 */
[----:B------:R-:W-:Y:S02]  /*3380*/  SHF.L.U32 R4, R106, 0x3, RZ ;  /* 0x000000036a047819 */ /* 0x000fe400000006ff */
[----:B------:R-:W-:Y:S01]  /*3390*/  VIADD R2, R31, 0xfffffff3 ;  /* 0xfffffff31f027836 */ /* 0x000fe20000000000 */
[----:B------:R1:W-:Y:S01]  /*33a0*/  LDGSTS.E [R215+0x1a00], desc[UR16][R58.64], !P0 ;  /* 0x01a000003ad77fae */ /* 0x0003e2000c1a1010 */
[----:B------:R-:W-:-:S03]  /*33b0*/  IMAD.WIDE R28, R3, 0x4, R56 ;  /* 0x00000004031c7825 */ /* 0x000fc600078e0238 */
[----:B------:R-:W-:Y:S01]  /*33c0*/  ISETP.GE.U32.AND P0, PT, R2, 0x7fffffd4, PT ;  /* 0x7fffffd40200780c */ /* 0x000fe20003f06070 */
[----:B------:R-:W-:Y:S01]  /*33d0*/  IMAD.WIDE R26, R3, 0x4, R54 ;  /* 0x00000004031a7825 */ /* 0x000fe200078e0236 */
[----:B------:R1:W-:Y:S03]  /*33e0*/  LDGSTS.E [R215+0x1c00], desc[UR16][R28.64], !P2 ;  /* 0x01c000001cd77fae */ /* 0x0003e6000d1a1010 */
[----:B------:R-:W-:Y:S01]  /*33f0*/  VIADD R2, R31, 0xfffffff2 ;  /* 0xfffffff21f027836 */ /* 0x000fe20000000000 */
[----:B------:R1:W-:Y:S01]  /*3400*/  LDGSTS.E [R215+0x1e00], desc[UR16][R26.64], !P2 ;  /* 0x01e000001ad77fae */ /* 0x0003e2000d1a1010 */
[----:B------:R-:W-:-:S03]  /*3410*/  IMAD.WIDE R24, R4, 0x4, R56 ;  /* 0x0000000404187825 */ /* 0x000fc600078e0238 */
[----:B------:R-:W-:Y:S01]  /*3420*/  ISETP.GE.U32.AND P2, PT, R2, 0x7fffffd3, PT ;  /* 0x7fffffd30200780c */ /* 0x000fe20003f46070 */
[----:B------:R-:W-:Y:S01]  /*3430*/  IMAD.WIDE R22, R4, 0x4, R54 ;  /* 0x0000000404167825 */ /* 0x000fe200078e0236 */
[----:B------:R1:W-:Y:S03]  /*3440*/  LDGSTS.E [R215+0x2000], desc[UR16][R24.64], !P3 ;  /* 0x0200000018d77fae */ /* 0x0003e6000d9a1010 */
[----:B------:R-:W-:Y:S01]  /*3450*/  IMAD R3, R106, 0x9, RZ ;  /* 0x000000096a037824 */ /* 0x000fe200078e02ff */
[----:B------:R1:W-:Y:S01]  /*3460*/  LDGSTS.E [R215+0x2200], desc[UR16][R22.64], !P3 ;  /* 0x0220000016d77fae */ /* 0x0003e2000d9a1010 */
[----:B------:R-:W-:Y:S02]  /*3470*/  VIADD R2, R31, 0xfffffff1 ;  /* 0xfffffff11f027836 */ /* 0x000fe40000000000 */
[----:B------:R-:W-:-:S03]  /*3480*/  IMAD.WIDE R20, R3, 0x4, R56 ;  /* 0x0000000403147825 */ /* 0x000fc600078e0238 */
[----:B------:R-:W-:Y:S01]  /*3490*/  ISETP.GE.U32.AND P3, PT, R2, 0x7fffffd2, PT ;  /* 0x7fffffd20200780c */ /* 0x000fe20003f66070 */
        /* <DEDUP_REMOVED lines=9> */
[----:B------:R1:W-:Y:S03]  /*3530*/  LDGSTS.E [R215+0x2800], desc[UR16][R16.64], !P6 ;  /* 0x0280000010d77fae */ /* 0x0003e6000f1a1010 */
[----:B------:R-:W-:Y:S01]  /*3540*/  VIADD R2, R31, 0xffffffef ;  /* 0xffffffef1f027836 */ /* 0x000fe20000000000 */
[----:B------:R1:W-:Y:S01]  /*3550*/  LDGSTS.E [R215+0x2a00], desc[UR16][R14.64], !P6 ;  /* 0x02a000000ed77fae */ /* 0x0003e2000f1a1010 */
[----:B------:R-:W-:-:S03]  /*3560*/  IMAD.WIDE R12, R3, 0x4, R56 ;  /* 0x00000004030c7825 */ /* 0x000fc600078e0238 */
[----:B------:R-:W-:Y:S01]  /*3570*/  ISETP.GE.U32.AND P6, PT, R2, 0x7fffffd0, PT ;  /* 0x7fffffd00200780c */ /* 0x000fe20003fc6070 */
[----:B------:R-:W-:Y:S01]  /*3580*/  IMAD.WIDE R10, R3, 0x4, R54 ;  /* 0x00000004030a7825 */ /* 0x000fe200078e0236 */
[----:B------:R-:W-:Y:S01]  /*3590*/  IADD3 R2, PT, PT, R31, -0x12, RZ ;  /* 0xffffffee1f027810 */ /* 0x000fe20007ffe0ff */
[----:B------:R1:W-:Y:S02]  /*35a0*/  LDGSTS.E [R215+0x2c00], desc[UR16][R12.64], !P5 ;  /* 0x02c000000cd77fae */ /* 0x0003e4000e9a1010 */
[----:B------:R-:W-:Y:S02]  /*35b0*/  IMAD R4, R106, 0xc, RZ ;  /* 0x0000000c6a047824 */ /* 0x000fe400078e02ff */
[----:B------:R1:W-:Y:S01]  /*35c0*/  LDGSTS.E [R215+0x2e00], desc[UR16][R10.64], !P5 ;  /* 0x02e000000ad77fae */ /* 0x0003e2000e9a1010 */
[----:B------:R-:W-:Y:S01]  /*35d0*/  ISETP.GE.U32.AND P5, PT, R2, 0x7fffffcf, PT ;  /* 0x7fffffcf0200780c */ /* 0x000fe20003fa6070 */
[----:B------:R-:W-:-:S04]  /*35e0*/  IMAD.WIDE R8, R4, 0x4, R56 ;  /* 0x0000000404087825 */ /* 0x000fc800078e0238 */
        /* <DEDUP_REMOVED lines=11> */
[----:B------:R-:W-:Y:S02]  /*36a0*/  IMAD R3, R106, 0xe, RZ ;  /* 0x0000000e6a037824 */ /* 0x000fe400078e02ff */
[----:B------:R-:W-:Y:S01]  /*36b0*/  IMAD.WIDE R244, R30, 0x4, R56 ;  /* 0x000000041ef47825 */ /* 0x000fe200078e0238 */
[----:B------:R-:W-:-:S03]  /*36c0*/  ISETP.GE.U32.AND P2, PT, R2, 0x7fffffcd, PT ;  /* 0x7fffffcd0200780c */ /* 0x000fc60003f46070 */
[----:B------:R-:W-:-:S04]  /*36d0*/  IMAD.WIDE R248, R3, 0x4, R56 ;  /* 0x0000000403f87825 */ /* 0x000fc800078e0238 */
[--C-:B------:R-:W-:Y:S01]  /*36e0*/  IMAD.WIDE R246, R3, 0x4, R54.reuse ;  /* 0x0000000403f67825 */ /* 0x100fe200078e0236 */
[----:B------:R1:W-:Y:S01]  /*36f0*/  LDGSTS.E [R215+0x3800], desc[UR16][R248.64], !P3 ;  /* 0x03800000f8d77fae */ /* 0x0003e2000d9a1010 */
[----:B------:R-:W-:Y:S02]  /*3700*/  SHF.L.U32 R3, R106, 0x4, RZ ;  /* 0x000000046a037819 */ /* 0x000fe400000006ff */
[----:B------:R-:W-:Y:S01]  /*3710*/  VIADD R2, R31, 0xffffffeb ;  /* 0xffffffeb1f027836 */ /* 0x000fe20000000000 */
[----:B------:R1:W-:Y:S01]  /*3720*/  LDGSTS.E [R215+0x3a00], desc[UR16][R246.64], !P3 ;  /* 0x03a00000f6d77fae */ /* 0x0003e2000d9a1010 */
[----:B------:R-:W-:-:S03]  /*3730*/  IMAD.WIDE R242, R30, 0x4, R54 ;  /* 0x000000041ef27825 */ /* 0x000fc600078e0236 */
[----:B------:R-:W-:Y:S01]  /*3740*/  ISETP.GE.U32.AND P3, PT, R2, 0x7fffffcc, PT ;  /* 0x7fffffcc0200780c */ /* 0x000fe20003f66070 */
[----:B------:R-:W-:Y:S01]  /*3750*/  VIADD R2, R31, 0xffffffea ;  /* 0xffffffea1f027836 */ /* 0x000fe20000000000 */
[----:B------:R1:W-:Y:S01]  /*3760*/  LDGSTS.E [R215+0x3c00], desc[UR16][R244.64], !P4 ;  /* 0x03c00000f4d77fae */ /* 0x0003e2000e1a1010 */
[----:B------:R-:W-:-:S03]  /*3770*/  IMAD.WIDE R240, R3, 0x4, R56 ;  /* 0x0000000403f07825 */ /* 0x000fc600078e0238 */
[----:B------:R1:W-:Y:S01]  /*3780*/  LDGSTS.E [R215+0x3e00], desc[UR16][R242.64], !P4 ;  /* 0x03e00000f2d77fae */ /* 0x0003e2000e1a1010 */
[----:B------:R-:W-:Y:S01]  /*3790*/  IMAD.WIDE R238, R3, 0x4, R54 ;  /* 0x0000000403ee7825 */ /* 0x000fe200078e0236 */
[----:B------:R-:W-:Y:S02]  /*37a0*/  ISETP.GE.U32.AND P4, PT, R2, 0x7fffffcb, PT ;  /* 0x7fffffcb0200780c */ /* 0x000fe40003f86070 */
[----:B------:R1:W-:Y:S01]  /*37b0*/  LDGSTS.E [R215+0x4000], desc[UR16][R240.64], !P6 ;  /* 0x04000000f0d77fae */ /* 0x0003e2000f1a1010 */
[----:B------:R-:W-:Y:S02]  /*37c0*/  VIADD R2, R31, 0xffffffe9 ;  /* 0xffffffe91f027836 */ /* 0x000fe40000000000 */
[C---:B------:R-:W-:Y:S01]  /*37d0*/  IMAD R30, R106.reuse, 0x11, RZ ;  /* 0x000000116a1e7824 */ /* 0x040fe200078e02ff */
[----:B------:R1:W-:Y:S01]  /*37e0*/  LDGSTS.E [R215+0x4200], desc[UR16][R238.64], !P6 ;  /* 0x04200000eed77fae */ /* 0x0003e2000f1a1010 */
        /* <DEDUP_REMOVED lines=65> */
[----:B------:R-:W-:Y:S01]  /*3c00*/  IMAD R30, R106, 0x1c, RZ ;  /* 0x0000001c6a1e7824 */ /* 0x000fe200078e02ff */
[----:B------:R1:W-:Y:S01]  /*3c10*/  LDGSTS.E [R215+0x6800], desc[UR16][R88.64], !P3 ;  /* 0x0680000058d77fae */ /* 0x0003e2000d9a1010 */
[----:B------:R-:W-:-:S04]  /*3c20*/  IMAD.WIDE R86, R3, 0x4, R54 ;  /* 0x0000000403567825 */ /* 0x000fc800078e0236 */
[----:B------:R-:W-:Y:S01]  /*3c30*/  IMAD R3, R106, 0x1d, RZ ;  /* 0x0000001d6a037824 */ /* 0x000fe200078e02ff */
[----:B------:R1:W-:Y:S01]  /*3c40*/  LDGSTS.E [R215+0x6a00], desc[UR16][R86.64], !P3 ;  /* 0x06a0000056d77fae */ /* 0x0003e2000d9a1010 */
[C---:B------:R-:W-:Y:S01]  /*3c50*/  IMAD.WIDE R84, R60.reuse, 0x4, R56 ;  /* 0x000000043c547825 */ /* 0x040fe200078e0238 */
[----:B------:R-:W-:Y:S02]  /*3c60*/  ISETP.GE.AND P3, PT, R137, R2, PT ;  /* 0x000000028900720c */ /* 0x000fe40003f66270 */
[----:B------:R-:W-:Y:S01]  /*3c70*/  IADD3 R2, PT, PT, R31, -0x40, RZ ;  /* 0xffffffc01f027810 */ /* 0x000fe20007ffe0ff */
[----:B------:R-:W-:Y:S01]  /*3c80*/  IMAD.WIDE R82, R60, 0x4, R54 ;  /* 0x000000043c527825 */ /* 0x000fe200078e0236 */
[----:B------:R1:W-:Y:S03]  /*3c90*/  LDGSTS.E [R215+0x6c00], desc[UR16][R84.64], !P4 ;  /* 0x06c0000054d77fae */ /* 0x0003e6000e1a1010 */
[----:B------:R-:W-:Y:S01]  /*3ca0*/  IMAD.WIDE R112, R30, 0x4, R56 ;  /* 0x000000041e707825 */ /* 0x000fe200078e0238 */
[----:B------:R1:W-:Y:S01]  /*3cb0*/  LDGSTS.E [R215+0x6e00], desc[UR16][R82.64], !P4 ;  /* 0x06e0000052d77fae */ /* 0x0003e2000e1a1010 */
[----:B------:R-:W-:-:S02]  /*3cc0*/  ISETP.GE.U32.AND P4, PT, R2, 0x7fffffa1, PT ;  /* 0x7fffffa10200780c */ /* 0x000fc40003f86070 */
[----:B------:R-:W-:Y:S01]  /*3cd0*/  IMAD R60, R106, 0x1e, RZ ;  /* 0x0000001e6a3c7824 */ /* 0x000fe200078e02ff */
[----:B------:R1:W-:Y:S01]  /*3ce0*/  LDGSTS.E [R215+0x7000], desc[UR16][R112.64], !P6 ;  /* 0x0700000070d77fae */ /* 0x0003e2000f1a1010 */
[----:B------:R-:W-:-:S04]  /*3cf0*/  IMAD.WIDE R120, R30, 0x4, R54 ;  /* 0x000000041e787825 */ /* 0x000fc800078e0236 */
[----:B------:R-:W-:Y:S01]  /*3d00*/  IMAD.WIDE R114, R3, 0x4, R56 ;  /* 0x0000000403727825 */ /* 0x000fe200078e0238 */
[----:B------:R1:W-:Y:S01]  /*3d10*/  LDGSTS.E [R215+0x7200], desc[UR16][R120.64], !P6 ;  /* 0x0720000078d77fae */ /* 0x0003e2000f1a1010 */
[----:B------:R-:W-:Y:S02]  /*3d20*/  ISETP.GE.AND P6, PT, R137, R2, PT ;  /* 0x000000028900720c */ /* 0x000fe40003fc6270 */
[----:B------:R-:W-:Y:S01]  /*3d30*/  IMAD.WIDE R122, R3, 0x4, R54 ;  /* 0x00000004037a7825 */ /* 0x000fe200078e0236 */
[----:B------:R1:W-:Y:S01]  /*3d40*/  LDGSTS.E [R215+0x7400], desc[UR16][R114.64], !P5 ;  /* 0x0740000072d77fae */ /* 0x0003e2000e9a1010 */
[----:B------:R-:W-:Y:S02]  /*3d50*/  SHF.R.U32.HI R3, RZ, 0x1, R69 ;  /* 0x00000001ff037819 */ /* 0x000fe40000011645 */
[----:B------:R-:W-:Y:S01]  /*3d60*/  IMAD R30, R106, 0x1f, RZ ;  /* 0x0000001f6a1e7824 */ /* 0x000fe200078e02ff */
[----:B------:R1:W-:Y:S01]  /*3d70*/  LDGSTS.E [R215+0x7600], desc[UR16][R122.64], !P5 ;  /* 0x076000007ad77fae */ /* 0x0003e2000e9a1010 */
[----:B------:R-:W-:Y:S01]  /*3d80*/  IMAD.WIDE R116, R60, 0x4, R56 ;  /* 0x000000043c747825 */ /* 0x000fe200078e0238 */
[----:B------:R-:W-:-:S03]  /*3d90*/  LOP3.LUT R3, R68, R3, RZ, 0x3c, !PT ;  /* 0x0000000344037212 */ /* 0x000fc600078e3cff */
[----:B------:R-:W-:Y:S01]  /*3da0*/  IMAD.WIDE R124, R60, 0x4, R54 ;  /* 0x000000043c7c7825 */ /* 0x000fe200078e0236 */
[----:B------:R1:W-:Y:S01]  /*3db0*/  LDGSTS.E [R215+0x7800], desc[UR16][R116.64], !P0 ;  /* 0x0780000074d77fae */ /* 0x0003e2000c1a1010 */
[----:B------:R-:W-:Y:S02]  /*3dc0*/  LOP3.LUT R63, R3, 0x40, RZ, 0x3c, !PT ;  /* 0x00000040033f7812 */ /* 0x000fe400078e3cff */
[----:B------:R-:W-:Y:S01]  /*3dd0*/  IMAD.WIDE R118, R30, 0x4, R56 ;  /* 0x000000041e767825 */ /* 0x000fe200078e0238 */
[----:B------:R1:W-:Y:S01]  /*3de0*/  LDGSTS.E [R215+0x7a00], desc[UR16][R124.64], !P0 ;  /* 0x07a000007cd77fae */ /* 0x0003e2000c1a1010 */
[----:B------:R-:W-:Y:S02]  /*3df0*/  ISETP.GT.AND P0, PT, R136, 0x1f, PT ;  /* 0x0000001f8800780c */ /* 0x000fe40003f04270 */
[----:B------:R-:W-:Y:S01]  /*3e00*/  IMAD.WIDE R126, R30, 0x4, R54 ;  /* 0x000000041e7e7825 */ /* 0x000fe200078e0236 */
[----:B------:R1:W-:Y:S01]  /*3e10*/  LDGSTS.E [R215+0x7c00], desc[UR16][R118.64], !P2 ;  /* 0x07c0000076d77fae */ /* 0x0003e2000d1a1010 */
[----:B------:R-:W-:-:S02]  /*3e20*/  SEL R60, RZ, 0x4, !P0 ;  /* 0x00000004ff3c7807 */ /* 0x000fc40004000000 */
[----:B------:R-:W-:Y:S01]  /*3e30*/  VIADD R30, R31, 0xffffffde ;  /* 0xffffffde1f1e7836 */ /* 0x000fe20000000000 */
[----:B------:R2:W-:Y:S01]  /*3e40*/  LDGSTS.E [R215+0x7e00], desc[UR16][R126.64], !P2 ;  /* 0x07e000007ed77fae */ /* 0x0005e2000d1a1010 */
[----:B------:R-:W-:Y:S01]  /*3e50*/  ISETP.GE.AND P2, PT, R137, R31, PT ;  /* 0x0000001f8900720c */ /* 0x000fe20003f46270 */
[----:B------:R-:W-:Y:S01]  /*3e60*/  VIADD R214, R3, UR10 ;  /* 0x0000000a03d67c36 */ /* 0x000fe20008000000 */
[----:B------:R-:W-:Y:S01]  /*3e70*/  IADD3 R213, PT, PT, R63, UR10, RZ ;  /* 0x0000000a3fd57c10 */ /* 0x000fe2000fffe0ff */
[----:B------:R-:W0:Y:S01]  /*3e80*/  LDGDEPBAR ;  /* 0x00000000000079af */ /* 0x000e220000000000 */
[----:B------:R-:W-:Y:S01]  /*3e90*/  SEL R60, R60, RZ, !P2 ;  /* 0x000000ff3c3c7207 */ /* 0x000fe20005000000 */
[----:B------:R-:W-:Y:S01]  /*3ea0*/  VIADD R2, R31, 0xffffffdf ;  /* 0xffffffdf1f027836 */ /* 0x000fe20000000000 */
[----:B------:R-:W-:Y:S01]  /*3eb0*/  ISETP.GE.U32.AND P2, PT, R30, 0x7fffffbf, PT ;  /* 0x7fffffbf1e00780c */ /* 0x000fe20003f46070 */
[----:B-1----:R-:W-:Y:S01]  /*3ec0*/  IMAD.WIDE R56, R75, 0x4, R56 ;  /* 0x000000044b387825 */ /* 0x002fe200078e0238 */
[----:B------:R-:W-:Y:S01]  /*3ed0*/  SEL R30, RZ, 0x4, P6 ;  /* 0x00000004ff1e7807 */ /* 0x000fe20003000000 */
[----:B------:R-:W1:Y:S01]  /*3ee0*/  LDC R63, c[0x0][0x3a0] ;  /* 0x0000e800ff3f7b82 */ /* 0x000e620000000800 */
[----:B------:R-:W-:Y:S01]  /*3ef0*/  ISETP.NE.U32.AND P6, PT, R60, RZ, PT ;  /* 0x000000ff3c00720c */ /* 0x000fe20003fc5070 */
[----:B------:R-:W-:Y:S01]  /*3f00*/  VIADD R60, R31, 0xffffffdc ;  /* 0xffffffdc1f3c7836 */ /* 0x000fe20000000000 */
[----:B------:R-:W-:Y:S01]  /*3f10*/  ISETP.GE.U32.AND P5, PT, R2, 0x7fffffc0, PT ;  /* 0x7fffffc00200780c */ /* 0x000fe20003fa6070 */
[----:B---3--:R-:W-:Y:S01]  /*3f20*/  IMAD.WIDE R54, R75, 0x4, R54 ;  /* 0x000000044b367825 */ /* 0x008fe200078e0236 */
[----:B------:R-:W-:-:S02]  /*3f30*/  SEL R2, RZ, 0x4, P3 ;  /* 0x00000004ff027807 */ /* 0x000fc40001800000 */
[----:B------:R-:W-:Y:S01]  /*3f40*/  ISETP.GT.AND P3, PT, R136, 0x3f, PT ;  /* 0x0000003f8800780c */ /* 0x000fe20003f64270 */
[----:B------:R-:W-:-:S03]  /*3f50*/  IMAD.WIDE R52, R75, 0x4, R52 ;  /* 0x000000044b347825 */ /* 0x000fc600078e0234 */
[----:B------:R-:W-:Y:S01]  /*3f60*/  SEL R2, R2, RZ, P3 ;  /* 0x000000ff02027207 */ /* 0x000fe20001800000 */
[----:B------:R-:W-:Y:S01]  /*3f70*/  IMAD.WIDE R50, R75, 0x4, R50 ;  /* 0x000000044b327825 */ /* 0x000fe200078e0232 */
[----:B------:R-:W-:Y:S01]  /*3f80*/  ISETP.GE.U32.AND P3, PT, R61, 0x7fffffbe, PT ;  /* 0x7fffffbe3d00780c */ /* 0x000fe20003f66070 */
[----:B------:R3:W-:Y:S02]  /*3f90*/  LDGSTS.E [R214+0x38000], desc[UR16][R70.64], P6 ;  /* 0x3800000046d67fae */ /* 0x0007e4000b1a1010 */
[----:B------:R-:W-:Y:S02]  /*3fa0*/  VIADD R61, R31, 0xffffffdb ;  /* 0xffffffdb1f3d7836 */ /* 0x000fe40000000000 */
[----:B------:R1:W-:Y:S01]  /*3fb0*/  LDGSTS.E [R214+0x38400], desc[UR16][R130.64], P6 ;  /* 0x3840000082d67fae */ /* 0x0003e2000b1a1010 */
[----:B------:R-:W-:-:S03]  /*3fc0*/  IMAD.WIDE R48, R75, 0x4, R48 ;  /* 0x000000044b307825 */ /* 0x000fc600078e0230 */
        /* <DEDUP_REMOVED lines=59> */
[----:B------:R-:W-:Y:S01]  /*4380*/  ISETP.GE.U32.AND P6, PT, R60, 0x7fffffbd, PT ;  /* 0x7fffffbd3c00780c */ /* 0x000fe20003fc6070 */
[----:B------:R-:W-:Y:S02]  /*4390*/  VIADD R60, R31, 0xffffffda ;  /* 0xffffffda1f3c7836 */ /* 0x000fe40000000000 */
[----:B------:R-:W0:Y:S01]  /*43a0*/  LDGDEPBAR ;  /* 0x00000000000079af */ /* 0x000e220000000000 */
[C---:B------:R-:W-:Y:S01]  /*43b0*/  IMAD.WIDE R236, R75.reuse, 0x4, R236 ;  /* 0x000000044bec7825 */ /* 0x040fe200078e02ec */
[----:B------:R-:W-:Y:S03]  /*43c0*/  BAR.SYNC.DEFER_BLOCKING 0x0 ;  /* 0x0000000000007b1d */ /* 0x000fe60000010000 */
[----:B------:R-:W-:-:S04]  /*43d0*/  IMAD.WIDE R234, R75, 0x4, R234 ;  /* 0x000000044bea7825 */ /* 0x000fc800078e02ea */
[----:B------:R-:W-:-:S04]  /*43e0*/  IMAD.WIDE R232, R75, 0x4, R232 ;  /* 0x000000044be87825 */ /* 0x000fc800078e02e8 */
[----:B------:R-:W-:-:S04]  /*43f0*/  IMAD.WIDE R230, R75, 0x4, R230 ;  /* 0x000000044be67825 */ /* 0x000fc800078e02e6 */
[----:B------:R-:W-:-:S04]  /*4400*/  IMAD.WIDE R228, R75, 0x4, R228 ;  /* 0x000000044be47825 */ /* 0x000fc800078e02e4 */
[----:B------:R-:W-:-:S04]  /*4410*/  IMAD.WIDE R226, R75, 0x4, R226 ;  /* 0x000000044be27825 */ /* 0x000fc800078e02e2 */
[C---:B------:R-:W-:Y:S01]  /*4420*/  IMAD.WIDE R224, R75.reuse, 0x4, R224 ;  /* 0x000000044be07825 */ /* 0x040fe200078e02e0 */
[----:B------:R-:W-:Y:S01]  /*4430*/  @!PT LDS RZ, [RZ] ;  /* 0x00000000fffff984 */ /* 0x000fe20000000800 */
[----:B------:R-:W-:Y:S01]  /*4440*/  @!PT LDS RZ, [RZ] ;  /* 0x00000000fffff984 */ /* 0x000fe20000000800 */
[----:B------:R-:W-:Y:S01]  /*4450*/  @!PT LDS RZ, [RZ] ;  /* 0x00000000fffff984 */ /* 0x000fe20000000800 */
[----:B------:R1:W-:Y:S03]  /*4460*/  LDGSTS.E [R215+0x8000], desc[UR16][R56.64], !P5 ;  /* 0x0800000038d77fae */ /* 0x0003e6000e9a1010 */
[----:B------:R-:W-:Y:S01]  /*4470*/  IMAD.WIDE R222, R75, 0x4, R222 ;  /* 0x000000044bde7825 */ /* 0x000fe200078e02de */
[----:B------:R1:W-:Y:S01]  /*4480*/  LDGSTS.E [R215+0x8200], desc[UR16][R54.64], !P5 ;  /* 0x0820000036d77fae */ /* 0x0003e2000e9a1010 */
[----:B------:R-:W-:Y:S02]  /*4490*/  ISETP.GE.U32.AND P5, PT, R61, 0x7fffffbc, PT ;  /* 0x7fffffbc3d00780c */ /* 0x000fe40003fa6070 */
[----:B------:R-:W-:Y:S01]  /*44a0*/  VIADD R61, R31, 0xffffffd9 ;  /* 0xffffffd91f3d7836 */ /* 0x000fe20000000000 */
[----:B------:R1:W-:Y:S01]  /*44b0*/  LDGSTS.E [R215+0x8400], desc[UR16][R52.64], !P2 ;  /* 0x0840000034d77fae */ /* 0x0003e2000d1a1010 */
[----:B------:R-:W-:-:S03]  /*44c0*/  IMAD.WIDE R220, R75, 0x4, R220 ;  /* 0x000000044bdc7825 */ /* 0x000fc600078e02dc */
[----:B------:R1:W-:Y:S01]  /*44d0*/  LDGSTS.E [R215+0x8600], desc[UR16][R50.64], !P2 ;  /* 0x0860000032d77fae */ /* 0x0003e2000d1a1010 */
[----:B------:R-:W-:Y:S01]  /*44e0*/  ISETP.GE.U32.AND P2, PT, R60, 0x7fffffbb, PT ;  /* 0x7fffffbb3c00780c */ /* 0x000fe20003f46070 */
[----:B------:R-:W-:Y:S01]  /*44f0*/  IMAD.WIDE R218, R75, 0x4, R218 ;  /* 0x000000044bda7825 */ /* 0x000fe200078e02da */
[----:B------:R-:W-:Y:S01]  /*4500*/  IADD3 R60, PT, PT, R31, -0x28, RZ ;  /* 0xffffffd81f3c7810 */ /* 0x000fe20007ffe0ff */
[----:B------:R1:W-:Y:S02]  /*4510*/  LDGSTS.E [R215+0x8800], desc[UR16][R48.64], !P3 ;  /* 0x0880000030d77fae */ /* 0x0003e4000d9a1010 */
[----:B------:R-:W-:Y:S02]  /*4520*/  IMAD.WIDE R104, R75, 0x4, R104 ;  /* 0x000000044b687825 */ /* 0x000fe400078e0268 */
[----:B------:R1:W-:Y:S01]  /*4530*/  LDGSTS.E [R215+0x8a00], desc[UR16][R46.64], !P3 ;  /* 0x08a000002ed77fae */ /* 0x0003e2000d9a1010 */
[----:B------:R-:W-:Y:S01]  /*4540*/  ISETP.GE.U32.AND P3, PT, R61, 0x7fffffba, PT ;  /* 0x7fffffba3d00780c */ /* 0x000fe20003f66070 */
[----:B------:R-:W-:-:S02]  /*4550*/  VIADD R61, R31, 0xffffffd7 ;  /* 0xffffffd71f3d7836 */ /* 0x000fc40000000000 */
[----:B------:R1:W-:Y:S01]  /*4560*/  LDGSTS.E [R215+0x8c00], desc[UR16][R44.64], !P6 ;  /* 0x08c000002cd77fae */ /* 0x0003e2000f1a1010 */
[----:B------:R-:W-:-:S03]  /*4570*/  IMAD.WIDE R102, R75, 0x4, R102 ;  /* 0x000000044b667825 */ /* 0x000fc600078e0266 */
[----:B------:R1:W-:Y:S01]  /*4580*/  LDGSTS.E [R215+0x8e00], desc[UR16][R42.64], !P6 ;  /* 0x08e000002ad77fae */ /* 0x0003e2000f1a1010 */
[----:B------:R-:W-:Y:S01]  /*4590*/  ISETP.GE.U32.AND P6, PT, R60, 0x7fffffb9, PT ;  /* 0x7fffffb93c00780c */ /* 0x000fe20003fc6070 */
[----:B------:R-:W-:Y:S02]  /*45a0*/  VIADD R60, R31, 0xffffffd6 ;  /* 0xffffffd61f3c7836 */ /* 0x000fe40000000000 */
        /* <DEDUP_REMOVED lines=13> */
[----:B------:R-:W-:Y:S01]  /*4680*/  LDGSTS.E [R215+0x9a00], desc[UR16][R58.64], !P3 ;  /* 0x09a000003ad77fae */ /* 0x000fe2000d9a1010 */
        /* <DEDUP_REMOVED lines=58> */
[----:B--2---:R-:W-:Y:S01]  /*4a30*/  IMAD.WIDE R126, R75, 0x4, R126 ;  /* 0x000000044b7e7825 */ /* 0x004fe200078e027e */
[----:B------:R-:W-:Y:S01]  /*4a40*/  IADD3 R60, PT, PT, R31, -0x38, RZ ;  /* 0xffffffc81f3c7810 */ /* 0x000fe20007ffe0ff */
[----:B------:R2:W-:Y:S02]  /*4a50*/  LDGSTS.E [R215+0xc800], desc[UR16][R232.64], !P3 ;  /* 0x0c800000e8d77fae */ /* 0x0005e4000d9a1010 */
[----:B---3--:R-:W-:Y:S02]  /*4a60*/  IMAD.WIDE R70, R107, 0x4, R70 ;  /* 0x000000046b467825 */ /* 0x008fe400078e0246 */
[----:B------:R3:W-:Y:S01]  /*4a70*/  LDGSTS.E [R215+0xca00], desc[UR16][R230.64], !P3 ;  /* 0x0ca00000e6d77fae */ /* 0x0007e2000d9a1010 */
[----:B------:R-:W-:Y:S01]  /*4a80*/  ISETP.GE.U32.AND P3, PT, R61, 0x7fffffaa, PT ;  /* 0x7fffffaa3d00780c */ /* 0x000fe20003f66070 */
[----:B------:R-:W-:-:S02]  /*4a90*/  VIADD R61, R31, 0xffffffc7 ;  /* 0xffffffc71f3d7836 */ /* 0x000fc40000000000 */
[----:B------:R2:W-:Y:S01]  /*4aa0*/  LDGSTS.E [R215+0xcc00], desc[UR16][R228.64], !P6 ;  /* 0x0cc00000e4d77fae */ /* 0x0005e2000f1a1010 */
[----:B-1----:R-:W-:-:S03]  /*4ab0*/  IMAD.WIDE R130, R107, 0x4, R130 ;  /* 0x000000046b827825 */ /* 0x002fc600078e0282 */
        /* <DEDUP_REMOVED lines=28> */
[C---:B------:R-:W-:Y:S01]  /*4c80*/  IMAD.WIDE R190, R107.reuse, 0x4, R190 ;  /* 0x000000046bbe7825 */ /* 0x040fe200078e02be */
[----:B------:R-:W1:Y:S01]  /*4c90*/  LDC R61, c[0x0][0x3a0] ;  /* 0x0000e800ff3d7b82 */ /* 0x000e620000000800 */
        /* <DEDUP_REMOVED lines=9> */
[----:B------:R-:W-:Y:S01]  /*4d30*/  IMAD.WIDE R202, R107, 0x4, R202 ;  /* 0x000000046bca7825 */ /* 0x000fe200078e02ca */
[----:B------:R-:W-:Y:S01]  /*4d40*/  IADD3 R60, PT, PT, R31, -0x42, RZ ;  /* 0xffffffbe1f3c7810 */ /* 0x000fe20007ffe0ff */
[----:B------:R1:W-:Y:S02]  /*4d50*/  LDGSTS.E [R215+0xec00], desc[UR16][R84.64], !P6 ;  /* 0x0ec0000054d77fae */ /* 0x0003e4000f1a1010 */
[C---:B------:R-:W-:Y:S02]  /*4d60*/  IMAD.WIDE R204, R107.reuse, 0x4, R204 ;  /* 0x000000046bcc7825 */ /* 0x040fe400078e02cc */
[----:B------:R1:W-:Y:S01]  /*4d70*/  LDGSTS.E [R215+0xee00], desc[UR16][R82.64], !P6 ;  /* 0x0ee0000052d77fae */ /* 0x0003e2000f1a1010 */
[----:B------:R-:W-:Y:S01]  /*4d80*/  ISETP.GE.U32.AND P6, PT, R60, 0x7fffff9f, PT ;  /* 0x7fffff9f3c00780c */ /* 0x000fe20003fc6070 */
[C---:B------:R-:W-:Y:S01]  /*4d90*/  IMAD.WIDE R206, R107.reuse, 0x4, R206 ;  /* 0x000000046bce7825 */ /* 0x040fe200078e02ce */
[----:B------:R-:W1:Y:S01]  /*4da0*/  LDC R60, c[0x0][0x3a0] ;  /* 0x0000e800ff3c7b82 */ /* 0x000e620000000800 */
[----:B------:R1:W-:Y:S02]  /*4db0*/  LDGSTS.E [R215+0xf000], desc[UR16][R112.64], !P5 ;  /* 0x0f00000070d77fae */ /* 0x0003e4000e9a1010 */
[----:B------:R-:W-:-:S02]  /*4dc0*/  IMAD.WIDE R208, R107, 0x4, R208 ;  /* 0x000000046bd07825 */ /* 0x000fc400078e02d0 */
[----:B------:R1:W-:Y:S01]  /*4dd0*/  LDGSTS.E [R215+0xf200], desc[UR16][R120.64], !P5 ;  /* 0x0f20000078d77fae */ /* 0x0003e2000e9a1010 */
[----:B------:R-:W-:Y:S01]  /*4de0*/  ISETP.GT.AND P5, PT, R136, 0x5f, PT ;  /* 0x0000005f8800780c */ /* 0x000fe20003fa4270 */
[C---:B------:R-:W-:Y:S02]  /*4df0*/  IMAD.WIDE R210, R107.reuse, 0x4, R210 ;  /* 0x000000046bd27825 */ /* 0x040fe400078e02d2 */
[----:B------:R1:W-:Y:S01]  /*4e00*/  LDGSTS.E [R215+0xf400], desc[UR16][R114.64], !P2 ;  /* 0x0f40000072d77fae */ /* 0x0003e2000d1a1010 */
[----:B------:R-:W-:Y:S01]  /*4e10*/  SEL R30, R30, RZ, P5 ;  /* 0x000000ff1e1e7207 */ /* 0x000fe20002800000 */
[C---:B------:R-:W-:Y:S02]  /*4e20*/  IMAD.WIDE R128, R107.reuse, 0x4, R128 ;  /* 0x000000046b807825 */ /* 0x040fe400078e0280 */
[----:B------:R1:W-:Y:S01]  /*4e30*/  LDGSTS.E [R215+0xf600], desc[UR16][R122.64], !P2 ;  /* 0x0f6000007ad77fae */ /* 0x0003e2000d1a1010 */
[----:B------:R-:W-:Y:S01]  /*4e40*/  ISETP.NE.U32.AND P5, PT, R30, RZ, PT ;  /* 0x000000ff1e00720c */ /* 0x000fe20003fa5070 */
[C---:B------:R-:W-:Y:S01]  /*4e50*/  IMAD.WIDE R132, R107.reuse, 0x4, R132 ;  /* 0x000000046b847825 */ /* 0x040fe200078e0284 */
[----:B------:R-:W1:Y:S01]  /*4e60*/  LDC R30, c[0x0][0x3a0] ;  /* 0x0000e800ff1e7b82 */ /* 0x000e620000000800 */
[----:B------:R1:W-:Y:S02]  /*4e70*/  LDGSTS.E [R215+0xf800], desc[UR16][R116.64], !P3 ;  /* 0x0f80000074d77fae */ /* 0x0003e4000d9a1010 */
[----:B------:R-:W-:-:S02]  /*4e80*/  IMAD.WIDE R168, R107, 0x4, R168 ;  /* 0x000000046ba87825 */ /* 0x000fc400078e02a8 */
[----:B------:R1:W-:Y:S01]  /*4e90*/  LDGSTS.E [R215+0xfa00], desc[UR16][R124.64], !P3 ;  /* 0x0fa000007cd77fae */ /* 0x0003e2000d9a1010 */
[----:B------:R-:W-:Y:S01]  /*4ea0*/  ISETP.NE.U32.AND P3, PT, R2, RZ, PT ;  /* 0x000000ff0200720c */ /* 0x000fe20003f65070 */
[C---:B------:R-:W-:Y:S02]  /*4eb0*/  IMAD.WIDE R172, R107.reuse, 0x4, R172 ;  /* 0x000000046bac7825 */ /* 0x040fe400078e02ac */
[----:B------:R1:W-:Y:S02]  /*4ec0*/  LDGSTS.E [R215+0xfc00], desc[UR16][R118.64], !P4 ;  /* 0x0fc0000076d77fae */ /* 0x0003e4000e1a1010 */
[C---:B------:R-:W-:Y:S02]  /*4ed0*/  IMAD.WIDE R176, R107.reuse, 0x4, R176 ;  /* 0x000000046bb07825 */ /* 0x040fe400078e02b0 */
[----:B------:R1:W-:Y:S02]  /*4ee0*/  LDGSTS.E [R215+0xfe00], desc[UR16][R126.64], !P4 ;  /* 0x0fe000007ed77fae */ /* 0x0003e4000e1a1010 */
[----:B------:R-:W-:-:S02]  /*4ef0*/  IMAD.WIDE R180, R107, 0x4, R180 ;  /* 0x000000046bb47825 */ /* 0x000fc400078e02b4 */
[----:B------:R-:W0:Y:S02]  /*4f00*/  LDGDEPBAR ;  /* 0x00000000000079af */ /* 0x000e240000000000 */
[C---:B------:R-:W-:Y:S02]  /*4f10*/  IMAD.WIDE R184, R107.reuse, 0x4, R184 ;  /* 0x000000046bb87825 */ /* 0x040fe400078e02b8 */
[----:B------:R1:W-:Y:S02]  /*4f20*/  LDGSTS.E [R214+0x3c000], desc[UR16][R70.64], P3 ;  /* 0x3c00000046d67fae */ /* 0x0003e400099a1010 */
[C---:B------:R-:W-:Y:S02]  /*4f30*/  IMAD.WIDE R188, R107.reuse, 0x4, R188 ;  /* 0x000000046bbc7825 */ /* 0x040fe400078e02bc */
[----:B------:R1:W-:Y:S02]  /*4f40*/  LDGSTS.E [R214+0x3c400], desc[UR16][R130.64], P3 ;  /* 0x3c40000082d67fae */ /* 0x0003e400099a1010 */
[----:B------:R-:W-:-:S02]  /*4f50*/  IMAD.WIDE R192, R107, 0x4, R192 ;  /* 0x000000046bc07825 */ /* 0x000fc400078e02c0 */
[----:B------:R1:W-:Y:S02]  /*4f60*/  LDGSTS.E [R214+0x3c800], desc[UR16][R134.64], P3 ;  /* 0x3c80000086d67fae */ /* 0x0003e400099a1010 */
        /* <DEDUP_REMOVED lines=12> */
[----:B------:R-:W-:Y:S02]  /*5030*/  IMAD.WIDE R110, R107, 0x4, R110 ;  /* 0x000000046b6e7825 */ /* 0x000fe400078e026e */
[----:B------:R2:W-:Y:S02]  /*5040*/  LDGSTS.E [R214+0x3e400], desc[UR16][R194.64], P3 ;  /* 0x3e400000c2d67fae */ /* 0x0005e400099a1010 */
[----:B------:R-:W-:Y:S02]  /*5050*/  VIADD R31, R31, 0xffffffbf ;  /* 0xffffffbf1f1f7836 */ /* 0x000fe40000000000 */
[----:B------:R2:W-:Y:S01]  /*5060*/  LDGSTS.E [R214+0x3e800], desc[UR16][R200.64], P3 ;  /* 0x3e800000c8d67fae */ /* 0x0005e200099a1010 */
[----:B-1----:R-:W-:Y:S02]  /*5070*/  VIADD R2, R61, 0xffffffbd ;  /* 0xffffffbd3d027836 */ /* 0x002fe40000000000 */
[----:B------:R-:W-:Y:S01]  /*5080*/  ISETP.GE.U32.AND P2, PT, R31, 0x7fffffa0, PT ;  /* 0x7fffffa01f00780c */ /* 0x000fe20003f46070 */
[----:B------:R1:W-:Y:S01]  /*5090*/  LDGSTS.E [R214+0x3ec00], desc[UR16][R202.64], P3 ;  /* 0x3ec00000cad67fae */ /* 0x0003e200099a1010 */
[----:B------:R-:W1:Y:S01]  /*50a0*/  LDC R31, c[0x0][0x3a0] ;  /* 0x0000e800ff1f7b82 */ /* 0x000e620000000800 */
[----:B------:R-:W-:Y:S01]  /*50b0*/  ISETP.GE.U32.AND P4, PT, R2, 0x7fffff9e, PT ;  /* 0x7fffff9e0200780c */ /* 0x000fe20003f86070 */
[----:B------:R-:W-:Y:S01]  /*50c0*/  IMAD.WIDE R56, R75, 0x4, R56 ;  /* 0x000000044b387825 */ /* 0x000fe200078e0238 */
[----:B------:R1:W-:Y:S01]  /*50d0*/  LDGSTS.E [R214+0x3f000], desc[UR16][R204.64], P3 ;  /* 0x3f000000ccd67fae */ /* 0x0003e200099a1010 */
[----:B------:R-:W-:-:S02]  /*50e0*/  IADD3 R2, PT, PT, R60, -0x44, RZ ;  /* 0xffffffbc3c027810 */ /* 0x000fc40007ffe0ff */
[C---:B------:R-:W-:Y:S01]  /*50f0*/  IMAD.WIDE R54, R75.reuse, 0x4, R54 ;  /* 0x000000044b367825 */ /* 0x040fe200078e0236 */
[----:B------:R1:W-:Y:S01]  /*5100*/  LDGSTS.E [R214+0x3f400], desc[UR16][R206.64], P3 ;  /* 0x3f400000ced67fae */ /* 0x0003e200099a1010 */
[----:B------:R-:W1:Y:S02]  /*5110*/  LDC R61, c[0x0][0x3a0] ;  /* 0x0000e800ff3d7b82 */ /* 0x000e640000000800 */
[----:B------:R-:W-:Y:S01]  /*5120*/  VIADD R30, R30, 0xffffffbb ;  /* 0xffffffbb1e1e7836 */ /* 0x000fe20000000000 */
[----:B------:R1:W-:Y:S01]  /*5130*/  LDGSTS.E [R214+0x3f800], desc[UR16][R208.64], P3 ;  /* 0x3f800000d0d67fae */ /* 0x0003e200099a1010 */
[----:B------:R-:W-:-:S03]  /*5140*/  IMAD.WIDE R52, R75, 0x4, R52 ;  /* 0x000000044b347825 */ /* 0x000fc600078e0234 */
[----:B------:R1:W-:Y:S01]  /*5150*/  LDGSTS.E [R214+0x3fc00], desc[UR16][R210.64], P3 ;  /* 0x3fc00000d2d67fae */ /* 0x0003e200099a1010 */
[----:B------:R-:W1:Y:S01]  /*5160*/  LDC R60, c[0x0][0x3a0] ;  /* 0x0000e800ff3c7b82 */ /* 0x000e620000000800 */
        /* <DEDUP_REMOVED lines=20> */
[----:B-1----:R-:W-:Y:S02]  /*52b0*/  VIADD R60, R60, 0xffffffb5 ;  /* 0xffffffb53c3c7836 */ /* 0x002fe40000000000 */
        /* <DEDUP_REMOVED lines=14> */
[----:B------:R-:W1:Y:S01]  /*53a0*/  LDC R63, c[0x0][0x3a0] ;  /* 0x0000e800ff3f7b82 */ /* 0x000e620000000800 */
[----:B------:R-:W-:-:S07]  /*53b0*/  IMAD.WIDE R18, R75, 0x4, R18 ;  /* 0x000000044b127825 */ /* 0x000fce00078e0212 */
[----:B------:R-:W-:Y:S01]  /*53c0*/  BAR.SYNC.DEFER_BLOCKING 0x0 ;  /* 0x0000000000007b1d */ /* 0x000fe20000010000 */
        /* <DEDUP_REMOVED lines=15> */
[----:B------:R-:W2:Y:S01]  /*54c0*/  LDC R65, c[0x0][0x3a0] ;  /* 0x0000e800ff417b82 */ /* 0x000ea20000000800 */
[----:B------:R-:W-:-:S02]  /*54d0*/  IMAD.WIDE R250, R75, 0x4, R250 ;  /* 0x000000044bfa7825 */ /* 0x000fc400078e02fa */
[----:B------:R1:W-:Y:S01]  /*54e0*/  LDGSTS.E [R215+0x10600], desc[UR16][R50.64], !P6 ;  /* 0x1060000032d77fae */ /* 0x0003e2000f1a1010 */
[----:B------:R-:W-:Y:S01]  /*54f0*/  ISETP.GE.U32.AND P6, PT, R2, 0x7fffff9b, PT ;  /* 0x7fffff9b0200780c */ /* 0x000fe20003fc6070 */
[C---:B------:R-:W-:Y:S01]  /*5500*/  IMAD.WIDE R248, R75.reuse, 0x4, R248 ;  /* 0x000000044bf87825 */ /* 0x040fe200078e02f8 */
[----:B-----5:R-:W-:Y:S01]  /*5510*/  IADD3 R2, PT, PT, R66, -0x48, RZ ;  /* 0xffffffb842027810 */ /* 0x020fe20007ffe0ff */
[----:B------:R5:W-:Y:S01]  /*5520*/  LDGSTS.E [R215+0x10800], desc[UR16][R48.64], !P4 ;  /* 0x1080000030d77fae */ /* 0x000be2000e1a1010 */
[----:B------:R-:W2:Y:S01]  /*5530*/  LDC R66, c[0x0][0x3a0] ;  /* 0x0000e800ff427b82 */ /* 0x000ea20000000800 */
        /* <DEDUP_REMOVED lines=10> */
[----:B------:R-:W3:Y:S01]  /*55e0*/  LDC R61, c[0x0][0x3a0] ;  /* 0x0000e800ff3d7b82 */ /* 0x000ee20000000800 */
[C---:B------:R-:W-:Y:S02]  /*55f0*/  IMAD.WIDE R242, R75.reuse, 0x4, R242 ;  /* 0x000000044bf27825 */ /* 0x040fe400078e02f2 */
[----:B------:R2:W-:Y:S01]  /*5600*/  LDGSTS.E [R215+0x11200], desc[UR16][R38.64], !P2 ;  /* 0x1120000026d77fae */ /* 0x0005e2000d1a1010 */
[----:B------:R-:W-:Y:S01]  /*5610*/  ISETP.GE.U32.AND P2, PT, R30, 0x7fffff98, PT ;  /* 0x7fffff981e00780c */ /* 0x000fe20003f46070 */
[----:B------:R-:W-:-:S02]  /*5620*/  IMAD.WIDE R30, R75, 0x4, R58 ;  /* 0x000000044b1e7825 */ /* 0x000fc400078e023a */
[----:B------:R2:W-:Y:S01]  /*5630*/  LDGSTS.E [R215+0x11400], desc[UR16][R36.64], !P6 ;  /* 0x1140000024d77fae */ /* 0x0005e2000f1a1010 */
[----:B------:R-:W4:Y:S01]  /*5640*/  LDC R59, c[0x0][0x3a0] ;  /* 0x0000e800ff3b7b82 */ /* 0x000f220000000800 */
[----:B-1----:R-:W-:Y:S02]  /*5650*/  VIADD R58, R63, 0xffffffb3 ;  /* 0xffffffb33f3a7836 */ /* 0x002fe40000000000 */
[----:B------:R1:W-:Y:S01]  /*5660*/  LDGSTS.E [R215+0x11600], desc[UR16][R34.64], !P6 ;  /* 0x1160000022d77fae */ /* 0x0003e2000f1a1010 */
[----:B------:R-:W-:Y:S01]  /*5670*/  ISETP.GE.U32.AND P6, PT, R2, 0x7fffff97, PT ;  /* 0x7fffff970200780c */ /* 0x000fe20003fc6070 */
[C---:B------:R-:W-:Y:S01]  /*5680*/  IMAD.WIDE R240, R75.reuse, 0x4, R240 ;  /* 0x000000044bf07825 */ /* 0x040fe200078e02f0 */
[----:B------:R-:W-:Y:S01]  /*5690*/  IADD3 R2, PT, PT, R64, -0x4c, RZ ;  /* 0xffffffb440027810 */ /* 0x000fe20007ffe0ff */
[----:B------:R1:W-:Y:S01]  /*56a0*/  LDGSTS.E [R215+0x11800], desc[UR16][R32.64], !P4 ;  /* 0x1180000020d77fae */ /* 0x0003e2000e1a1010 */
[----:B------:R-:W1:Y:S01]  /*56b0*/  LDC R64, c[0x0][0x3a0] ;  /* 0x0000e800ff407b82 */ /* 0x000e620000000800 */
[----:B------:R-:W-:-:S02]  /*56c0*/  IMAD.WIDE R238, R75, 0x4, R238 ;  /* 0x000000044bee7825 */ /* 0x000fc400078e02ee */
[----:B------:R1:W-:Y:S01]  /*56d0*/  LDGSTS.E [R215+0x11a00], desc[UR16][R30.64], !P4 ;  /* 0x11a000001ed77fae */ /* 0x0003e2000e1a1010 */
[----:B------:R-:W-:Y:S01]  /*56e0*/  ISETP.GE.U32.AND P4, PT, R60, 0x7fffff96, PT ;  /* 0x7fffff963c00780c */ /* 0x000fe20003f86070 */
[C---:B------:R-:W-:Y:S02]  /*56f0*/  IMAD.WIDE R236, R75.reuse, 0x4, R236 ;  /* 0x000000044bec7825 */ /* 0x040fe400078e02ec */
[----:B------:R1:W-:Y:S01]  /*5700*/  LDGSTS.E [R215+0x11c00], desc[UR16][R28.64], !P3 ;  /* 0x11c000001cd77fae */ /* 0x0003e2000d9a1010 */
[----:B------:R-:W1:Y:S01]  /*5710*/  LDC R60, c[0x0][0x3a0] ;  /* 0x0000e800ff3c7b82 */ /* 0x000e620000000800 */
[----:B------:R-:W-:Y:S02]  /*5720*/  IMAD.WIDE R234, R75, 0x4, R234 ;  /* 0x000000044bea7825 */ /* 0x000fe400078e02ea */
[----:B------:R1:W-:Y:S01]  /*5730*/  LDGSTS.E [R215+0x11e00], desc[UR16][R26.64], !P3 ;  /* 0x11e000001ad77fae */ /* 0x0003e2000d9a1010 */
[----:B------:R-:W-:Y:S01]  /*5740*/  ISETP.GE.U32.AND P3, PT, R2, 0x7fffff95, PT ;  /* 0x7fffff950200780c */ /* 0x000fe20003f66070 */
[----:B--2---:R-:W-:-:S02]  /*5750*/  VIADD R2, R66, 0xffffffb2 ;  /* 0xffffffb242027836 */ /* 0x004fc40000000000 */
[----:B------:R2:W-:Y:S01]  /*5760*/  LDGSTS.E [R215+0x12000], desc[UR16][R24.64], !P2 ;  /* 0x1200000018d77fae */ /* 0x0005e2000d1a1010 */
[----:B------:R-:W2:Y:S01]  /*5770*/  LDC R63, c[0x0][0x3a0] ;  /* 0x0000e800ff3f7b82 */ /* 0x000ea20000000800 */
[----:B------:R-:W-:Y:S02]  /*5780*/  IMAD.WIDE R232, R75, 0x4, R232 ;  /* 0x000000044be87825 */ /* 0x000fe400078e02e8 */
[----:B------:R1:W-:Y:S01]  /*5790*/  LDGSTS.E [R215+0x12200], desc[UR16][R22.64], !P2 ;  /* 0x1220000016d77fae */ /* 0x0003e2000d1a1010 */
[----:B------:R-:W-:Y:S01]  /*57a0*/  ISETP.GE.U32.AND P2, PT, R58, 0x7fffff94, PT ;  /* 0x7fffff943a00780c */ /* 0x000fe20003f46070 */
[----:B---3--:R-:W-:Y:S02]  /*57b0*/  VIADD R58, R61, 0xffffffb1 ;  /* 0xffffffb13d3a7836 */ /* 0x008fe40000000000 */
[----:B------:R3:W-:Y:S01]  /*57c0*/  LDGSTS.E [R215+0x12400], desc[UR16][R20.64], !P6 ;  /* 0x1240000014d77fae */ /* 0x0007e2000f1a1010 */
[----:B------:R-:W3:Y:S01]  /*57d0*/  LDC R66, c[0x0][0x3a0] ;  /* 0x0000e800ff427b82 */ /* 0x000ee20000000800 */
[----:B------:R-:W-:-:S02]  /*57e0*/  IMAD.WIDE R230, R75, 0x4, R230 ;  /* 0x000000044be67825 */ /* 0x000fc400078e02e6 */
[----:B------:R1:W-:Y:S01]  /*57f0*/  LDGSTS.E [R215+0x12600], desc[UR16][R18.64], !P6 ;  /* 0x1260000012d77fae */ /* 0x0003e2000f1a1010 */
[----:B------:R-:W-:Y:S01]  /*5800*/  ISETP.GE.U32.AND P6, PT, R2, 0x7fffff93, PT ;  /* 0x7fffff930200780c */ /* 0x000fe20003fc6070 */
[----:B------:R-:W-:Y:S01]  /*5810*/  IMAD.WIDE R228, R75, 0x4, R228 ;  /* 0x000000044be47825 */ /* 0x000fe200078e02e4 */
[----:B------:R-:W-:Y:S01]  /*5820*/  IADD3 R2, PT, PT, R65, -0x50, RZ ;  /* 0xffffffb041027810 */ /* 0x000fe20007ffe0ff */
[----:B------:R1:W-:Y:S01]  /*5830*/  LDGSTS.E [R215+0x12800], desc[UR16][R16.64], !P4 ;  /* 0x1280000010d77fae */ /* 0x0003e2000e1a1010 */
[----:B------:R-:W5:Y:S01]  /*5840*/  LDC R65, c[0x0][0x3a0] ;  /* 0x0000e800ff417b82 */ /* 0x000f620000000800 */
[----:B------:R-:W-:Y:S02]  /*5850*/  IMAD.WIDE R226, R75, 0x4, R226 ;  /* 0x000000044be27825 */ /* 0x000fe400078e02e2 */
[----:B------:R2:W-:Y:S01]  /*5860*/  LDGSTS.E [R215+0x12a00], desc[UR16][R14.64], !P4 ;  /* 0x12a000000ed77fae */ /* 0x0005e2000e1a1010 */
[----:B------:R-:W-:Y:S01]  /*5870*/  ISETP.GE.U32.AND P4, PT, R58, 0x7fffff92, PT ;  /* 0x7fffff923a00780c */ /* 0x000fe20003f86070 */
[----:B-1----:R-:W-:-:S02]  /*5880*/  VIADD R58, R60, 0xffffffaf ;  /* 0xffffffaf3c3a7836 */ /* 0x002fc40000000000 */
[----:B------:R1:W-:Y:S01]  /*5890*/  LDGSTS.E [R215+0x12c00], desc[UR16][R12.64], !P3 ;  /* 0x12c000000cd77fae */ /* 0x0003e2000d9a1010 */
[----:B------:R-:W1:Y:S01]  /*58a0*/  LDC R61, c[0x0][0x3a0] ;  /* 0x0000e800ff3d7b82 */ /* 0x000e620000000800 */
[C---:B------:R-:W-:Y:S02]  /*58b0*/  IMAD.WIDE R224, R75.reuse, 0x4, R224 ;  /* 0x000000044be07825 */ /* 0x040fe400078e02e0 */
[----:B------:R1:W-:Y:S01]  /*58c0*/  LDGSTS.E [R215+0x12e00], desc[UR16][R10.64], !P3 ;  /* 0x12e000000ad77fae */ /* 0x0003e2000d9a1010 */
[----:B------:R-:W-:Y:S01]  /*58d0*/  ISETP.GE.U32.AND P3, PT, R2, 0x7fffff91, PT ;  /* 0x7fffff910200780c */ /* 0x000fe20003f66070 */
[----:B------:R-:W-:Y:S02]  /*58e0*/  VIADD R2, R64, 0xffffffae ;  /* 0xffffffae40027836 */ /* 0x000fe40000000000 */
[----:B------:R1:W-:Y:S01]  /*58f0*/  LDGSTS.E [R215+0x13000], desc[UR16][R8.64], !P2 ;  /* 0x1300000008d77fae */ /* 0x0003e2000d1a1010 */
[----:B------:R-:W1:Y:S01]  /*5900*/  LDC R64, c[0x0][0x3a0] ;  /* 0x0000e800ff407b82 */ /* 0x000e620000000800 */
[----:B------:R-:W-:-:S02]  /*5910*/  IMAD.WIDE R222, R75, 0x4, R222 ;  /* 0x000000044bde7825 */ /* 0x000fc400078e02de */
[----:B------:R1:W-:Y:S01]  /*5920*/  LDGSTS.E [R215+0x13200], desc[UR16][R6.64], !P2 ;  /* 0x1320000006d77fae */ /* 0x0003e2000d1a1010 */
[----:B------:R-:W-:Y:S01]  /*5930*/  ISETP.GE.U32.AND P2, PT, R58, 0x7fffff90, PT ;  /* 0x7fffff903a00780c */ /* 0x000fe20003f46070 */
[----:B--2---:R-:W-:Y:S02]  /*5940*/  VIADD R58, R63, 0xffffffad ;  /* 0xffffffad3f3a7836 */ /* 0x004fe40000000000 */
[----:B------:R2:W-:Y:S01]  /*5950*/  LDGSTS.E [R215+0x13400], desc[UR16][R4.64], !P6 ;  /* 0x1340000004d77fae */ /* 0x0005e2000f1a1010 */
[----:B------:R-:W2:Y:S01]  /*5960*/  LDC R63, c[0x0][0x3a0] ;  /* 0x0000e800ff3f7b82 */ /* 0x000ea20000000800 */
[C---:B------:R-:W-:Y:S02]  /*5970*/  IMAD.WIDE R220, R75.reuse, 0x4, R220 ;  /* 0x000000044bdc7825 */ /* 0x040fe400078e02dc */
[----:B------:R1:W-:Y:S01]  /*5980*/  LDGSTS.E [R215+0x13600], desc[UR16][R250.64], !P6 ;  /* 0x13600000fad77fae */ /* 0x0003e2000f1a1010 */
[----:B------:R-:W-:Y:S01]  /*5990*/  ISETP.GE.U32.AND P6, PT, R2, 0x7fffff8f, PT ;  /* 0x7fffff8f0200780c */ /* 0x000fe20003fc6070 */
[C---:B------:R-:W-:Y:S01]  /*59a0*/  IMAD.WIDE R218, R75.reuse, 0x4, R218 ;  /* 0x000000044bda7825 */ /* 0x040fe200078e02da */
[----:B---3--:R-:W-:Y:S01]  /*59b0*/  IADD3 R2, PT, PT, R66, -0x54, RZ ;  /* 0xffffffac42027810 */ /* 0x008fe20007ffe0ff */
[----:B------:R3:W-:Y:S01]  /*59c0*/  LDGSTS.E [R215+0x13800], desc[UR16][R248.64], !P4 ;  /* 0x13800000f8d77fae */ /* 0x0007e2000e1a1010 */
[----:B------:R-:W3:Y:S01]  /*59d0*/  LDC R60, c[0x0][0x3a0] ;  /* 0x0000e800ff3c7b82 */ /* 0x000ee20000000800 */
[----:B------:R-:W-:-:S02]  /*59e0*/  IMAD.WIDE R104, R75, 0x4, R104 ;  /* 0x000000044b687825 */ /* 0x000fc400078e0268 */
[----:B------:R1:W-:Y:S01]  /*59f0*/  LDGSTS.E [R215+0x13a00], desc[UR16][R246.64], !P4 ;  /* 0x13a00000f6d77fae */ /* 0x0003e2000e1a1010 */
[----:B------:R-:W-:Y:S01]  /*5a00*/  ISETP.GE.U32.AND P4, PT, R58, 0x7fffff8e, PT ;  /* 0x7fffff8e3a00780c */ /* 0x000fe20003f86070 */
[----:B----4-:R-:W-:Y:S02]  /*5a10*/  VIADD R58, R59, 0xffffffab ;  /* 0xffffffab3b3a7836 */ /* 0x010fe40000000000 */
[----:B------:R4:W-:Y:S01]  /*5a20*/  LDGSTS.E [R215+0x13c00], desc[UR16][R244.64], !P3 ;  /* 0x13c00000f4d77fae */ /* 0x0009e2000d9a1010 */
[----:B------:R-:W4:Y:S01]  /*5a30*/  LDC R66, c[0x0][0x3a0] ;  /* 0x0000e800ff427b82 */ /* 0x000f220000000800 */
[----:B------:R-:W-:Y:S02]  /*5a40*/  IMAD.WIDE R102, R75, 0x4, R102 ;  /* 0x000000044b667825 */ /* 0x000fe400078e0266 */
[----:B------:R1:W-:Y:S01]  /*5a50*/  LDGSTS.E [R215+0x13e00], desc[UR16][R242.64], !P3 ;  /* 0x13e00000f2d77fae */ /* 0x0003e2000d9a1010 */
[----:B------:R-:W-:Y:S01]  /*5a60*/  ISETP.GE.U32.AND P3, PT, R2, 0x7fffff8d, PT ;  /* 0x7fffff8d0200780c */ /* 0x000fe20003f66070 */
[----:B-----5:R-:W-:-:S02]  /*5a70*/  VIADD R2, R65, 0xffffffaa ;  /* 0xffffffaa41027836 */ /* 0x020fc40000000000 */
[----:B------:R5:W-:Y:S01]  /*5a80*/  LDGSTS.E [R215+0x14000], desc[UR16][R240.64], !P2 ;  /* 0x14000000f0d77fae */ /* 0x000be2000d1a1010 */
[----:B------:R-:W5:Y:S01]  /*5a90*/  LDC R59, c[0x0][0x3a0] ;  /* 0x0000e800ff3b7b82 */ /* 0x000f620000000800 */
[----:B------:R-:W-:Y:S02]  /*5aa0*/  IMAD.WIDE R100, R75, 0x4, R100 ;  /* 0x000000044b647825 */ /* 0x000fe400078e0264 */
[----:B------:R2:W-:Y:S01]  /*5ab0*/  LDGSTS.E [R215+0x14200], desc[UR16][R238.64], !P2 ;  /* 0x14200000eed77fae */ /* 0x0005e2000d1a1010 */
[----:B------:R-:W-:Y:S01]  /*5ac0*/  ISETP.GE.U32.AND P2, PT, R58, 0x7fffff8c, PT ;  /* 0x7fffff8c3a00780c */ /* 0x000fe20003f46070 */
[----:B-1----:R-:W-:Y:S02]  /*5ad0*/  VIADD R58, R61, 0xffffffa9 ;  /* 0xffffffa93d3a7836 */ /* 0x002fe40000000000 */
[----:B------:R1:W-:Y:S01]  /*5ae0*/  LDGSTS.E [R215+0x14400], desc[UR16][R236.64], !P6 ;  /* 0x14400000ecd77fae */ /* 0x0003e2000f1a1010 */
[----:B------:R-:W1:Y:S01]  /*5af0*/  LDC R65, c[0x0][0x3a0] ;  /* 0x0000e800ff417b82 */ /* 0x000e620000000800 */
[----:B------:R-:W-:-:S02]  /*5b00*/  IMAD.WIDE R98, R75, 0x4, R98 ;  /* 0x000000044b627825 */ /* 0x000fc400078e0262 */
[----:B------:R1:W-:Y:S01]  /*5b10*/  LDGSTS.E [R215+0x14600], desc[UR16][R234.64], !P6 ;  /* 0x14600000ead77fae */ /* 0x0003e2000f1a1010 */
[----:B------:R-:W-:Y:S01]  /*5b20*/  ISETP.GE.U32.AND P6, PT, R2, 0x7fffff8b, PT ;  /* 0x7fffff8b0200780c */ /* 0x000fe20003fc6070 */
[C---:B------:R-:W-:Y:S01]  /*5b30*/  IMAD.WIDE R96, R75.reuse, 0x4, R96 ;  /* 0x000000044b607825 */ /* 0x040fe200078e0260 */
[----:B------:R-:W-:Y:S01]  /*5b40*/  IADD3 R2, PT, PT, R64, -0x58, RZ ;  /* 0xffffffa840027810 */ /* 0x000fe20007ffe0ff */
        /* <DEDUP_REMOVED lines=11> */
[----:B------:R-:W-:Y:S02]  /*5c00*/  VIADD R2, R67, 0xffffffa6 ;  /* 0xffffffa643027836 */ /* 0x000fe40000000000 */
[----:B------:R1:W-:Y:S01]  /*5c10*/  LDGSTS.E [R215+0x15000], desc[UR16][R224.64], !P2 ;  /* 0x15000000e0d77fae */ /* 0x0003e2000d1a1010 */
[----:B------:R-:W-:Y:S01]  /*5c20*/  IMAD.WIDE R90, R75, 0x4, R90 ;  /* 0x000000044b5a7825 */ /* 0x000fe200078e025a */
[----:B------:R-:W2:Y:S02]  /*5c30*/  LDC R63, c[0x0][0x3a0] ;  /* 0x0000e800ff3f7b82 */ /* 0x000ea40000000800 */
[----:B------:R1:W-:Y:S01]  /*5c40*/  LDGSTS.E [R215+0x15200], desc[UR16][R222.64], !P2 ;  /* 0x15200000ded77fae */ /* 0x0003e2000d1a1010 */
[----:B------:R-:W-:Y:S01]  /*5c50*/  ISETP.GE.U32.AND P2, PT, R58, 0x7fffff88, PT ;  /* 0x7fffff883a00780c */ /* 0x000fe20003f46070 */
[----:B---3--:R-:W-:-:S02]  /*5c60*/  VIADD R58, R60, 0xffffffa5 ;  /* 0xffffffa53c3a7836 */ /* 0x008fc40000000000 */
[----:B------:R3:W-:Y:S01]  /*5c70*/  LDGSTS.E [R215+0x15400], desc[UR16][R220.64], !P6 ;  /* 0x15400000dcd77fae */ /* 0x0007e2000f1a1010 */
[C---:B------:R-:W-:Y:S01]  /*5c80*/  IMAD.WIDE R88, R75.reuse, 0x4, R88 ;  /* 0x000000044b587825 */ /* 0x040fe200078e0258 */
[----:B------:R-:W3:Y:S02]  /*5c90*/  LDC R60, c[0x0][0x3a0] ;  /* 0x0000e800ff3c7b82 */ /* 0x000ee40000000800 */
[----:B------:R1:W-:Y:S01]  /*5ca0*/  LDGSTS.E [R215+0x15600], desc[UR16][R218.64], !P6 ;  /* 0x15600000dad77fae */ /* 0x0003e2000f1a1010 */
[----:B------:R-:W-:Y:S01]  /*5cb0*/  ISETP.GE.U32.AND P6, PT, R2, 0x7fffff87, PT ;  /* 0x7fffff870200780c */ /* 0x000fe20003fc6070 */
[C---:B------:R-:W-:Y:S01]  /*5cc0*/  IMAD.WIDE R86, R75.reuse, 0x4, R86 ;  /* 0x000000044b567825 */ /* 0x040fe200078e0256 */
[----:B----4-:R-:W-:Y:S01]  /*5cd0*/  IADD3 R2, PT, PT, R66, -0x5c, RZ ;  /* 0xffffffa442027810 */ /* 0x010fe20007ffe0ff */
[----:B------:R4:W-:Y:S02]  /*5ce0*/  LDGSTS.E [R215+0x15800], desc[UR16][R104.64], !P4 ;  /* 0x1580000068d77fae */ /* 0x0009e4000e1a1010 */
[----:B------:R-:W-:Y:S01]  /*5cf0*/  IMAD.WIDE R84, R75, 0x4, R84 ;  /* 0x000000044b547825 */ /* 0x000fe200078e0254 */
[----:B------:R-:W3:Y:S01]  /*5d00*/  LDC R66, c[0x0][0x3a0] ;  /* 0x0000e800ff427b82 */ /* 0x000ee20000000800 */
[----:B------:R1:W-:Y:S01]  /*5d10*/  LDGSTS.E [R215+0x15a00], desc[UR16][R102.64], !P4 ;  /* 0x15a0000066d77fae */ /* 0x0003e2000e1a1010 */
[----:B------:R-:W-:Y:S01]  /*5d20*/  ISETP.GE.U32.AND P4, PT, R58, 0x7fffff86, PT ;  /* 0x7fffff863a00780c */ /* 0x000fe20003f86070 */
[----:B-----5:R-:W-:-:S02]  /*5d30*/  VIADD R58, R59, 0xffffffa3 ;  /* 0xffffffa33b3a7836 */ /* 0x020fc40000000000 */
[----:B------:R5:W-:Y:S01]  /*5d40*/  LDGSTS.E [R215+0x15c00], desc[UR16][R100.64], !P3 ;  /* 0x15c0000064d77fae */ /* 0x000be2000d9a1010 */
[C---:B------:R-:W-:Y:S02]  /*5d50*/  IMAD.WIDE R82, R75.reuse, 0x4, R82 ;  /* 0x000000044b527825 */ /* 0x040fe400078e0252 */
[----:B------:R-:W3:Y:S01]  /*5d60*/  LDC R59, c[0x0][0x3a0] ;  /* 0x0000e800ff3b7b82 */ /* 0x000ee20000000800 */
[----:B------:R2:W-:Y:S01]  /*5d70*/  LDGSTS.E [R215+0x15e00], desc[UR16][R98.64], !P3 ;  /* 0x15e0000062d77fae */ /* 0x0005e2000d9a1010 */
[----:B------:R-:W-:Y:S01]  /*5d80*/  ISETP.GE.U32.AND P3, PT, R2, 0x7fffff85, PT ;  /* 0x7fffff850200780c */ /* 0x000fe20003f66070 */
[----:B-1----:R-:W-:Y:S02]  /*5d90*/  VIADD R2, R64, 0xffffffa2 ;  /* 0xffffffa240027836 */ /* 0x002fe40000000000 */
[----:B------:R1:W-:Y:S01]  /*5da0*/  LDGSTS.E [R215+0x16000], desc[UR16][R96.64], !P2 ;  /* 0x1600000060d77fae */ /* 0x0003e2000d1a1010 */
[----:B------:R-:W-:Y:S02]  /*5db0*/  IMAD.WIDE R112, R75, 0x4, R112 ;  /* 0x000000044b707825 */ /* 0x000fe400078e0270 */
[----:B------:R-:W1:Y:S01]  /*5dc0*/  LDC R64, c[0x0][0x3a0] ;  /* 0x0000e800ff407b82 */ /* 0x000e620000000800 */
[----:B------:R1:W-:Y:S01]  /*5dd0*/  LDGSTS.E [R215+0x16200], desc[UR16][R94.64], !P2 ;  /* 0x162000005ed77fae */ /* 0x0003e2000d1a1010 */
[----:B------:R-:W-:Y:S01]  /*5de0*/  ISETP.GE.U32.AND P2, PT, R58, 0x7fffff84, PT ;  /* 0x7fffff843a00780c */ /* 0x000fe20003f46070 */
[----:B--2---:R-:W-:-:S02]  /*5df0*/  VIADD R58, R61, 0xffffffa1 ;  /* 0xffffffa13d3a7836 */ /* 0x004fc40000000000 */
[----:B------:R2:W-:Y:S01]  /*5e00*/  LDGSTS.E [R215+0x16400], desc[UR16][R92.64], !P6 ;  /* 0x164000005cd77fae */ /* 0x0005e2000f1a1010 */
[C---:B------:R-:W-:Y:S02]  /*5e10*/  IMAD.WIDE R120, R75.reuse, 0x4, R120 ;  /* 0x000000044b787825 */ /* 0x040fe400078e0278 */
[----:B------:R-:W1:Y:S01]  /*5e20*/  LDC R61, c[0x0][0x3a0] ;  /* 0x0000e800ff3d7b82 */ /* 0x000e620000000800 */
[----:B------:R1:W-:Y:S01]  /*5e30*/  LDGSTS.E [R215+0x16600], desc[UR16][R90.64], !P6 ;  /* 0x166000005ad77fae */ /* 0x0003e2000f1a1010 */
[----:B------:R-:W-:Y:S01]  /*5e40*/  ISETP.GE.U32.AND P6, PT, R2, 0x7fffff83, PT ;  /* 0x7fffff830200780c */ /* 0x000fe20003fc6070 */
[----:B------:R-:W-:Y:S01]  /*5e50*/  IMAD.WIDE R114, R75, 0x4, R114 ;  /* 0x000000044b727825 */ /* 0x000fe200078e0272 */
[----:B------:R-:W-:Y:S01]  /*5e60*/  IADD3 R2, PT, PT, R65, -0x60, RZ ;  /* 0xffffffa041027810 */ /* 0x000fe20007ffe0ff */
[----:B------:R1:W-:Y:S02]  /*5e70*/  LDGSTS.E [R215+0x16800], desc[UR16][R88.64], !P4 ;  /* 0x1680000058d77fae */ /* 0x0003e4000e1a1010 */
[----:B------:R-:W-:Y:S01]  /*5e80*/  IMAD.WIDE R122, R75, 0x4, R122 ;  /* 0x000000044b7a7825 */ /* 0x000fe200078e027a */
[----:B------:R-:W1:Y:S01]  /*5e90*/  LDC R65, c[0x0][0x3a0] ;  /* 0x0000e800ff417b82 */ /* 0x000e620000000800 */
[----:B------:R1:W-:Y:S01]  /*5ea0*/  LDGSTS.E [R215+0x16a00], desc[UR16][R86.64], !P4 ;  /* 0x16a0000056d77fae */ /* 0x0003e2000e1a1010 */
[----:B------:R-:W-:Y:S01]  /*5eb0*/  ISETP.GE.AND P4, PT, R137, R2, PT ;  /* 0x000000028900720c */ /* 0x000fe20003f86270 */
[----:B------:R-:W-:-:S02]  /*5ec0*/  IMAD.WIDE R116, R75, 0x4, R116 ;  /* 0x000000044b747825 */ /* 0x000fc400078e0274 */
[----:B------:R1:W-:Y:S02]  /*5ed0*/  LDGSTS.E [R215+0x16c00], desc[UR16][R84.64], !P3 ;  /* 0x16c0000054d77fae */ /* 0x0003e4000d9a1010 */
[C---:B------:R-:W-:Y:S01]  /*5ee0*/  IMAD.WIDE R124, R75.reuse, 0x4, R124 ;  /* 0x000000044b7c7825 */ /* 0x040fe200078e027c */
[----:B------:R-:W1:Y:S01]  /*5ef0*/  LDC R67, c[0x0][0x3a0] ;  /* 0x0000e800ff437b82 */ /* 0x000e620000000800 */
[----:B------:R1:W-:Y:S01]  /*5f00*/  LDGSTS.E [R215+0x16e00], desc[UR16][R82.64], !P3 ;  /* 0x16e0000052d77fae */ /* 0x0003e2000d9a1010 */
[----:B------:R-:W-:Y:S01]  /*5f10*/  ISETP.GE.U32.AND P3, PT, R58, 0x7fffff82, PT ;  /* 0x7fffff823a00780c */ /* 0x000fe20003f66070 */
[C---:B------:R-:W-:Y:S01]  /*5f20*/  IMAD.WIDE R118, R75.reuse, 0x4, R118 ;  /* 0x000000044b767825 */ /* 0x040fe200078e0276 */
[----:B------:R-:W-:Y:S01]  /*5f30*/  SEL R58, RZ, 0x4, P4 ;  /* 0x00000004ff3a7807 */ /* 0x000fe20002000000 */
[----:B------:R1:W-:Y:S01]  /*5f40*/  LDGSTS.E [R215+0x17000], desc[UR16][R112.64], !P2 ;  /* 0x1700000070d77fae */ /* 0x0003e2000d1a1010 */
[----:B------:R-:W-:Y:S01]  /*5f50*/  ISETP.GT.AND P4, PT, R136, 0x7f, PT ;  /* 0x0000007f8800780c */ /* 0x000fe20003f84270 */
[----:B------:R-:W-:-:S02]  /*5f60*/  IMAD.WIDE R126, R75, 0x4, R126 ;  /* 0x000000044b7e7825 */ /* 0x000fc400078e027e */
[----:B------:R1:W-:Y:S01]  /*5f70*/  LDGSTS.E [R215+0x17200], desc[UR16][R120.64], !P2 ;  /* 0x1720000078d77fae */ /* 0x0003e2000d1a1010 */
[----:B------:R-:W-:Y:S01]  /*5f80*/  SEL R58, R58, RZ, P4 ;  /* 0x000000ff3a3a7207 */ /* 0x000fe20002000000 */
[C---:B------:R-:W-:Y:S01]  /*5f90*/  IMAD.WIDE R70, R107.reuse, 0x4, R70 ;  /* 0x000000046b467825 */ /* 0x040fe200078e0246 */
[----:B------:R-:W-:Y:S01]  /*5fa0*/  ISETP.GE.U32.AND P4, PT, R2, 0x7fffff81, PT ;  /* 0x7fffff810200780c */ /* 0x000fe20003f86070 */
[----:B------:R1:W-:Y:S01]  /*5fb0*/  LDGSTS.E [R215+0x17400], desc[UR16][R114.64], !P6 ;  /* 0x1740000072d77fae */ /* 0x0003e2000f1a1010 */
[----:B------:R-:W-:Y:S01]  /*5fc0*/  ISETP.NE.U32.AND P2, PT, R58, RZ, PT ;  /* 0x000000ff3a00720c */ /* 0x000fe20003f45070 */
[C---:B------:R-:W-:Y:S02]  /*5fd0*/  IMAD.WIDE R130, R107.reuse, 0x4, R130 ;  /* 0x000000046b827825 */ /* 0x040fe400078e0282 */
[----:B------:R1:W-:Y:S02]  /*5fe0*/  LDGSTS.E [R215+0x17600], desc[UR16][R122.64], !P6 ;  /* 0x176000007ad77fae */ /* 0x0003e4000f1a1010 */
[----:B------:R-:W-:-:S02]  /*5ff0*/  IMAD.WIDE R134, R107, 0x4, R134 ;  /* 0x000000046b867825 */ /* 0x000fc400078e0286 */
[----:B------:R1:W-:Y:S02]  /*6000*/  LDGSTS.E [R215+0x17800], desc[UR16][R116.64], !P3 ;  /* 0x1780000074d77fae */ /* 0x0003e4000d9a1010 */
[C---:B------:R-:W-:Y:S02]  /*6010*/  IMAD.WIDE R170, R107.reuse, 0x4, R170 ;  /* 0x000000046baa7825 */ /* 0x040fe400078e02aa */
[----:B------:R1:W-:Y:S02]  /*6020*/  LDGSTS.E [R215+0x17a00], desc[UR16][R124.64], !P3 ;  /* 0x17a000007cd77fae */ /* 0x0003e4000d9a1010 */
[C---:B------:R-:W-:Y:S02]  /*6030*/  IMAD.WIDE R174, R107.reuse, 0x4, R174 ;  /* 0x000000046bae7825 */ /* 0x040fe400078e02ae */
[----:B------:R1:W-:Y:S02]  /*6040*/  LDGSTS.E [R215+0x17c00], desc[UR16][R118.64], !P4 ;  /* 0x17c0000076d77fae */ /* 0x0003e4000e1a1010 */
[----:B------:R-:W-:-:S02]  /*6050*/  IMAD.WIDE R178, R107, 0x4, R178 ;  /* 0x000000046bb27825 */ /* 0x000fc400078e02b2 */
[----:B------:R1:W-:Y:S02]  /*6060*/  LDGSTS.E [R215+0x17e00], desc[UR16][R126.64], !P4 ;  /* 0x17e000007ed77fae */ /* 0x0003e4000e1a1010 */
[C---:B------:R-:W-:Y:S02]  /*6070*/  IMAD.WIDE R182, R107.reuse, 0x4, R182 ;  /* 0x000000046bb67825 */ /* 0x040fe400078e02b6 */
[----:B------:R-:W0:Y:S02]  /*6080*/  LDGDEPBAR ;  /* 0x00000000000079af */ /* 0x000e240000000000 */
        /* <DEDUP_REMOVED lines=42> */
[----:B------:R-:W-:Y:S02]  /*6330*/  IMAD.WIDE R76, R107, 0x4, R76 ;  /* 0x000000046b4c7825 */ /* 0x000fe400078e024c */
[----:B------:R1:W-:Y:S02]  /*6340*/  LDGSTS.E [R213+0x41600], desc[UR16][R180.64], P5 ;  /* 0x41600000b4d57fae */ /* 0x0003e4000a9a1010 */
[----:B---3--:R-:W-:-:S02]  /*6350*/  VIADD R58, R60, 0xffffff9e ;  /* 0xffffff9e3c3a7836 */ /* 0x008fc40000000000 */
[----:B------:R3:W-:Y:S01]  /*6360*/  LDGSTS.E [R213+0x41a00], desc[UR16][R184.64], P5 ;  /* 0x41a00000b8d57fae */ /* 0x0007e2000a9a1010 */
[C---:B------:R-:W-:Y:S01]  /*6370*/  IMAD.WIDE R72, R107.reuse, 0x4, R72 ;  /* 0x000000046b487825 */ /* 0x040fe200078e0248 */
[----:B------:R-:W2:Y:S01]  /*6380*/  LDC R60, c[0x0][0x3a0] ;  /* 0x0000e800ff3c7b82 */ /* 0x000ea20000000800 */
[----:B------:R-:W-:Y:S01]  /*6390*/  ISETP.GE.U32.AND P3, PT, R58, 0x7fffff7f, PT ;  /* 0x7fffff7f3a00780c */ /* 0x000fe20003f66070 */
[----:B------:R1:W-:Y:S01]  /*63a0*/  LDGSTS.E [R213+0x41e00], desc[UR16][R188.64], P5 ;  /* 0x41e00000bcd57fae */ /* 0x0003e2000a9a1010 */
[----:B------:R-:W-:-:S03]  /*63b0*/  IMAD.WIDE R108, R107, 0x4, R108 ;  /* 0x000000046b6c7825 */ /* 0x000fc600078e026c */
[----:B------:R1:W-:Y:S01]  /*63c0*/  LDGSTS.E [R213+0x42200], desc[UR16][R192.64], P5 ;  /* 0x42200000c0d57fae */ /* 0x0003e2000a9a1010 */
[----:B------:R-:W-:Y:S01]  /*63d0*/  IMAD.WIDE R110, R107, 0x4, R110 ;  /* 0x000000046b6e7825 */ /* 0x000fe200078e026e */
[----:B------:R-:W2:Y:S02]  /*63e0*/  LDC R58, c[0x0][0x3a0] ;  /* 0x0000e800ff3a7b82 */ /* 0x000ea40000000800 */
[----:B------:R1:W-:Y:S01]  /*63f0*/  LDGSTS.E [R213+0x42600], desc[UR16][R196.64], P5 ;  /* 0x42600000c4d57fae */ /* 0x0003e2000a9a1010 */
[----:B------:R-:W-:Y:S02]  /*6400*/  VIADD R2, R59, 0xffffff9f ;  /* 0xffffff9f3b027836 */ /* 0x000fe40000000000 */
[----:B------:R-:W-:Y:S01]  /*6410*/  IMAD.WIDE R56, R75, 0x4, R56 ;  /* 0x000000044b387825 */ /* 0x000fe200078e0238 */
[----:B------:R2:W-:Y:S02]  /*6420*/  LDGSTS.E [R213+0x42a00], desc[UR16][R80.64], P5 ;  /* 0x42a0000050d57fae */ /* 0x0005e4000a9a1010 */
[----:B------:R-:W-:Y:S01]  /*6430*/  ISETP.GE.U32.AND P6, PT, R2, 0x7fffff80, PT ;  /* 0x7fffff800200780c */ /* 0x000fe20003fc6070 */
[----:B------:R-:W-:Y:S01]  /*6440*/  VIADD R2, R63, 0xffffff9d ;  /* 0xffffff9d3f027836 */ /* 0x000fe20000000000 */
[----:B------:R2:W-:Y:S01]  /*6450*/  LDGSTS.E [R213+0x42e00], desc[UR16][R78.64], P5 ;  /* 0x42e000004ed57fae */ /* 0x0005e2000a9a1010 */
[----:B------:R-:W3:Y:S01]  /*6460*/  LDC R59, c[0x0][0x3a0] ;  /* 0x0000e800ff3b7b82 */ /* 0x000ee20000000800 */
[----:B------:R-:W-:-:S02]  /*6470*/  IMAD.WIDE R54, R75, 0x4, R54 ;  /* 0x000000044b367825 */ /* 0x000fc400078e0236 */
[----:B------:R2:W-:Y:S01]  /*6480*/  LDGSTS.E [R213+0x43200], desc[UR16][R76.64], P5 ;  /* 0x432000004cd57fae */ /* 0x0005e2000a9a1010 */
[----:B------:R-:W-:Y:S01]  /*6490*/  ISETP.GE.U32.AND P4, PT, R2, 0x7fffff7e, PT ;  /* 0x7fffff7e0200780c */ /* 0x000fe20003f86070 */
[----:B------:R-:W-:Y:S01]  /*64a0*/  IMAD.WIDE R52, R75, 0x4, R52 ;  /* 0x000000044b347825 */ /* 0x000fe200078e0234 */
[----:B-1----:R-:W-:Y:S01]  /*64b0*/  IADD3 R2, PT, PT, R61, -0x64, RZ ;  /* 0xffffff9c3d027810 */ /* 0x002fe20007ffe0ff */
[----:B------:R1:W-:Y:S01]  /*64c0*/  LDGSTS.E [R213+0x43600], desc[UR16][R72.64], P5 ;  /* 0x4360000048d57fae */ /* 0x0003e2000a9a1010 */
[----:B------:R-:W1:Y:S01]  /*64d0*/  LDC R63, c[0x0][0x3a0] ;  /* 0x0000e800ff3f7b82 */ /* 0x000e620000000800 */
[----:B------:R-:W-:Y:S02]  /*64e0*/  IMAD.WIDE R50, R75, 0x4, R50 ;  /* 0x000000044b327825 */ /* 0x000fe400078e0232 */
[----:B------:R1:W-:Y:S02]  /*64f0*/  LDGSTS.E [R213+0x43a00], desc[UR16][R108.64], P5 ;  /* 0x43a000006cd57fae */ /* 0x0003e4000a9a1010 */
[----:B--2---:R-:W-:-:S02]  /*6500*/  VIADD R58, R58, 0xffffff9b ;  /* 0xffffff9b3a3a7836 */ /* 0x004fc40000000000 */
[----:B------:R2:W-:Y:S01]  /*6510*/  LDGSTS.E [R213+0x43e00], desc[UR16][R110.64], P5 ;  /* 0x43e000006ed57fae */ /* 0x0005e2000a9a1010 */
[----:B------:R-:W-:Y:S01]  /*6520*/  ISETP.GE.U32.AND P5, PT, R2, 0x7fffff7d, PT ;  /* 0x7fffff7d0200780c */ /* 0x000fe20003fa6070 */
[----:B------:R-:W-:Y:S01]  /*6530*/  VIADD R2, R60, 0xffffff9a ;  /* 0xffffff9a3c027836 */ /* 0x000fe20000000000 */
[----:B------:R-:W1:Y:S01]  /*6540*/  LDC R61, c[0x0][0x3a0] ;  /* 0x0000e800ff3d7b82 */ /* 0x000e620000000800 */
[----:B------:R-:W0:Y:S01]  /*6550*/  LDGDEPBAR ;  /* 0x00000000000079af */ /* 0x000e220000000000 */
[----:B------:R-:W-:-:S06]  /*6560*/  IMAD.WIDE R48, R75, 0x4, R48 ;  /* 0x000000044b307825 */ /* 0x000fcc00078e0230 */
[----:B------:R-:W-:Y:S01]  /*6570*/  BAR.SYNC.DEFER_BLOCKING 0x0 ;  /* 0x0000000000007b1d */ /* 0x000fe20000010000 */
[----:B------:R-:W-:-:S04]  /*6580*/  IMAD.WIDE R46, R75, 0x4, R46 ;  /* 0x000000044b2e7825 */ /* 0x000fc800078e022e */
[----:B------:R-:W-:-:S03]  /*6590*/  IMAD.WIDE R44, R75, 0x4, R44 ;  /* 0x000000044b2c7825 */ /* 0x000fc600078e022c */
[----:B------:R-:W2:Y:S01]  /*65a0*/  LDC R60, c[0x0][0x3a0] ;  /* 0x0000e800ff3c7b82 */ /* 0x000ea20000000800 */
        /* <DEDUP_REMOVED lines=13> */
[----:B------:R-:W4:Y:S01]  /*6680*/  LDC R65, c[0x0][0x3a0] ;  /* 0x0000e800ff417b82 */ /* 0x000f220000000800 */
[----:B------:R-:W-:-:S02]  /*6690*/  IMAD.WIDE R32, R75, 0x4, R32 ;  /* 0x000000044b207825 */ /* 0x000fc400078e0220 */
[----:B------:R1:W-:Y:S01]  /*66a0*/  LDGSTS.E [R215+0x18600], desc[UR16][R50.64], !P3 ;  /* 0x1860000032d77fae */ /* 0x0003e2000d9a1010 */
[----:B------:R-:W-:Y:S01]  /*66b0*/  ISETP.GE.U32.AND P3, PT, R2, 0x7fffff7b, PT ;  /* 0x7fffff7b0200780c */ /* 0x000fe20003f66070 */
[C---:B------:R-:W-:Y:S01]  /*66c0*/  IMAD.WIDE R30, R75.reuse, 0x4, R30 ;  /* 0x000000044b1e7825 */ /* 0x040fe200078e021e */
[----:B------:R-:W-:Y:S01]  /*66d0*/  IADD3 R2, PT, PT, R66, -0x68, RZ ;  /* 0xffffff9842027810 */ /* 0x000fe20007ffe0ff */
[----:B------:R1:W-:Y:S01]  /*66e0*/  LDGSTS.E [R215+0x18800], desc[UR16][R48.64], !P4 ;  /* 0x1880000030d77fae */ /* 0x0003e2000e1a1010 */
[----:B------:R-:W4:Y:S01]  /*66f0*/  LDC R66, c[0x0][0x3a0] ;  /* 0x0000e800ff427b82 */ /* 0x000f220000000800 */
[----:B------:R-:W-:Y:S02]  /*6700*/  IMAD.WIDE R28, R75, 0x4, R28 ;  /* 0x000000044b1c7825 */ /* 0x000fe400078e021c */
[----:B------:R2:W-:Y:S01]  /*6710*/  LDGSTS.E [R215+0x18a00], desc[UR16][R46.64], !P4 ;  /* 0x18a000002ed77fae */ /* 0x0005e2000e1a1010 */
[----:B------:R-:W-:Y:S01]  /*6720*/  ISETP.GE.U32.AND P4, PT, R58, 0x7fffff7a, PT ;  /* 0x7fffff7a3a00780c */ /* 0x000fe20003f86070 */
[----:B---3--:R-:W-:-:S02]  /*6730*/  VIADD R58, R59, 0xffffff97 ;  /* 0xffffff973b3a7836 */ /* 0x008fc40000000000 */
[----:B------:R3:W-:Y:S01]  /*6740*/  LDGSTS.E [R215+0x18c00], desc[UR16][R44.64], !P5 ;  /* 0x18c000002cd77fae */ /* 0x0007e2000e9a1010 */
[----:B------:R-:W3:Y:S01]  /*6750*/  LDC R59, c[0x0][0x3a0] ;  /* 0x0000e800ff3b7b82 */ /* 0x000ee20000000800 */
        /* <DEDUP_REMOVED lines=9> */
[----:B--2---:R-:W-:Y:S02]  /*67f0*/  VIADD R58, R60, 0xffffff95 ;  /* 0xffffff953c3a7836 */ /* 0x004fe40000000000 */
[----:B------:R2:W-:Y:S01]  /*6800*/  LDGSTS.E [R215+0x19400], desc[UR16][R36.64], !P3 ;  /* 0x1940000024d77fae */ /* 0x0005e2000d9a1010 */
[----:B------:R-:W1:Y:S01]  /*6810*/  LDC R60, c[0x0][0x3a0] ;  /* 0x0000e800ff3c7b82 */ /* 0x000e620000000800 */
[C---:B------:R-:W-:Y:S02]  /*6820*/  IMAD.WIDE R22, R75.reuse, 0x4, R22 ;  /* 0x000000044b167825 */ /* 0x040fe400078e0216 */
[----:B------:R1:W-:Y:S01]  /*6830*/  LDGSTS.E [R215+0x19600], desc[UR16][R34.64], !P3 ;  /* 0x1960000022d77fae */ /* 0x0003e2000d9a1010 */
[----:B------:R-:W-:Y:S01]  /*6840*/  ISETP.GE.U32.AND P3, PT, R2, 0x7fffff77, PT ;  /* 0x7fffff770200780c */ /* 0x000fe20003f66070 */
[C---:B------:R-:W-:Y:S01]  /*6850*/  IMAD.WIDE R20, R75.reuse, 0x4, R20 ;  /* 0x000000044b147825 */ /* 0x040fe200078e0214 */
[----:B------:R-:W-:Y:S01]  /*6860*/  IADD3 R2, PT, PT, R64, -0x6c, RZ ;  /* 0xffffff9440027810 */ /* 0x000fe20007ffe0ff */
[----:B------:R1:W-:Y:S01]  /*6870*/  LDGSTS.E [R215+0x19800], desc[UR16][R32.64], !P4 ;  /* 0x1980000020d77fae */ /* 0x0003e2000e1a1010 */
[----:B------:R-:W2:Y:S01]  /*6880*/  LDC R64, c[0x0][0x3a0] ;  /* 0x0000e800ff407b82 */ /* 0x000ea20000000800 */
[----:B------:R-:W-:-:S02]  /*6890*/  IMAD.WIDE R18, R75, 0x4, R18 ;  /* 0x000000044b127825 */ /* 0x000fc400078e0212 */
[----:B------:R1:W-:Y:S01]  /*68a0*/  LDGSTS.E [R215+0x19a00], desc[UR16][R30.64], !P4 ;  /* 0x19a000001ed77fae */ /* 0x0003e2000e1a1010 */
[----:B------:R-:W-:Y:S01]  /*68b0*/  ISETP.GE.U32.AND P4, PT, R58, 0x7fffff76, PT ;  /* 0x7fffff763a00780c */ /* 0x000fe20003f86070 */
[----:B------:R-:W-:Y:S02]  /*68c0*/  VIADD R58, R61, 0xffffff93 ;  /* 0xffffff933d3a7836 */ /* 0x000fe40000000000 */
[----:B------:R1:W-:Y:S01]  /*68d0*/  LDGSTS.E [R215+0x19c00], desc[UR16][R28.64], !P5 ;  /* 0x19c000001cd77fae */ /* 0x0003e2000e9a1010 */
[----:B------:R-:W-:Y:S01]  /*68e0*/  IMAD.WIDE R16, R75, 0x4, R16 ;  /* 0x000000044b107825 */ /* 0x000fe200078e0210 */
[----:B------:R-:W5:Y:S02]  /*68f0*/  LDC R61, c[0x0][0x3a0] ;  /* 0x0000e800ff3d7b82 */ /* 0x000f640000000800 */
[----:B------:R1:W-:Y:S01]  /*6900*/  LDGSTS.E [R215+0x19e00], desc[UR16][R26.64], !P5 ;  /* 0x19e000001ad77fae */ /* 0x0003e2000e9a1010 */
[----:B------:R-:W-:Y:S01]  /*6910*/  ISETP.GE.U32.AND P5, PT, R2, 0x7fffff75, PT ;  /* 0x7fffff750200780c */ /* 0x000fe20003fa6070 */
[----:B----4-:R-:W-:-:S02]  /*6920*/  VIADD R2, R66, 0xffffff92 ;  /* 0xffffff9242027836 */ /* 0x010fc40000000000 */
[----:B------:R4:W-:Y:S01]  /*6930*/  LDGSTS.E [R215+0x1a000], desc[UR16][R24.64], !P6 ;  /* 0x1a00000018d77fae */ /* 0x0009e2000f1a1010 */
[----:B------:R-:W-:Y:S01]  /*6940*/  IMAD.WIDE R14, R75, 0x4, R14 ;  /* 0x000000044b0e7825 */ /* 0x000fe200078e020e */
[----:B------:R-:W4:Y:S02]  /*6950*/  LDC R66, c[0x0][0x3a0] ;  /* 0x0000e800ff427b82 */ /* 0x000f240000000800 */
[----:B------:R1:W-:Y:S01]  /*6960*/  LDGSTS.E [R215+0x1a200], desc[UR16][R22.64], !P6 ;  /* 0x1a20000016d77fae */ /* 0x0003e2000f1a1010 */
[----:B------:R-:W-:Y:S01]  /*6970*/  ISETP.GE.U32.AND P6, PT, R58, 0x7fffff74, PT ;  /* 0x7fffff743a00780c */ /* 0x000fe20003fc6070 */
[----:B---3--:R-:W-:Y:S02]  /*6980*/  VIADD R58, R59, 0xffffff91 ;  /* 0xffffff913b3a7836 */ /* 0x008fe40000000000 */
[----:B------:R3:W-:Y:S01]  /*6990*/  LDGSTS.E [R215+0x1a400], desc[UR16][R20.64], !P3 ;  /* 0x1a40000014d77fae */ /* 0x0007e2000d9a1010 */
[C---:B------:R-:W-:Y:S01]  /*69a0*/  IMAD.WIDE R12, R75.reuse, 0x4, R12 ;  /* 0x000000044b0c7825 */ /* 0x040fe200078e020c */
[----:B------:R-:W3:Y:S02]  /*69b0*/  LDC R59, c[0x0][0x3a0] ;  /* 0x0000e800ff3b7b82 */ /* 0x000ee40000000800 */
[----:B------:R1:W-:Y:S01]  /*69c0*/  LDGSTS.E [R215+0x1a600], desc[UR16][R18.64], !P3 ;  /* 0x1a60000012d77fae */ /* 0x0003e2000d9a1010 */
[----:B------:R-:W-:Y:S01]  /*69d0*/  ISETP.GE.U32.AND P3, PT, R2, 0x7fffff73, PT ;  /* 0x7fffff730200780c */ /* 0x000fe20003f66070 */
[----:B------:R-:W-:Y:S01]  /*69e0*/  IMAD.WIDE R10, R75, 0x4, R10 ;  /* 0x000000044b0a7825 */ /* 0x000fe200078e020a */
[----:B------:R-:W-:Y:S01]  /*69f0*/  IADD3 R2, PT, PT, R65, -0x70, RZ ;  /* 0xffffff9041027810 */ /* 0x000fe20007ffe0ff */
[----:B------:R2:W-:Y:S02]  /*6a00*/  LDGSTS.E [R215+0x1a800], desc[UR16][R16.64], !P4 ;  /* 0x1a80000010d77fae */ /* 0x0005e4000e1a1010 */
[C---:B------:R-:W-:Y:S01]  /*6a10*/  IMAD.WIDE R8, R75.reuse, 0x4, R8 ;  /* 0x000000044b087825 */ /* 0x040fe200078e0208 */
[----:B------:R-:W3:Y:S01]  /*6a20*/  LDC R65, c[0x0][0x3a0] ;  /* 0x0000e800ff417b82 */ /* 0x000ee20000000800 */
[----:B------:R3:W-:Y:S01]  /*6a30*/  LDGSTS.E [R215+0x1aa00], desc[UR16][R14.64], !P4 ;  /* 0x1aa000000ed77fae */ /* 0x0007e2000e1a1010 */
[----:B------:R-:W-:Y:S01]  /*6a40*/  ISETP.GE.U32.AND P4, PT, R58, 0x7fffff72, PT ;  /* 0x7fffff723a00780c */ /* 0x000fe20003f86070 */
[----:B------:R-:W-:-:S02]  /*6a50*/  IMAD.WIDE R6, R75, 0x4, R6 ;  /* 0x000000044b067825 */ /* 0x000fc400078e0206 */
[----:B------:R3:W-:Y:S02]  /*6a60*/  LDGSTS.E [R215+0x1ac00], desc[UR16][R12.64], !P5 ;  /* 0x1ac000000cd77fae */ /* 0x0007e4000e9a1010 */
[----:B-1----:R-:W-:Y:S02]  /*6a70*/  VIADD R58, R60, 0xffffff8f ;  /* 0xffffff8f3c3a7836 */ /* 0x002fe40000000000 */
[----:B------:R1:W-:Y:S01]  /*6a80*/  LDGSTS.E [R215+0x1ae00], desc[UR16][R10.64], !P5 ;  /* 0x1ae000000ad77fae */ /* 0x0003e2000e9a1010 */
[----:B------:R-:W-:Y:S01]  /*6a90*/  ISETP.GE.U32.AND P5, PT, R2, 0x7fffff71, PT ;  /* 0x7fffff710200780c */ /* 0x000fe20003fa6070 */
[----:B--2---:R-:W-:Y:S01]  /*6aa0*/  VIADD R2, R64, 0xffffff8e ;  /* 0xffffff8e40027836 */ /* 0x004fe20000000000 */
[----:B------:R-:W2:Y:S01]  /*6ab0*/  LDC R60, c[0x0][0x3a0] ;  /* 0x0000e800ff3c7b82 */ /* 0x000ea20000000800 */
[----:B------:R1:W-:Y:S01]  /*6ac0*/  LDGSTS.E [R215+0x1b000], desc[UR16][R8.64], !P6 ;  /* 0x1b00000008d77fae */ /* 0x0003e2000f1a1010 */
[----:B------:R-:W-:-:S03]  /*6ad0*/  IMAD.WIDE R4, R75, 0x4, R4 ;  /* 0x000000044b047825 */ /* 0x000fc600078e0204 */
[----:B------:R1:W-:Y:S01]  /*6ae0*/  LDGSTS.E [R215+0x1b200], desc[UR16][R6.64], !P6 ;  /* 0x1b20000006d77fae */ /* 0x0003e2000f1a1010 */
[----:B------:R-:W-:Y:S01]  /*6af0*/  ISETP.GE.U32.AND P6, PT, R58, 0x7fffff70, PT ;  /* 0x7fffff703a00780c */ /* 0x000fe20003fc6070 */
[----:B------:R-:W-:Y:S01]  /*6b00*/  VIADD R58, R63, 0xffffff8d ;  /* 0xffffff8d3f3a7836 */ /* 0x000fe20000000000 */
[----:B------:R-:W1:Y:S01]  /*6b10*/  LDC R64, c[0x0][0x3a0] ;  /* 0x0000e800ff407b82 */ /* 0x000e620000000800 */
[C---:B------:R-:W-:Y:S01]  /*6b20*/  IMAD.WIDE R250, R75.reuse, 0x4, R250 ;  /* 0x000000044bfa7825 */ /* 0x040fe200078e02fa */
[----:B------:R1:W-:Y:S03]  /*6b30*/  LDGSTS.E [R215+0x1b400], desc[UR16][R4.64], !P3 ;  /* 0x1b40000004d77fae */ /* 0x0003e6000d9a1010 */
[C---:B------:R-:W-:Y:S01]  /*6b40*/  IMAD.WIDE R248, R75.reuse, 0x4, R248 ;  /* 0x000000044bf87825 */ /* 0x040fe200078e02f8 */
[----:B------:R1:W-:Y:S01]  /*6b50*/  LDGSTS.E [R215+0x1b600], desc[UR16][R250.64], !P3 ;  /* 0x1b600000fad77fae */ /* 0x0003e2000d9a1010 */
[----:B------:R-:W-:Y:S01]  /*6b60*/  ISETP.GE.U32.AND P3, PT, R2, 0x7fffff6f, PT ;  /* 0x7fffff6f0200780c */ /* 0x000fe20003f66070 */
[----:B------:R-:W2:Y:S01]  /*6b70*/  LDC R63, c[0x0][0x3a0] ;  /* 0x0000e800ff3f7b82 */ /* 0x000ea20000000800 */
[----:B------:R-:W-:Y:S01]  /*6b80*/  IMAD.WIDE R246, R75, 0x4, R246 ;  /* 0x000000044bf67825 */ /* 0x000fe200078e02f6 */
[----:B------:R1:W-:Y:S01]  /*6b90*/  LDGSTS.E [R215+0x1b800], desc[UR16][R248.64], !P4 ;  /* 0x1b800000f8d77fae */ /* 0x0003e2000e1a1010 */
[----:B----4-:R-:W-:-:S02]  /*6ba0*/  IADD3 R2, PT, PT, R66, -0x74, RZ ;  /* 0xffffff8c42027810 */ /* 0x010fc40007ffe0ff */
[C---:B------:R-:W-:Y:S01]  /*6bb0*/  IMAD.WIDE R244, R75.reuse, 0x4, R244 ;  /* 0x000000044bf47825 */ /* 0x040fe200078e02f4 */
[----:B------:R4:W-:Y:S01]  /*6bc0*/  LDGSTS.E [R215+0x1ba00], desc[UR16][R246.64], !P4 ;  /* 0x1ba00000f6d77fae */ /* 0x0009e2000e1a1010 */
[----:B------:R-:W-:Y:S01]  /*6bd0*/  ISETP.GE.U32.AND P4, PT, R58, 0x7fffff6e, PT ;  /* 0x7fffff6e3a00780c */ /* 0x000fe20003f86070 */
[----:B------:R-:W2:Y:S01]  /*6be0*/  LDC R66, c[0x0][0x3a0] ;  /* 0x0000e800ff427b82 */ /* 0x000ea20000000800 */
[C---:B------:R-:W-:Y:S01]  /*6bf0*/  IMAD.WIDE R242, R75.reuse, 0x4, R242 ;  /* 0x000000044bf27825 */ /* 0x040fe200078e02f2 */
[----:B------:R1:W-:Y:S03]  /*6c00*/  LDGSTS.E [R215+0x1bc00], desc[UR16][R244.64], !P5 ;  /* 0x1bc00000f4d77fae */ /* 0x0003e6000e9a1010 */
[----:B------:R-:W-:Y:S01]  /*6c10*/  IMAD.WIDE R240, R75, 0x4, R240 ;  /* 0x000000044bf07825 */ /* 0x000fe200078e02f0 */
[----:B------:R1:W-:Y:S01]  /*6c20*/  LDGSTS.E [R215+0x1be00], desc[UR16][R242.64], !P5 ;  /* 0x1be00000f2d77fae */ /* 0x0003e2000e9a1010 */
[----:B------:R-:W-:-:S02]  /*6c30*/  ISETP.GE.U32.AND P5, PT, R2, 0x7fffff6d, PT ;  /* 0x7fffff6d0200780c */ /* 0x000fc40003fa6070 */
[----:B------:R-:W-:Y:S01]  /*6c40*/  IMAD.WIDE R238, R75, 0x4, R238 ;  /* 0x000000044bee7825 */ /* 0x000fe200078e02ee */
[----:B------:R1:W-:Y:S03]  /*6c50*/  LDGSTS.E [R215+0x1c000], desc[UR16][R240.64], !P6 ;  /* 0x1c000000f0d77fae */ /* 0x0003e6000f1a1010 */
[----:B---3--:R-:W-:Y:S01]  /*6c60*/  VIADD R58, R59, 0xffffff8b ;  /* 0xffffff8b3b3a7836 */ /* 0x008fe20000000000 */
[----:B------:R3:W-:Y:S01]  /*6c70*/  LDGSTS.E [R215+0x1c200], desc[UR16][R238.64], !P6 ;  /* 0x1c200000eed77fae */ /* 0x0007e2000f1a1010 */
[C---:B------:R-:W-:Y:S01]  /*6c80*/  IMAD.WIDE R236, R75.reuse, 0x4, R236 ;  /* 0x000000044bec7825 */ /* 0x040fe200078e02ec */
[----:B------:R-:W3:Y:S02]  /*6c90*/  LDC R59, c[0x0][0x3a0] ;  /* 0x0000e800ff3b7b82 */ /* 0x000ee40000000800 */
[----:B------:R-:W-:Y:S01]  /*6ca0*/  ISETP.GE.U32.AND P6, PT, R58, 0x7fffff6c, PT ;  /* 0x7fffff6c3a00780c */ /* 0x000fe20003fc6070 */
[----:B------:R-:W-:Y:S01]  /*6cb0*/  IMAD.WIDE R234, R75, 0x4, R234 ;  /* 0x000000044bea7825 */ /* 0x000fe200078e02ea */
[----:B------:R1:W-:Y:S03]  /*6cc0*/  LDGSTS.E [R215+0x1c400], desc[UR16][R236.64], !P3 ;  /* 0x1c400000ecd77fae */ /* 0x0003e6000d9a1010 */
[----:B------:R-:W-:Y:S01]  /*6cd0*/  VIADD R2, R65, 0xffffff8a ;  /* 0xffffff8a41027836 */ /* 0x000fe20000000000 */
[----:B------:R2:W-:Y:S01]  /*6ce0*/  LDGSTS.E [R215+0x1c600], desc[UR16][R234.64], !P3 ;  /* 0x1c600000ead77fae */ /* 0x0005e2000d9a1010 */
[C---:B------:R-:W-:Y:S01]  /*6cf0*/  IMAD.WIDE R232, R75.reuse, 0x4, R232 ;  /* 0x000000044be87825 */ /* 0x040fe200078e02e8 */
[----:B------:R-:W3:Y:S02]  /*6d00*/  LDC R65, c[0x0][0x3a0] ;  /* 0x0000e800ff417b82 */ /* 0x000ee40000000800 */
[----:B------:R-:W-:Y:S01]  /*6d10*/  ISETP.GE.U32.AND P3, PT, R2, 0x7fffff6b, PT ;  /* 0x7fffff6b0200780c */ /* 0x000fe20003f66070 */
[----:B------:R-:W-:Y:S01]  /*6d20*/  IMAD.WIDE R230, R75, 0x4, R230 ;  /* 0x000000044be67825 */ /* 0x000fe200078e02e6 */
[----:B------:R2:W-:Y:S01]  /*6d30*/  LDGSTS.E [R215+0x1c800], desc[UR16][R232.64], !P4 ;  /* 0x1c800000e8d77fae */ /* 0x0005e2000e1a1010 */
[----:B-1----:R-:W-:-:S02]  /*6d40*/  IADD3 R2, PT, PT, R64, -0x78, RZ ;  /* 0xffffff8840027810 */ /* 0x002fc40007ffe0ff */
[----:B-----5:R-:W-:Y:S01]  /*6d50*/  VIADD R58, R61, 0xffffff89 ;  /* 0xffffff893d3a7836 */ /* 0x020fe20000000000 */
[----:B------:R1:W-:Y:S01]  /*6d60*/  LDGSTS.E [R215+0x1ca00], desc[UR16][R230.64], !P4 ;  /* 0x1ca00000e6d77fae */ /* 0x0003e2000e1a1010 */
[C---:B------:R-:W-:Y:S01]  /*6d70*/  IMAD.WIDE R228, R75.reuse, 0x4, R228 ;  /* 0x000000044be47825 */ /* 0x040fe200078e02e4 */
[----:B------:R-:W5:Y:S02]  /*6d80*/  LDC R64, c[0x0][0x3a0] ;  /* 0x0000e800ff407b82 */ /* 0x000f640000000800 */
[----:B------:R-:W-:Y:S01]  /*6d90*/  ISETP.GE.U32.AND P4, PT, R58, 0x7fffff6a, PT ;  /* 0x7fffff6a3a00780c */ /* 0x000fe20003f86070 */
[C---:B------:R-:W-:Y:S01]  /*6da0*/  IMAD.WIDE R226, R75.reuse, 0x4, R226 ;  /* 0x000000044be27825 */ /* 0x040fe200078e02e2 */
[----:B------:R1:W-:Y:S03]  /*6db0*/  LDGSTS.E [R215+0x1cc00], desc[UR16][R228.64], !P5 ;  /* 0x1cc00000e4d77fae */ /* 0x0003e6000e9a1010 */
[C---:B------:R-:W-:Y:S01]  /*6dc0*/  IMAD.WIDE R224, R75.reuse, 0x4, R224 ;  /* 0x000000044be07825 */ /* 0x040fe200078e02e0 */
[----:B------:R1:W-:Y:S01]  /*6dd0*/  LDGSTS.E [R215+0x1ce00], desc[UR16][R226.64], !P5 ;  /* 0x1ce00000e2d77fae */ /* 0x0003e2000e9a1010 */
[----:B------:R-:W-:Y:S01]  /*6de0*/  ISETP.GE.U32.AND P5, PT, R2, 0x7fffff69, PT ;  /* 0x7fffff690200780c */ /* 0x000fe20003fa6070 */
[----:B------:R-:W1:Y:S01]  /*6df0*/  LDC R61, c[0x0][0x3a0] ;  /* 0x0000e800ff3d7b82 */ /* 0x000e620000000800 */
[----:B------:R-:W-:Y:S01]  /*6e00*/  IMAD.WIDE R222, R75, 0x4, R222 ;  /* 0x000000044bde7825 */ /* 0x000fe200078e02de */
[----:B------:R1:W-:Y:S03]  /*6e10*/  LDGSTS.E [R215+0x1d000], desc[UR16][R224.64], !P6 ;  /* 0x1d000000e0d77fae */ /* 0x0003e6000f1a1010 */
[----:B--2---:R-:W-:Y:S01]  /*6e20*/  VIADD R58, R63, 0xffffff87 ;  /* 0xffffff873f3a7836 */ /* 0x004fe20000000000 */
[----:B------:R2:W-:Y:S01]  /*6e30*/  LDGSTS.E [R215+0x1d200], desc[UR16][R222.64], !P6 ;  /* 0x1d200000ded77fae */ /* 0x0005e2000f1a1010 */
[C---:B------:R-:W-:Y:S01]  /*6e40*/  IMAD.WIDE R220, R75.reuse, 0x4, R220 ;  /* 0x000000044bdc7825 */ /* 0x040fe200078e02dc */
[----:B------:R-:W1:Y:S02]  /*6e50*/  LDC R63, c[0x0][0x3a0] ;  /* 0x0000e800ff3f7b82 */ /* 0x000e640000000800 */
[----:B------:R-:W-:Y:S01]  /*6e60*/  ISETP.GE.U32.AND P6, PT, R58, 0x7fffff68, PT ;  /* 0x7fffff683a00780c */ /* 0x000fe20003fc6070 */
[C---:B------:R-:W-:Y:S01]  /*6e70*/  IMAD.WIDE R218, R75.reuse, 0x4, R218 ;  /* 0x000000044bda7825 */ /* 0x040fe200078e02da */
[----:B------:R1:W-:Y:S03]  /*6e80*/  LDGSTS.E [R215+0x1d400], desc[UR16][R220.64], !P3 ;  /* 0x1d400000dcd77fae */ /* 0x0003e6000d9a1010 */
[----:B------:R-:W-:Y:S01]  /*6e90*/  IMAD.WIDE R104, R75, 0x4, R104 ;  /* 0x000000044b687825 */ /* 0x000fe200078e0268 */
[----:B------:R1:W-:Y:S03]  /*6ea0*/  LDGSTS.E [R215+0x1d600], desc[UR16][R218.64], !P3 ;  /* 0x1d600000dad77fae */ /* 0x0003e6000d9a1010 */
[----:B------:R-:W-:Y:S01]  /*6eb0*/  VIADD R2, R67, 0xffffff86 ;  /* 0xffffff8643027836 */ /* 0x000fe20000000000 */
[----:B------:R1:W-:Y:S01]  /*6ec0*/  LDGSTS.E [R215+0x1d800], desc[UR16][R104.64], !P4 ;  /* 0x1d80000068d77fae */ /* 0x0003e2000e1a1010 */
[C---:B------:R-:W-:Y:S01]  /*6ed0*/  IMAD.WIDE R102, R75.reuse, 0x4, R102 ;  /* 0x000000044b667825 */ /* 0x040fe200078e0266 */
[----:B------:R-:W1:Y:S02]  /*6ee0*/  LDC R67, c[0x0][0x3a0] ;  /* 0x0000e800ff437b82 */ /* 0x000e640000000800 */
[----:B------:R-:W-:Y:S01]  /*6ef0*/  ISETP.GE.U32.AND P3, PT, R2, 0x7fffff67, PT ;  /* 0x7fffff670200780c */ /* 0x000fe20003f66070 */
[----:B------:R-:W-:Y:S01]  /*6f00*/  VIADD R58, R60, 0xffffff85 ;  /* 0xffffff853c3a7836 */ /* 0x000fe20000000000 */
[----:B------:R1:W-:Y:S01]  /*6f10*/  LDGSTS.E [R215+0x1da00], desc[UR16][R102.64], !P4 ;  /* 0x1da0000066d77fae */ /* 0x0003e2000e1a1010 */
[----:B------:R-:W-:Y:S01]  /*6f20*/  IMAD.WIDE R100, R75, 0x4, R100 ;  /* 0x000000044b647825 */ /* 0x000fe200078e0264 */
[----:B------:R-:W-:-:S02]  /*6f30*/  IADD3 R2, PT, PT, R66, -0x7c, RZ ;  /* 0xffffff8442027810 */ /* 0x000fc40007ffe0ff */
[----:B------:R-:W-:Y:S01]  /*6f40*/  ISETP.GE.U32.AND P4, PT, R58, 0x7fffff66, PT ;  /* 0x7fffff663a00780c */ /* 0x000fe20003f86070 */
[C---:B------:R-:W-:Y:S01]  /*6f50*/  IMAD.WIDE R98, R75.reuse, 0x4, R98 ;  /* 0x000000044b627825 */ /* 0x040fe200078e0262 */
[----:B------:R1:W-:Y:S01]  /*6f60*/  LDGSTS.E [R215+0x1dc00], desc[UR16][R100.64], !P5 ;  /* 0x1dc0000064d77fae */ /* 0x0003e2000e9a1010 */
[----:B------:R-:W2:Y:S02]  /*6f70*/  LDC R60, c[0x0][0x3a0] ;  /* 0x0000e800ff3c7b82 */ /* 0x000ea40000000800 */
[C---:B------:R-:W-:Y:S01]  /*6f80*/  IMAD.WIDE R96, R75.reuse, 0x4, R96 ;  /* 0x000000044b607825 */ /* 0x040fe200078e0260 */
[----:B------:R1:W-:Y:S01]  /*6f90*/  LDGSTS.E [R215+0x1de00], desc[UR16][R98.64], !P5 ;  /* 0x1de0000062d77fae */ /* 0x0003e2000e9a1010 */
[----:B------:R-:W-:Y:S02]  /*6fa0*/  ISETP.GE.U32.AND P5, PT, R2, 0x7fffff65, PT ;  /* 0x7fffff650200780c */ /* 0x000fe40003fa6070 */
[----:B------:R-:W-:Y:S01]  /*6fb0*/  IMAD.WIDE R94, R75, 0x4, R94 ;  /* 0x000000044b5e7825 */ /* 0x000fe200078e025e */
[----:B------:R1:W-:Y:S01]  /*6fc0*/  LDGSTS.E [R215+0x1e000], desc[UR16][R96.64], !P6 ;  /* 0x1e00000060d77fae */ /* 0x0003e2000f1a1010 */
[----:B------:R-:W2:Y:S02]  /*6fd0*/  LDC R66, c[0x0][0x3a0] ;  /* 0x0000e800ff427b82 */ /* 0x000ea40000000800 */
[----:B---3--:R-:W-:Y:S01]  /*6fe0*/  VIADD R58, R59, 0xffffff83 ;  /* 0xffffff833b3a7836 */ /* 0x008fe20000000000 */
[----:B------:R3:W-:Y:S01]  /*6ff0*/  LDGSTS.E [R215+0x1e200], desc[UR16][R94.64], !P6 ;  /* 0x1e2000005ed77fae */ /* 0x0007e2000f1a1010 */
[----:B------:R-:W-:-:S03]  /*7000*/  IMAD.WIDE R92, R75, 0x4, R92 ;  /* 0x000000044b5c7825 */ /* 0x000fc600078e025c */
[----:B------:R-:W-:Y:S01]  /*7010*/  ISETP.GE.U32.AND P6, PT, R58, 0x7fffff64, PT ;  /* 0x7fffff643a00780c */ /* 0x000fe20003fc6070 */
[C---:B------:R-:W-:Y:S01]  /*7020*/  IMAD.WIDE R90, R75.reuse, 0x4, R90 ;  /* 0x000000044b5a7825 */ /* 0x040fe200078e025a */
[----:B------:R1:W-:Y:S01]  /*7030*/  LDGSTS.E [R215+0x1e400], desc[UR16][R92.64], !P3 ;  /* 0x1e4000005cd77fae */ /* 0x0003e2000d9a1010 */
[----:B------:R-:W2:Y:S02]  /*7040*/  LDC R59, c[0x0][0x3a0] ;  /* 0x0000e800ff3b7b82 */ /* 0x000ea40000000800 */
[C---:B------:R-:W-:Y:S01]  /*7050*/  IMAD.WIDE R88, R75.reuse, 0x4, R88 ;  /* 0x000000044b587825 */ /* 0x040fe200078e0258 */
[----:B------:R1:W-:Y:S03]  /*7060*/  LDGSTS.E [R215+0x1e600], desc[UR16][R90.64], !P3 ;  /* 0x1e6000005ad77fae */ /* 0x0003e6000d9a1010 */
[----:B-----5:R-:W-:Y:S01]  /*7070*/  VIADD R2, R64, 0xffffff82 ;  /* 0xffffff8240027836 */ /* 0x020fe20000000000 */
[----:B------:R5:W-:Y:S01]  /*7080*/  LDGSTS.E [R215+0x1e800], desc[UR16][R88.64], !P4 ;  /* 0x1e80000058d77fae */ /* 0x000be2000e1a1010 */
[C---:B------:R-:W-:Y:S01]  /*7090*/  IMAD.WIDE R86, R75.reuse, 0x4, R86 ;  /* 0x000000044b567825 */ /* 0x040fe200078e0256 */
[----:B------:R-:W2:Y:S02]  /*70a0*/  LDC R64, c[0x0][0x3a0] ;  /* 0x0000e800ff407b82 */ /* 0x000ea40000000800 */
[----:B------:R-:W-:Y:S01]  /*70b0*/  ISETP.GE.U32.AND P3, PT, R2, 0x7fffff63, PT ;  /* 0x7fffff630200780c */ /* 0x000fe20003f66070 */
[----:B------:R-:W-:Y:S01]  /*70c0*/  IMAD.WIDE R84, R75, 0x4, R84 ;  /* 0x000000044b547825 */ /* 0x000fe200078e0254 */
[----:B------:R2:W-:Y:S01]  /*70d0*/  LDGSTS.E [R215+0x1ea00], desc[UR16][R86.64], !P4 ;  /* 0x1ea0000056d77fae */ /* 0x0005e2000e1a1010 */
[----:B------:R-:W-:-:S02]  /*70e0*/  IADD3 R2, PT, PT, R65, -0x80, RZ ;  /* 0xffffff8041027810 */ /* 0x000fc40007ffe0ff */
[----:B------:R-:W-:Y:S01]  /*70f0*/  IMAD.WIDE R82, R75, 0x4, R82 ;  /* 0x000000044b527825 */ /* 0x000fe200078e0252 */
[----:B------:R2:W-:Y:S01]  /*7100*/  LDGSTS.E [R215+0x1ec00], desc[UR16][R84.64], !P5 ;  /* 0x1ec0000054d77fae */ /* 0x0005e2000e9a1010 */
[----:B------:R-:W-:Y:S01]  /*7110*/  ISETP.GE.AND P4, PT, R137, R2, PT ;  /* 0x000000028900720c */ /* 0x000fe20003f86270 */
[----:B------:R-:W2:Y:S01]  /*7120*/  LDC R65, c[0x0][0x3a0] ;  /* 0x0000e800ff417b82 */ /* 0x000ea20000000800 */
[----:B-1----:R-:W-:Y:S01]  /*7130*/  VIADD R58, R61, 0xffffff81 ;  /* 0xffffff813d3a7836 */ /* 0x002fe20000000000 */
[----:B------:R1:W-:Y:S01]  /*7140*/  LDGSTS.E [R215+0x1ee00], desc[UR16][R82.64], !P5 ;  /* 0x1ee0000052d77fae */ /* 0x0003e2000e9a1010 */
[----:B------:R-:W-:-:S03]  /*7150*/  IMAD.WIDE R112, R75, 0x4, R112 ;  /* 0x000000044b707825 */ /* 0x000fc600078e0270 */
[----:B------:R-:W-:Y:S01]  /*7160*/  ISETP.GE.U32.AND P5, PT, R58, 0x7fffff62, PT ;  /* 0x7fffff623a00780c */ /* 0x000fe20003fa6070 */
[C---:B------:R-:W-:Y:S01]  /*7170*/  IMAD.WIDE R120, R75.reuse, 0x4, R120 ;  /* 0x000000044b787825 */ /* 0x040fe200078e0278 */
[----:B------:R1:W-:Y:S01]  /*7180*/  LDGSTS.E [R215+0x1f000], desc[UR16][R112.64], !P6 ;  /* 0x1f00000070d77fae */ /* 0x0003e2000f1a1010 */
[----:B------:R-:W-:Y:S01]  /*7190*/  SEL R58, RZ, 0x4, P4 ;  /* 0x00000004ff3a7807 */ /* 0x000fe20002000000 */
[----:B------:R-:W1:Y:S01]  /*71a0*/  LDC R61, c[0x0][0x3a0] ;  /* 0x0000e800ff3d7b82 */ /* 0x000e620000000800 */
[C---:B------:R-:W-:Y:S01]  /*71b0*/  IMAD.WIDE R114, R75.reuse, 0x4, R114 ;  /* 0x000000044b727825 */ /* 0x040fe200078e0272 */
[----:B------:R1:W-:Y:S01]  /*71c0*/  LDGSTS.E [R215+0x1f200], desc[UR16][R120.64], !P6 ;  /* 0x1f20000078d77fae */ /* 0x0003e2000f1a1010 */
[----:B------:R-:W-:Y:S02]  /*71d0*/  ISETP.GE.U32.AND P6, PT, R2, 0x7fffff61, PT ;  /* 0x7fffff610200780c */ /* 0x000fe40003fc6070 */
[----:B------:R-:W-:Y:S01]  /*71e0*/  IMAD.WIDE R122, R75, 0x4, R122 ;  /* 0x000000044b7a7825 */ /* 0x000fe200078e027a */
[----:B------:R1:W-:Y:S01]  /*71f0*/  LDGSTS.E [R215+0x1f400], desc[UR16][R114.64], !P3 ;  /* 0x1f40000072d77fae */ /* 0x0003e2000d9a1010 */
[----:B------:R-:W-:-:S02]  /*7200*/  ISETP.GT.AND P4, PT, R136, 0x9f, PT ;  /* 0x0000009f8800780c */ /* 0x000fc40003f84270 */
[C---:B------:R-:W-:Y:S01]  /*7210*/  IMAD.WIDE R116, R75.reuse, 0x4, R116 ;  /* 0x000000044b747825 */ /* 0x040fe200078e0274 */
[----:B------:R1:W-:Y:S01]  /*7220*/  LDGSTS.E [R215+0x1f600], desc[UR16][R122.64], !P3 ;  /* 0x1f6000007ad77fae */ /* 0x0003e2000d9a1010 */
[----:B------:R-:W-:Y:S02]  /*7230*/  SEL R58, R58, RZ, P4 ;  /* 0x000000ff3a3a7207 */ /* 0x000fe40002000000 */
[C---:B------:R-:W-:Y:S01]  /*7240*/  IMAD.WIDE R124, R75.reuse, 0x4, R124 ;  /* 0x000000044b7c7825 */ /* 0x040fe200078e027c */
[----:B------:R1:W-:Y:S01]  /*7250*/  LDGSTS.E [R215+0x1f800], desc[UR16][R116.64], !P5 ;  /* 0x1f80000074d77fae */ /* 0x0003e2000e9a1010 */
[----:B------:R-:W-:Y:S02]  /*7260*/  ISETP.NE.U32.AND P4, PT, R58, RZ, PT ;  /* 0x000000ff3a00720c */ /* 0x000fe40003f85070 */
[C---:B------:R-:W-:Y:S01]  /*7270*/  IMAD.WIDE R118, R75.reuse, 0x4, R118 ;  /* 0x000000044b767825 */ /* 0x040fe200078e0276 */
[----:B------:R1:W-:Y:S03]  /*7280*/  LDGSTS.E [R215+0x1fa00], desc[UR16][R124.64], !P5 ;  /* 0x1fa000007cd77fae */ /* 0x0003e6000e9a1010 */
[----:B------:R-:W-:Y:S01]  /*7290*/  IMAD.WIDE R126, R75, 0x4, R126 ;  /* 0x000000044b7e7825 */ /* 0x000fe200078e027e */
[----:B------:R1:W-:Y:S03]  /*72a0*/  LDGSTS.E [R215+0x1fc00], desc[UR16][R118.64], !P6 ;  /* 0x1fc0000076d77fae */ /* 0x0003e6000f1a1010 */
[C---:B------:R-:W-:Y:S01]  /*72b0*/  IMAD.WIDE R70, R107.reuse, 0x4, R70 ;  /* 0x000000046b467825 */ /* 0x040fe200078e0246 */
[----:B------:R1:W-:Y:S03]  /*72c0*/  LDGSTS.E [R215+0x1fe00], desc[UR16][R126.64], !P6 ;  /* 0x1fe000007ed77fae */ /* 0x0003e6000f1a1010 */
[C---:B------:R-:W-:Y:S01]  /*72d0*/  IMAD.WIDE R130, R107.reuse, 0x4, R130 ;  /* 0x000000046b827825 */ /* 0x040fe200078e0282 */
[----:B------:R-:W0:Y:S03]  /*72e0*/  LDGDEPBAR ;  /* 0x00000000000079af */ /* 0x000e260000000000 */
[C---:B------:R-:W-:Y:S01]  /*72f0*/  IMAD.WIDE R134, R107.reuse, 0x4, R134 ;  /* 0x000000046b867825 */ /* 0x040fe200078e0286 */
[----:B------:R1:W-:Y:S03]  /*7300*/  LDGSTS.E [R214+0x44000], desc[UR16][R70.64], P2 ;  /* 0x4400000046d67fae */ /* 0x0003e600091a1010 */
        /* <DEDUP_REMOVED lines=52> */
[----:B--2---:R-:W-:Y:S01]  /*7650*/  VIADD R58, R60, 0xffffff7e ;  /* 0xffffff7e3c3a7836 */ /* 0x004fe20000000000 */
[----:B------:R2:W-:Y:S01]  /*7660*/  LDGSTS.E [R213+0x46e00], desc[UR16][R78.64], P2 ;  /* 0x46e000004ed57fae */ /* 0x0005e200091a1010 */
[C---:B------:R-:W-:Y:S01]  /*7670*/  IMAD.WIDE R72, R107.reuse, 0x4, R72 ;  /* 0x000000046b487825 */ /* 0x040fe200078e0248 */
[----:B------:R-:W2:Y:S02]  /*7680*/  LDC R60, c[0x0][0x3a0] ;  /* 0x0000e800ff3c7b82 */ /* 0x000ea40000000800 */
[----:B------:R1:W-:Y:S01]  /*7690*/  LDGSTS.E [R213+0x47200], desc[UR16][R76.64], P2 ;  /* 0x472000004cd57fae */ /* 0x0003e200091a1010 */
[----:B------:R-:W-:Y:S01]  /*76a0*/  IMAD.WIDE R108, R107, 0x4, R108 ;  /* 0x000000046b6c7825 */ /* 0x000fe200078e026c */
[----:B------:R-:W-:-:S02]  /*76b0*/  ISETP.GE.U32.AND P5, PT, R58, 0x7fffff5f, PT ;  /* 0x7fffff5f3a00780c */ /* 0x000fc40003fa6070 */
[----:B------:R1:W-:Y:S01]  /*76c0*/  LDGSTS.E [R213+0x47600], desc[UR16][R72.64], P2 ;  /* 0x4760000048d57fae */ /* 0x0003e200091a1010 */
[----:B------:R-:W-:Y:S01]  /*76d0*/  IMAD.WIDE R110, R107, 0x4, R110 ;  /* 0x000000046b6e7825 */ /* 0x000fe200078e026e */
[----:B------:R-:W3:Y:S02]  /*76e0*/  LDC R58, c[0x0][0x3a0] ;  /* 0x0000e800ff3a7b82 */ /* 0x000ee40000000800 */
[----:B------:R1:W-:Y:S01]  /*76f0*/  LDGSTS.E [R213+0x47a00], desc[UR16][R108.64], P2 ;  /* 0x47a000006cd57fae */ /* 0x0003e200091a1010 */
[----:B------:R-:W-:Y:S02]  /*7700*/  VIADD R2, R59, 0xffffff7f ;  /* 0xffffff7f3b027836 */ /* 0x000fe40000000000 */
[----:B------:R-:W-:Y:S01]  /*7710*/  IMAD.WIDE R56, R75, 0x4, R56 ;  /* 0x000000044b387825 */ /* 0x000fe200078e0238 */
[----:B------:R1:W-:Y:S02]  /*7720*/  LDGSTS.E [R213+0x47e00], desc[UR16][R110.64], P2 ;  /* 0x47e000006ed57fae */ /* 0x0003e400091a1010 */
[----:B------:R-:W-:Y:S01]  /*7730*/  ISETP.GE.U32.AND P3, PT, R2, 0x7fffff60, PT ;  /* 0x7fffff600200780c */ /* 0x000fe20003f66070 */
[----:B------:R-:W-:Y:S01]  /*7740*/  VIADD R2, R63, 0xffffff7d ;  /* 0xffffff7d3f027836 */ /* 0x000fe20000000000 */
[----:B------:R-:W0:Y:S01]  /*7750*/  LDGDEPBAR ;  /* 0x00000000000079af */ /* 0x000e220000000000 */
[----:B------:R-:W4:Y:S01]  /*7760*/  LDC R59, c[0x0][0x3a0] ;  /* 0x0000e800ff3b7b82 */ /* 0x000f220000000800 */
[----:B------:R-:W-:-:S07]  /*7770*/  IMAD.WIDE R54, R75, 0x4, R54 ;  /* 0x000000044b367825 */ /* 0x000fce00078e0236 */
[----:B------:R-:W-:Y:S01]  /*7780*/  BAR.SYNC.DEFER_BLOCKING 0x0 ;  /* 0x0000000000007b1d */ /* 0x000fe20000010000 */
[----:B------:R-:W-:Y:S01]  /*7790*/  ISETP.GE.U32.AND P6, PT, R2, 0x7fffff5e, PT ;  /* 0x7fffff5e0200780c */ /* 0x000fe20003fc6070 */
[----:B------:R-:W-:Y:S01]  /*77a0*/  IMAD.WIDE R52, R75, 0x4, R52 ;  /* 0x000000044b347825 */ /* 0x000fe200078e0234 */
[----:B-1----:R-:W-:-:S05]  /*77b0*/  IADD3 R2, PT, PT, R61, -0x84, RZ ;  /* 0xffffff7c3d027810 */ /* 0x002fca0007ffe0ff */
[----:B------:R-:W1:Y:S01]  /*77c0*/  LDC R63, c[0x0][0x3a0] ;  /* 0x0000e800ff3f7b82 */ /* 0x000e620000000800 */
[----:B------:R-:W-:Y:S01]  /*77d0*/  ISETP.GE.U32.AND P2, PT, R2, 0x7fffff5d, PT ;  /* 0x7fffff5d0200780c */ /* 0x000fe20003f46070 */
[----:B--2---:R-:W-:Y:S02]  /*77e0*/  VIADD R2, R60, 0xffffff7a ;  /* 0xffffff7a3c027836 */ /* 0x004fe40000000000 */
[----:B---3--:R-:W-:Y:S02]  /*77f0*/  VIADD R58, R58, 0xffffff7b ;  /* 0xffffff7b3a3a7836 */ /* 0x008fe40000000000 */
[C---:B------:R-:W-:Y:S02]  /*7800*/  IMAD.WIDE R50, R75.reuse, 0x4, R50 ;  /* 0x000000044b327825 */ /* 0x040fe400078e0232 */
[----:B------:R-:W2:Y:S02]  /*7810*/  LDC R60, c[0x0][0x3a0] ;  /* 0x0000e800ff3c7b82 */ /* 0x000ea40000000800 */
[----:B------:R-:W-:-:S04]  /*7820*/  IMAD.WIDE R48, R75, 0x4, R48 ;  /* 0x000000044b307825 */ /* 0x000fc800078e0230 */
[C---:B------:R-:W-:Y:S02]  /*7830*/  IMAD.WIDE R46, R75.reuse, 0x4, R46 ;  /* 0x000000044b2e7825 */ /* 0x040fe400078e022e */
[----:B------:R-:W3:Y:S01]  /*7840*/  LDC R61, c[0x0][0x3a0] ;  /* 0x0000e800ff3d7b82 */ /* 0x000ee20000000800 */
[----:B------:R-:W-:Y:S01]  /*7850*/  @!PT LDS RZ, [RZ] ;  /* 0x00000000fffff984 */ /* 0x000fe20000000800 */
[----:B------:R-:W-:Y:S01]  /*7860*/  @!PT LDS RZ, [RZ] ;  /* 0x00000000fffff984 */ /* 0x000fe20000000800 */
[----:B------:R-:W-:Y:S01]  /*7870*/  @!PT LDS RZ, [RZ] ;  /* 0x00000000fffff984 */ /* 0x000fe20000000800 */
[----:B------:R1:W-:Y:S01]  /*7880*/  LDGSTS.E [R215+0x20000], desc[UR16][R56.64], !P3 ;  /* 0x2000000038d77fae */ /* 0x0003e2000d9a1010 */
[----:B------:R-:W-:-:S03]  /*7890*/  IMAD.WIDE R44, R75, 0x4, R44 ;  /* 0x000000044b2c7825 */ /* 0x000fc600078e022c */
[----:B------:R1:W-:Y:S01]  /*78a0*/  LDGSTS.E [R215+0x20200], desc[UR16][R54.64], !P3 ;  /* 0x2020000036d77fae */ /* 0x0003e2000d9a1010 */
[----:B------:R-:W-:Y:S01]  /*78b0*/  ISETP.GE.U32.AND P3, PT, R58, 0x7fffff5c, PT ;  /* 0x7fffff5c3a00780c */ /* 0x000fe20003f66070 */
[----:B------:R-:W-:Y:S02]  /*78c0*/  VIADD R58, R65, 0xffffff79 ;  /* 0xffffff79413a7836 */ /* 0x000fe40000000000 */
[----:B------:R1:W-:Y:S01]  /*78d0*/  LDGSTS.E [R215+0x20400], desc[UR16][R52.64], !P5 ;  /* 0x2040000034d77fae */ /* 0x0003e2000e9a1010 */
[C---:B------:R-:W-:Y:S01]  /*78e0*/  IMAD.WIDE R42, R75.reuse, 0x4, R42 ;  /* 0x000000044b2a7825 */ /* 0x040fe200078e022a */
[----:B------:R-:W3:Y:S02]  /*78f0*/  LDC R65, c[0x0][0x3a0] ;  /* 0x0000e800ff417b82 */ /* 0x000ee40000000800 */
[----:B------:R1:W-:Y:S01]  /*7900*/  LDGSTS.E [R215+0x20600], desc[UR16][R50.64], !P5 ;  /* 0x2060000032d77fae */ /* 0x0003e2000e9a1010 */
[----:B------:R-:W-:Y:S01]  /*7910*/  ISETP.GE.U32.AND P5, PT, R2, 0x7fffff5b, PT ;  /* 0x7fffff5b0200780c */ /* 0x000fe20003fa6070 */
[C---:B------:R-:W-:Y:S01]  /*7920*/  IMAD.WIDE R40, R75.reuse, 0x4, R40 ;  /* 0x000000044b287825 */ /* 0x040fe200078e0228 */
[----:B------:R-:W-:Y:S01]  /*7930*/  IADD3 R2, PT, PT, R66, -0x88, RZ ;  /* 0xffffff7842027810 */ /* 0x000fe20007ffe0ff */
[----:B------:R1:W-:Y:S02]  /*7940*/  LDGSTS.E [R215+0x20800], desc[UR16][R48.64], !P6 ;  /* 0x2080000030d77fae */ /* 0x0003e4000f1a1010 */
[----:B------:R-:W3:Y:S01]  /*7950*/  LDC R66, c[0x0][0x3a0] ;  /* 0x0000e800ff427b82 */ /* 0x000ee20000000800 */
[----:B------:R-:W-:Y:S01]  /*7960*/  IMAD.WIDE R38, R75, 0x4, R38 ;  /* 0x000000044b267825 */ /* 0x000fe200078e0226 */
[----:B------:R1:W-:Y:S01]  /*7970*/  LDGSTS.E [R215+0x20a00], desc[UR16][R46.64], !P6 ;  /* 0x20a000002ed77fae */ /* 0x0003e2000f1a1010 */
[----:B------:R-:W-:-:S02]  /*7980*/  ISETP.GE.U32.AND P6, PT, R58, 0x7fffff5a, PT ;  /* 0x7fffff5a3a00780c */ /* 0x000fc40003fc6070 */
[----:B------:R-:W-:Y:S01]  /*7990*/  IMAD.WIDE R36, R75, 0x4, R36 ;  /* 0x000000044b247825 */ /* 0x000fe200078e0224 */
[----:B------:R2:W-:Y:S03]  /*79a0*/  LDGSTS.E [R215+0x20c00], desc[UR16][R44.64], !P2 ;  /* 0x20c000002cd77fae */ /* 0x0005e6000d1a1010 */
[----:B----4-:R-:W-:Y:S01]  /*79b0*/  VIADD R58, R59, 0xffffff77 ;  /* 0xffffff773b3a7836 */ /* 0x010fe20000000000 */
[----:B------:R4:W-:Y:S01]  /*79c0*/  LDGSTS.E [R215+0x20e00], desc[UR16][R42.64], !P2 ;  /* 0x20e000002ad77fae */ /* 0x0009e2000d1a1010 */
[----:B------:R-:W-:Y:S01]  /*79d0*/  ISETP.GE.U32.AND P2, PT, R2, 0x7fffff59, PT ;  /* 0x7fffff590200780c */ /* 0x000fe20003f46070 */
[----:B------:R-:W-:Y:S01]  /*79e0*/  IMAD.WIDE R34, R75, 0x4, R34 ;  /* 0x000000044b227825 */ /* 0x000fe200078e0222 */
[----:B------:R-:W4:Y:S01]  /*79f0*/  LDC R59, c[0x0][0x3a0] ;  /* 0x0000e800ff3b7b82 */ /* 0x000f220000000800 */
[----:B------:R2:W-:Y:S02]  /*7a00*/  LDGSTS.E [R215+0x21000], desc[UR16][R40.64], !P3 ;  /* 0x2100000028d77fae */ /* 0x0005e4000d9a1010 */
[----:B-1----:R-:W-:-:S02]  /*7a10*/  VIADD R2, R63, 0xffffff76 ;  /* 0xffffff763f027836 */ /* 0x002fc40000000000 */
[----:B------:R1:W-:Y:S01]  /*7a20*/  LDGSTS.E [R215+0x21200], desc[UR16][R38.64], !P3 ;  /* 0x2120000026d77fae */ /* 0x0003e2000d9a1010 */
[C---:B------:R-:W-:Y:S01]  /*7a30*/  IMAD.WIDE R32, R75.reuse, 0x4, R32 ;  /* 0x000000044b207825 */ /* 0x040fe200078e0220 */
[----:B------:R-:W-:Y:S01]  /*7a40*/  ISETP.GE.U32.AND P3, PT, R58, 0x7fffff58, PT ;  /* 0x7fffff583a00780c */ /* 0x000fe20003f66070 */
[----:B------:R-:W1:Y:S01]  /*7a50*/  LDC R63, c[0x0][0x3a0] ;  /* 0x0000e800ff3f7b82 */ /* 0x000e620000000800 */
[----:B------:R1:W-:Y:S01]  /*7a60*/  LDGSTS.E [R215+0x21400], desc[UR16][R36.64], !P5 ;  /* 0x2140000024d77fae */ /* 0x0003e2000e9a1010 */
[----:B------:R-:W-:-:S03]  /*7a70*/  IMAD.WIDE R30, R75, 0x4, R30 ;  /* 0x000000044b1e7825 */ /* 0x000fc600078e021e */
[----:B------:R1:W-:Y:S01]  /*7a80*/  LDGSTS.E [R215+0x21600], desc[UR16][R34.64], !P5 ;  /* 0x2160000022d77fae */ /* 0x0003e2000e9a1010 */
[----:B------:R-:W-:Y:S01]  /*7a90*/  ISETP.GE.U32.AND P5, PT, R2, 0x7fffff57, PT ;  /* 0x7fffff570200780c */ /* 0x000fe20003fa6070 */
[----:B--2---:R-:W-:Y:S01]  /*7aa0*/  VIADD R58, R60, 0xffffff75 ;  /* 0xffffff753c3a7836 */ /* 0x004fe20000000000 */
[----:B------:R-:W-:Y:S01]  /*7ab0*/  IADD3 R2, PT, PT, R64, -0x8c, RZ ;  /* 0xffffff7440027810 */ /* 0x000fe20007ffe0ff */
[C---:B------:R-:W-:Y:S01]  /*7ac0*/  IMAD.WIDE R28, R75.reuse, 0x4, R28 ;  /* 0x000000044b1c7825 */ /* 0x040fe200078e021c */
[----:B------:R-:W2:Y:S01]  /*7ad0*/  LDC R64, c[0x0][0x3a0] ;  /* 0x0000e800ff407b82 */ /* 0x000ea20000000800 */
        /* <DEDUP_REMOVED lines=9> */
[----:B------:R-:W-:Y:S01]  /*7b70*/  ISETP.GE.U32.AND P2, PT, R2, 0x7fffff55, PT ;  /* 0x7fffff550200780c */ /* 0x000fe20003f46070 */
[----:B------:R-:W-:Y:S02]  /*7b80*/  IMAD.WIDE R20, R75, 0x4, R20 ;  /* 0x000000044b147825 */ /* 0x000fe400078e0214 */
[----:B------:R1:W-:Y:S02]  /*7b90*/  LDGSTS.E [R215+0x22000], desc[UR16][R24.64], !P3 ;  /* 0x2200000018d77fae */ /* 0x0003e4000d9a1010 */
[----:B---3--:R-:W-:Y:S02]  /*7ba0*/  VIADD R58, R61, 0xffffff73 ;  /* 0xffffff733d3a7836 */ /* 0x008fe40000000000 */
[C---:B------:R-:W-:Y:S01]  /*7bb0*/  IMAD.WIDE R18, R75.reuse, 0x4, R18 ;  /* 0x000000044b127825 */ /* 0x040fe200078e0212 */
[----:B------:R3:W-:Y:S01]  /*7bc0*/  LDGSTS.E [R215+0x22200], desc[UR16][R22.64], !P3 ;  /* 0x2220000016d77fae */ /* 0x0007e2000d9a1010 */
[----:B------:R-:W3:Y:S01]  /*7bd0*/  LDC R61, c[0x0][0x3a0] ;  /* 0x0000e800ff3d7b82 */ /* 0x000ee20000000800 */
[----:B------:R-:W-:Y:S01]  /*7be0*/  ISETP.GE.U32.AND P3, PT, R58, 0x7fffff54, PT ;  /* 0x7fffff543a00780c */ /* 0x000fe20003f66070 */
[----:B------:R-:W-:Y:S01]  /*7bf0*/  VIADD R2, R66, 0xffffff72 ;  /* 0xffffff7242027836 */ /* 0x000fe20000000000 */
[----:B------:R1:W-:Y:S01]  /*7c00*/  LDGSTS.E [R215+0x22400], desc[UR16][R20.64], !P5 ;  /* 0x2240000014d77fae */ /* 0x0003e2000e9a1010 */
[----:B------:R-:W-:-:S03]  /*7c10*/  IMAD.WIDE R16, R75, 0x4, R16 ;  /* 0x000000044b107825 */ /* 0x000fc600078e0210 */
[----:B------:R1:W-:Y:S01]  /*7c20*/  LDGSTS.E [R215+0x22600], desc[UR16][R18.64], !P5 ;  /* 0x2260000012d77fae */ /* 0x0003e2000e9a1010 */
[----:B------:R-:W3:Y:S01]  /*7c30*/  LDC R66, c[0x0][0x3a0] ;  /* 0x0000e800ff427b82 */ /* 0x000ee20000000800 */
[----:B------:R-:W-:Y:S01]  /*7c40*/  IMAD.WIDE R14, R75, 0x4, R14 ;  /* 0x000000044b0e7825 */ /* 0x000fe200078e020e */
[----:B------:R-:W-:Y:S01]  /*7c50*/  ISETP.GE.U32.AND P5, PT, R2, 0x7fffff53, PT ;  /* 0x7fffff530200780c */ /* 0x000fe20003fa6070 */
[----:B------:R1:W-:Y:S01]  /*7c60*/  LDGSTS.E [R215+0x22800], desc[UR16][R16.64], !P6 ;  /* 0x2280000010d77fae */ /* 0x0003e2000f1a1010 */
[----:B------:R-:W-:Y:S01]  /*7c70*/  IADD3 R2, PT, PT, R65, -0x90, RZ ;  /* 0xffffff7041027810 */ /* 0x000fe20007ffe0ff */
[----:B------:R-:W-:Y:S02]  /*7c80*/  IMAD.WIDE R12, R75, 0x4, R12 ;  /* 0x000000044b0c7825 */ /* 0x000fe400078e020c */
[----:B------:R1:W-:Y:S01]  /*7c90*/  LDGSTS.E [R215+0x22a00], desc[UR16][R14.64], !P6 ;  /* 0x22a000000ed77fae */ /* 0x0003e2000f1a1010 */
[----:B------:R-:W5:Y:S01]  /*7ca0*/  LDC R65, c[0x0][0x3a0] ;  /* 0x0000e800ff417b82 */ /* 0x000f620000000800 */
[----:B----4-:R-:W-:-:S02]  /*7cb0*/  VIADD R58, R59, 0xffffff71 ;  /* 0xffffff713b3a7836 */ /* 0x010fc40000000000 */
[C---:B------:R-:W-:Y:S01]  /*7cc0*/  IMAD.WIDE R10, R75.reuse, 0x4, R10 ;  /* 0x000000044b0a7825 */ /* 0x040fe200078e020a */
[----:B------:R4:W-:Y:S02]  /*7cd0*/  LDGSTS.E [R215+0x22c00], desc[UR16][R12.64], !P2 ;  /* 0x22c000000cd77fae */ /* 0x0009e4000d1a1010 */
[----:B------:R-:W-:Y:S01]  /*7ce0*/  ISETP.GE.U32.AND P6, PT, R58, 0x7fffff52, PT ;  /* 0x7fffff523a00780c */ /* 0x000fe20003fc6070 */
[C---:B------:R-:W-:Y:S01]  /*7cf0*/  IMAD.WIDE R8, R75.reuse, 0x4, R8 ;  /* 0x000000044b087825 */ /* 0x040fe200078e0208 */
[----:B------:R-:W4:Y:S01]  /*7d00*/  LDC R59, c[0x0][0x3a0] ;  /* 0x0000e800ff3b7b82 */ /* 0x000f220000000800 */
[----:B------:R3:W-:Y:S01]  /*7d10*/  LDGSTS.E [R215+0x22e00], desc[UR16][R10.64], !P2 ;  /* 0x22e000000ad77fae */ /* 0x0007e2000d1a1010 */
[----:B------:R-:W-:Y:S01]  /*7d20*/  ISETP.GE.U32.AND P2, PT, R2, 0x7fffff51, PT ;  /* 0x7fffff510200780c */ /* 0x000fe20003f46070 */
[----:B--2---:R-:W-:Y:S02]  /*7d30*/  VIADD R2, R64, 0xffffff6e ;  /* 0xffffff6e40027836 */ /* 0x004fe40000000000 */
[C---:B------:R-:W-:Y:S01]  /*7d40*/  IMAD.WIDE R6, R75.reuse, 0x4, R6 ;  /* 0x000000044b067825 */ /* 0x040fe200078e0206 */
[----:B------:R2:W-:Y:S02]  /*7d50*/  LDGSTS.E [R215+0x23000], desc[UR16][R8.64], !P3 ;  /* 0x2300000008d77fae */ /* 0x0005e4000d9a1010 */
[----:B------:R-:W2:Y:S01]  /*7d60*/  LDC R64, c[0x0][0x3a0] ;  /* 0x0000e800ff407b82 */ /* 0x000ea20000000800 */
[----:B-1----:R-:W-:Y:S01]  /*7d70*/  VIADD R58, R60, 0xffffff6f ;  /* 0xffffff6f3c3a7836 */ /* 0x002fe20000000000 */
[----:B------:R1:W-:Y:S01]  /*7d80*/  LDGSTS.E [R215+0x23200], desc[UR16][R6.64], !P3 ;  /* 0x2320000006d77fae */ /* 0x0003e2000d9a1010 */
[----:B------:R-:W-:-:S03]  /*7d90*/  IMAD.WIDE R4, R75, 0x4, R4 ;  /* 0x000000044b047825 */ /* 0x000fc600078e0204 */
[----:B------:R-:W-:Y:S01]  /*7da0*/  ISETP.GE.U32.AND P3, PT, R58, 0x7fffff50, PT ;  /* 0x7fffff503a00780c */ /* 0x000fe20003f66070 */
[----:B------:R-:W-:Y:S01]  /*7db0*/  IMAD.WIDE R250, R75, 0x4, R250 ;  /* 0x000000044bfa7825 */ /* 0x000fe200078e02fa */
[----:B------:R1:W-:Y:S01]  /*7dc0*/  LDGSTS.E [R215+0x23400], desc[UR16][R4.64], !P5 ;  /* 0x2340000004d77fae */ /* 0x0003e2000e9a1010 */
[----:B------:R-:W1:Y:S02]  /*7dd0*/  LDC R60, c[0x0][0x3a0] ;  /* 0x0000e800ff3c7b82 */ /* 0x000e640000000800 */
[----:B------:R-:W-:Y:S01]  /*7de0*/  VIADD R58, R63, 0xffffff6d ;  /* 0xffffff6d3f3a7836 */ /* 0x000fe20000000000 */
[----:B------:R1:W-:Y:S01]  /*7df0*/  LDGSTS.E [R215+0x23600], desc[UR16][R250.64], !P5 ;  /* 0x23600000fad77fae */ /* 0x0003e2000e9a1010 */
[C---:B------:R-:W-:Y:S01]  /*7e00*/  IMAD.WIDE R248, R75.reuse, 0x4, R248 ;  /* 0x000000044bf87825 */ /* 0x040fe200078e02f8 */
[----:B------:R-:W-:Y:S02]  /*7e10*/  ISETP.GE.U32.AND P5, PT, R2, 0x7fffff4f, PT ;  /* 0x7fffff4f0200780c */ /* 0x000fe40003fa6070 */
[----:B---3--:R-:W-:Y:S01]  /*7e20*/  IADD3 R2, PT, PT, R66, -0x94, RZ ;  /* 0xffffff6c42027810 */ /* 0x008fe20007ffe0ff */
[C---:B------:R-:W-:Y:S01]  /*7e30*/  IMAD.WIDE R246, R75.reuse, 0x4, R246 ;  /* 0x000000044bf67825 */ /* 0x040fe200078e02f6 */
[----:B------:R-:W3:Y:S01]  /*7e40*/  LDC R63, c[0x0][0x3a0] ;  /* 0x0000e800ff3f7b82 */ /* 0x000ee20000000800 */
[----:B------:R1:W-:Y:S02]  /*7e50*/  LDGSTS.E [R215+0x23800], desc[UR16][R248.64], !P6 ;  /* 0x23800000f8d77fae */ /* 0x0003e4000f1a1010 */
[----:B------:R-:W-:-:S02]  /*7e60*/  IMAD.WIDE R244, R75, 0x4, R244 ;  /* 0x000000044bf47825 */ /* 0x000fc400078e02f4 */
[----:B------:R1:W-:Y:S01]  /*7e70*/  LDGSTS.E [R215+0x23a00], desc[UR16][R246.64], !P6 ;  /* 0x23a00000f6d77fae */ /* 0x0003e2000f1a1010 */
[----:B------:R-:W-:Y:S01]  /*7e80*/  ISETP.GE.U32.AND P6, PT, R58, 0x7fffff4e, PT ;  /* 0x7fffff4e3a00780c */ /* 0x000fe20003fc6070 */
[C---:B------:R-:W-:Y:S01]  /*7e90*/  IMAD.WIDE R242, R75.reuse, 0x4, R242 ;  /* 0x000000044bf27825 */ /* 0x040fe200078e02f2 */
[----:B------:R-:W1:Y:S01]  /*7ea0*/  LDC R66, c[0x0][0x3a0] ;  /* 0x0000e800ff427b82 */ /* 0x000e620000000800 */
[----:B------:R1:W-:Y:S02]  /*7eb0*/  LDGSTS.E [R215+0x23c00], desc[UR16][R244.64], !P2 ;  /* 0x23c00000f4d77fae */ /* 0x0003e4000d1a1010 */
[C---:B------:R-:W-:Y:S02]  /*7ec0*/  IMAD.WIDE R240, R75.reuse, 0x4, R240 ;  /* 0x000000044bf07825 */ /* 0x040fe400078e02f0 */
[----:B------:R1:W-:Y:S01]  /*7ed0*/  LDGSTS.E [R215+0x23e00], desc[UR16][R242.64], !P2 ;  /* 0x23e00000f2d77fae */ /* 0x0003e2000d1a1010 */
[----:B------:R-:W-:Y:S01]  /*7ee0*/  ISETP.GE.U32.AND P2, PT, R2, 0x7fffff4d, PT ;  /* 0x7fffff4d0200780c */ /* 0x000fe20003f46070 */
[----:B------:R-:W-:-:S02]  /*7ef0*/  IMAD.WIDE R238, R75, 0x4, R238 ;  /* 0x000000044bee7825 */ /* 0x000fc400078e02ee */
[----:B------:R1:W-:Y:S02]  /*7f00*/  LDGSTS.E [R215+0x24000], desc[UR16][R240.64], !P3 ;  /* 0x24000000f0d77fae */ /* 0x0003e4000d9a1010 */
[----:B------:R-:W-:Y:S02]  /*7f10*/  IMAD.WIDE R236, R75, 0x4, R236 ;  /* 0x000000044bec7825 */ /* 0x000fe400078e02ec */
[----:B------:R1:W-:Y:S02]  /*7f20*/  LDGSTS.E [R215+0x24200], desc[UR16][R238.64], !P3 ;  /* 0x24200000eed77fae */ /* 0x0003e4000d9a1010 */
[----:B----4-:R-:W-:Y:S02]  /*7f30*/  VIADD R58, R59, 0xffffff6b ;  /* 0xffffff6b3b3a7836 */ /* 0x010fe40000000000 */
[----:B------:R-:W-:Y:S01]  /*7f40*/  IMAD.WIDE R234, R75, 0x4, R234 ;  /* 0x000000044bea7825 */ /* 0x000fe200078e02ea */
[----:B------:R4:W-:Y:S01]  /*7f50*/  LDGSTS.E [R215+0x24400], desc[UR16][R236.64], !P5 ;  /* 0x24400000ecd77fae */ /* 0x0009e2000e9a1010 */
[----:B------:R-:W1:Y:S01]  /*7f60*/  LDC R59, c[0x0][0x3a0] ;  /* 0x0000e800ff3b7b82 */ /* 0x000e620000000800 */
[----:B------:R-:W-:Y:S01]  /*7f70*/  ISETP.GE.U32.AND P3, PT, R58, 0x7fffff4c, PT ;  /* 0x7fffff4c3a00780c */ /* 0x000fe20003f66070 */
[----:B-----5:R-:W-:Y:S01]  /*7f80*/  VIADD R2, R65, 0xffffff6a ;  /* 0xffffff6a41027836 */ /* 0x020fe20000000000 */
[----:B------:R5:W-:Y:S01]  /*7f90*/  LDGSTS.E [R215+0x24600], desc[UR16][R234.64], !P5 ;  /* 0x24600000ead77fae */ /* 0x000be2000e9a1010 */
[----:B------:R-:W-:-:S03]  /*7fa0*/  IMAD.WIDE R232, R75, 0x4, R232 ;  /* 0x000000044be87825 */ /* 0x000fc600078e02e8 */
[----:B------:R-:W-:Y:S01]  /*7fb0*/  ISETP.GE.U32.AND P5, PT, R2, 0x7fffff4b, PT ;  /* 0x7fffff4b0200780c */ /* 0x000fe20003fa6070 */
[----:B------:R-:W-:Y:S01]  /*7fc0*/  IMAD.WIDE R230, R75, 0x4, R230 ;  /* 0x000000044be67825 */ /* 0x000fe200078e02e6 */
[----:B--2---:R-:W-:Y:S01]  /*7fd0*/  IADD3 R2, PT, PT, R64, -0x98, RZ ;  /* 0xffffff6840027810 */ /* 0x004fe20007ffe0ff */
[----:B------:R2:W-:Y:S01]  /*7fe0*/  LDGSTS.E [R215+0x24800], desc[UR16][R232.64], !P6 ;  /* 0x24800000e8d77fae */ /* 0x0005e2000f1a1010 */
[----:B------:R-:W2:Y:S01]  /*7ff0*/  LDC R64, c[0x0][0x3a0] ;  /* 0x0000e800ff407b82 */ /* 0x000ea20000000800 */
[----:B------:R-:W-:Y:S02]  /*8000*/  VIADD R58, R61, 0xffffff69 ;  /* 0xffffff693d3a7836 */ /* 0x000fe40000000000 */
[C---:B------:R-:W-:Y:S01]  /*8010*/  IMAD.WIDE R228, R75.reuse, 0x4, R228 ;  /* 0x000000044be47825 */ /* 0x040fe200078e02e4 */
[----:B------:R1:W-:Y:S02]  /*8020*/  LDGSTS.E [R215+0x24a00], desc[UR16][R230.64], !P6 ;  /* 0x24a00000e6d77fae */ /* 0x0003e4000f1a1010 */
[----:B------:R-:W-:Y:S01]  /*8030*/  ISETP.GE.U32.AND P6, PT, R58, 0x7fffff4a, PT ;  /* 0x7fffff4a3a00780c */ /* 0x000fe20003fc6070 */
[C---:B------:R-:W-:Y:S01]  /*8040*/  IMAD.WIDE R226, R75.reuse, 0x4, R226 ;  /* 0x000000044be27825 */ /* 0x040fe200078e02e2 */
[----:B------:R1:W-:Y:S01]  /*8050*/  LDGSTS.E [R215+0x24c00], desc[UR16][R228.64], !P2 ;  /* 0x24c00000e4d77fae */ /* 0x0003e2000d1a1010 */
[----:B------:R-:W2:Y:S02]  /*8060*/  LDC R65, c[0x0][0x3a0] ;  /* 0x0000e800ff417b82 */ /* 0x000ea40000000800 */
[----:B------:R-:W-:Y:S01]  /*8070*/  IMAD.WIDE R224, R75, 0x4, R224 ;  /* 0x000000044be07825 */ /* 0x000fe200078e02e0 */
[----:B------:R1:W-:Y:S01]  /*8080*/  LDGSTS.E [R215+0x24e00], desc[UR16][R226.64], !P2 ;  /* 0x24e00000e2d77fae */ /* 0x0003e2000d1a1010 */
[----:B------:R-:W-:-:S02]  /*8090*/  ISETP.GE.U32.AND P2, PT, R2, 0x7fffff49, PT ;  /* 0x7fffff490200780c */ /* 0x000fc40003f46070 */
[----:B------:R-:W-:Y:S01]  /*80a0*/  IMAD.WIDE R222, R75, 0x4, R222 ;  /* 0x000000044bde7825 */ /* 0x000fe200078e02de */
[----:B------:R1:W-:Y:S01]  /*80b0*/  LDGSTS.E [R215+0x25000], desc[UR16][R224.64], !P3 ;  /* 0x25000000e0d77fae */ /* 0x0003e2000d9a1010 */
[----:B------:R-:W2:Y:S02]  /*80c0*/  LDC R61, c[0x0][0x3a0] ;  /* 0x0000e800ff3d7b82 */ /* 0x000ea40000000800 */
[----:B---3--:R-:W-:Y:S01]  /*80d0*/  VIADD R58, R63, 0xffffff67 ;  /* 0xffffff673f3a7836 */ /* 0x008fe20000000000 */
[----:B------:R3:W-:Y:S01]  /*80e0*/  LDGSTS.E [R215+0x25200], desc[UR16][R222.64], !P3 ;  /* 0x25200000ded77fae */ /* 0x0007e2000d9a1010 */
[----:B------:R-:W-:-:S03]  /*80f0*/  IMAD.WIDE R220, R75, 0x4, R220 ;  /* 0x000000044bdc7825 */ /* 0x000fc600078e02dc */
[----:B------:R-:W-:Y:S01]  /*8100*/  ISETP.GE.U32.AND P3, PT, R58, 0x7fffff48, PT ;  /* 0x7fffff483a00780c */ /* 0x000fe20003f66070 */
[----:B------:R-:W-:Y:S01]  /*8110*/  IMAD.WIDE R218, R75, 0x4, R218 ;  /* 0x000000044bda7825 */ /* 0x000fe200078e02da */
[----:B------:R2:W-:Y:S01]  /*8120*/  LDGSTS.E [R215+0x25400], desc[UR16][R220.64], !P5 ;  /* 0x25400000dcd77fae */ /* 0x0005e2000e9a1010 */
[----:B------:R-:W3:Y:S02]  /*8130*/  LDC R63, c[0x0][0x3a0] ;  /* 0x0000e800ff3f7b82 */ /* 0x000ee40000000800 */
[----:B------:R-:W-:Y:S01]  /*8140*/  VIADD R2, R67, 0xffffff66 ;  /* 0xffffff6643027836 */ /* 0x000fe20000000000 */
[----:B------:R2:W-:Y:S01]  /*8150*/  LDGSTS.E [R215+0x25600], desc[UR16][R218.64], !P5 ;  /* 0x25600000dad77fae */ /* 0x0005e2000e9a1010 */
[----:B------:R-:W-:-:S03]  /*8160*/  IMAD.WIDE R104, R75, 0x4, R104 ;  /* 0x000000044b687825 */ /* 0x000fc600078e0268 */
[----:B------:R-:W-:Y:S01]  /*8170*/  ISETP.GE.U32.AND P5, PT, R2, 0x7fffff47, PT ;  /* 0x7fffff470200780c */ /* 0x000fe20003fa6070 */
[C---:B------:R-:W-:Y:S01]  /*8180*/  IMAD.WIDE R102, R75.reuse, 0x4, R102 ;  /* 0x000000044b667825 */ /* 0x040fe200078e0266 */
[----:B------:R2:W-:Y:S01]  /*8190*/  LDGSTS.E [R215+0x25800], desc[UR16][R104.64], !P6 ;  /* 0x2580000068d77fae */ /* 0x0005e2000f1a1010 */
[----:B-1----:R-:W-:Y:S01]  /*81a0*/  IADD3 R2, PT, PT, R66, -0x9c, RZ ;  /* 0xffffff6442027810 */ /* 0x002fe20007ffe0ff */
[----:B------:R-:W1:Y:S01]  /*81b0*/  LDC R67, c[0x0][0x3a0] ;  /* 0x0000e800ff437b82 */ /* 0x000e620000000800 */
[----:B------:R-:W-:Y:S01]  /*81c0*/  VIADD R58, R60, 0xffffff65 ;  /* 0xffffff653c3a7836 */ /* 0x000fe20000000000 */
[----:B------:R1:W-:Y:S01]  /*81d0*/  LDGSTS.E [R215+0x25a00], desc[UR16][R102.64], !P6 ;  /* 0x25a0000066d77fae */ /* 0x0003e2000f1a1010 */
[----:B------:R-:W-:-:S03]  /*81e0*/  IMAD.WIDE R100, R75, 0x4, R100 ;  /* 0x000000044b647825 */ /* 0x000fc600078e0264 */
[----:B------:R-:W-:Y:S01]  /*81f0*/  ISETP.GE.U32.AND P6, PT, R58, 0x7fffff46, PT ;  /* 0x7fffff463a00780c */ /* 0x000fe20003fc6070 */
[C---:B------:R-:W-:Y:S01]  /*8200*/  IMAD.WIDE R98, R75.reuse, 0x4, R98 ;  /* 0x000000044b627825 */ /* 0x040fe200078e0262 */
[----:B------:R1:W-:Y:S01]  /*8210*/  LDGSTS.E [R215+0x25c00], desc[UR16][R100.64], !P2 ;  /* 0x25c0000064d77fae */ /* 0x0003e2000d1a1010 */
[----:B------:R-:W1:Y:S02]  /*8220*/  LDC R60, c[0x0][0x3a0] ;  /* 0x0000e800ff3c7b82 */ /* 0x000e640000000800 */
[C---:B------:R-:W-:Y:S01]  /*8230*/  IMAD.WIDE R96, R75.reuse, 0x4, R96 ;  /* 0x000000044b607825 */ /* 0x040fe200078e0260 */
[----:B------:R1:W-:Y:S01]  /*8240*/  LDGSTS.E [R215+0x25e00], desc[UR16][R98.64], !P2 ;  /* 0x25e0000062d77fae */ /* 0x0003e2000d1a1010 */
[----:B------:R-:W-:Y:S02]  /*8250*/  ISETP.GE.U32.AND P2, PT, R2, 0x7fffff45, PT ;  /* 0x7fffff450200780c */ /* 0x000fe40003f46070 */
[C---:B------:R-:W-:Y:S01]  /*8260*/  IMAD.WIDE R94, R75.reuse, 0x4, R94 ;  /* 0x000000044b5e7825 */ /* 0x040fe200078e025e */
[----:B------:R1:W-:Y:S01]  /*8270*/  LDGSTS.E [R215+0x26000], desc[UR16][R96.64], !P3 ;  /* 0x2600000060d77fae */ /* 0x0003e2000d9a1010 */
[----:B------:R-:W1:Y:S02]  /*8280*/  LDC R66, c[0x0][0x3a0] ;  /* 0x0000e800ff427b82 */ /* 0x000e640000000800 */
[C---:B------:R-:W-:Y:S01]  /*8290*/  IMAD.WIDE R92, R75.reuse, 0x4, R92 ;  /* 0x000000044b5c7825 */ /* 0x040fe200078e025c */
[----:B------:R1:W-:Y:S03]  /*82a0*/  LDGSTS.E [R215+0x26200], desc[UR16][R94.64], !P3 ;  /* 0x262000005ed77fae */ /* 0x0003e6000d9a1010 */
[----:B------:R-:W-:Y:S01]  /*82b0*/  IMAD.WIDE R90, R75, 0x4, R90 ;  /* 0x000000044b5a7825 */ /* 0x000fe200078e025a */
[----:B------:R1:W-:Y:S03]  /*82c0*/  LDGSTS.E [R215+0x26400], desc[UR16][R92.64], !P5 ;  /* 0x264000005cd77fae */ /* 0x0003e6000e9a1010 */
[----:B--2---:R-:W-:Y:S01]  /*82d0*/  VIADD R2, R64, 0xffffff62 ;  /* 0xffffff6240027836 */ /* 0x004fe20000000000 */
[----:B------:R2:W-:Y:S01]  /*82e0*/  LDGSTS.E [R215+0x26600], desc[UR16][R90.64], !P5 ;  /* 0x266000005ad77fae */ /* 0x0005e2000e9a1010 */
[----:B------:R-:W-:Y:S01]  /*82f0*/  VIADD R58, R59, 0xffffff63 ;  /* 0xffffff633b3a7836 */ /* 0x000fe20000000000 */
[----:B------:R-:W1:Y:S01]  /*8300*/  LDC R64, c[0x0][0x3a0] ;  /* 0x0000e800ff407b82 */ /* 0x000e620000000800 */
[----:B------:R-:W-:Y:S01]  /*8310*/  IMAD.WIDE R88, R75, 0x4, R88 ;  /* 0x000000044b587825 */ /* 0x000fe200078e0258 */
[----:B------:R-:W-:-:S02]  /*8320*/  ISETP.GE.U32.AND P5, PT, R2, 0x7fffff43, PT ;  /* 0x7fffff430200780c */ /* 0x000fc40003fa6070 */
[----:B------:R-:W-:Y:S01]  /*8330*/  IADD3 R2, PT, PT, R65, -0xa0, RZ ;  /* 0xffffff6041027810 */ /* 0x000fe20007ffe0ff */
[C---:B------:R-:W-:Y:S01]  /*8340*/  IMAD.WIDE R86, R75.reuse, 0x4, R86 ;  /* 0x000000044b567825 */ /* 0x040fe200078e0256 */
[----:B------:R-:W-:Y:S01]  /*8350*/  ISETP.GE.U32.AND P3, PT, R58, 0x7fffff44, PT ;  /* 0x7fffff443a00780c */ /* 0x000fe20003f66070 */
[----:B------:R1:W-:Y:S01]  /*8360*/  LDGSTS.E [R215+0x26800], desc[UR16][R88.64], !P6 ;  /* 0x2680000058d77fae */ /* 0x0003e2000f1a1010 */
[----:B------:R-:W1:Y:S01]  /*8370*/  LDC R59, c[0x0][0x3a0] ;  /* 0x0000e800ff3b7b82 */ /* 0x000e620000000800 */
[----:B------:R-:W-:Y:S02]  /*8380*/  IMAD.WIDE R84, R75, 0x4, R84 ;  /* 0x000000044b547825 */ /* 0x000fe400078e0254 */
[----:B------:R1:W-:Y:S01]  /*8390*/  LDGSTS.E [R215+0x26a00], desc[UR16][R86.64], !P6 ;  /* 0x26a0000056d77fae */ /* 0x0003e2000f1a1010 */
[----:B------:R-:W-:Y:S01]  /*83a0*/  ISETP.GE.AND P6, PT, R137, R2, PT ;  /* 0x000000028900720c */ /* 0x000fe20003fc6270 */
[----:B------:R-:W-:Y:S02]  /*83b0*/  IMAD.WIDE R82, R75, 0x4, R82 ;  /* 0x000000044b527825 */ /* 0x000fe400078e0252 */
[----:B------:R1:W-:Y:S01]  /*83c0*/  LDGSTS.E [R215+0x26c00], desc[UR16][R84.64], !P2 ;  /* 0x26c0000054d77fae */ /* 0x0003e2000d1a1010 */
[----:B------:R-:W1:Y:S01]  /*83d0*/  LDC R65, c[0x0][0x3a0] ;  /* 0x0000e800ff417b82 */ /* 0x000e620000000800 */
[----:B------:R-:W-:-:S02]  /*83e0*/  VIADD R58, R61, 0xffffff61 ;  /* 0xffffff613d3a7836 */ /* 0x000fc40000000000 */
[----:B------:R1:W-:Y:S01]  /*83f0*/  LDGSTS.E [R215+0x26e00], desc[UR16][R82.64], !P2 ;  /* 0x26e0000052d77fae */ /* 0x0003e2000d1a1010 */
[C---:B------:R-:W-:Y:S02]  /*8400*/  IMAD.WIDE R112, R75.reuse, 0x4, R112 ;  /* 0x000000044b707825 */ /* 0x040fe400078e0270 */
[----:B------:R-:W-:Y:S02]  /*8410*/  ISETP.GE.U32.AND P2, PT, R58, 0x7fffff42, PT ;  /* 0x7fffff423a00780c */ /* 0x000fe40003f46070 */
[----:B------:R-:W-:Y:S01]  /*8420*/  SEL R58, RZ, 0x4, P6 ;  /* 0x00000004ff3a7807 */ /* 0x000fe20003000000 */
[C---:B------:R-:W-:Y:S01]  /*8430*/  IMAD.WIDE R120, R75.reuse, 0x4, R120 ;  /* 0x000000044b787825 */ /* 0x040fe200078e0278 */
[----:B------:R-:W-:Y:S01]  /*8440*/  ISETP.GT.AND P6, PT, R136, 0xbf, PT ;  /* 0x000000bf8800780c */ /* 0x000fe20003fc4270 */
[----:B------:R1:W-:Y:S01]  /*8450*/  LDGSTS.E [R215+0x27000], desc[UR16][R112.64], !P3 ;  /* 0x2700000070d77fae */ /* 0x0003e2000d9a1010 */
[----:B------:R-:W1:Y:S01]  /*8460*/  LDC R61, c[0x0][0x3a0] ;  /* 0x0000e800ff3d7b82 */ /* 0x000e620000000800 */
[C---:B------:R-:W-:Y:S01]  /*8470*/  IMAD.WIDE R114, R75.reuse, 0x4, R114 ;  /* 0x000000044b727825 */ /* 0x040fe200078e0272 */
[----:B------:R-:W-:Y:S01]  /*8480*/  SEL R58, R58, RZ, P6 ;  /* 0x000000ff3a3a7207 */ /* 0x000fe20003000000 */
[----:B------:R1:W-:Y:S01]  /*8490*/  LDGSTS.E [R215+0x27200], desc[UR16][R120.64], !P3 ;  /* 0x2720000078d77fae */ /* 0x0003e2000d9a1010 */
[----:B------:R-:W-:Y:S01]  /*84a0*/  ISETP.GE.U32.AND P6, PT, R2, 0x7fffff41, PT ;  /* 0x7fffff410200780c */ /* 0x000fe20003fc6070 */
[C---:B------:R-:W-:Y:S01]  /*84b0*/  IMAD.WIDE R122, R75.reuse, 0x4, R122 ;  /* 0x000000044b7a7825 */ /* 0x040fe200078e027a */
[----:B------:R-:W-:Y:S01]  /*84c0*/  ISETP.NE.U32.AND P3, PT, R58, RZ, PT ;  /* 0x000000ff3a00720c */ /* 0x000fe20003f65070 */
        /* <DEDUP_REMOVED lines=10> */
[----:B------:R1:W-:Y:S02]  /*8570*/  LDGSTS.E [R215+0x27e00], desc[UR16][R126.64], !P6 ;  /* 0x27e000007ed77fae */ /* 0x0003e4000f1a1010 */
[C---:B------:R-:W-:Y:S02]  /*8580*/  IMAD.WIDE R130, R107.reuse, 0x4, R130 ;  /* 0x000000046b827825 */ /* 0x040fe400078e0282 */
[----:B------:R-:W0:Y:S02]  /*8590*/  LDGDEPBAR ;  /* 0x00000000000079af */ /* 0x000e240000000000 */
        /* <DEDUP_REMOVED lines=54> */
[----:B-1----:R-:W-:-:S02]  /*8900*/  VIADD R58, R60, 0xffffff5e ;  /* 0xffffff5e3c3a7836 */ /* 0x002fc40000000000 */
[C---:B------:R-:W-:Y:S01]  /*8910*/  IMAD.WIDE R72, R107.reuse, 0x4, R72 ;  /* 0x000000046b487825 */ /* 0x040fe200078e0248 */
[----:B------:R1:W-:Y:S01]  /*8920*/  LDGSTS.E [R213+0x4ae00], desc[UR16][R78.64], P4 ;  /* 0x4ae000004ed57fae */ /* 0x0003e2000a1a1010 */
[----:B------:R-:W1:Y:S01]  /*8930*/  LDC R60, c[0x0][0x3a0] ;  /* 0x0000e800ff3c7b82 */ /* 0x000e620000000800 */
[----:B------:R-:W-:Y:S01]  /*8940*/  ISETP.GE.U32.AND P2, PT, R58, 0x7fffff3f, PT ;  /* 0x7fffff3f3a00780c */ /* 0x000fe20003f46070 */
[C---:B------:R-:W-:Y:S01]  /*8950*/  IMAD.WIDE R108, R107.reuse, 0x4, R108 ;  /* 0x000000046b6c7825 */ /* 0x040fe200078e026c */
[----:B------:R1:W-:Y:S03]  /*8960*/  LDGSTS.E [R213+0x4b200], desc[UR16][R76.64], P4 ;  /* 0x4b2000004cd57fae */ /* 0x0003e6000a1a1010 */
[----:B------:R-:W-:Y:S01]  /*8970*/  IMAD.WIDE R110, R107, 0x4, R110 ;  /* 0x000000046b6e7825 */ /* 0x000fe200078e026e */
[----:B------:R1:W-:Y:S01]  /*8980*/  LDGSTS.E [R213+0x4b600], desc[UR16][R72.64], P4 ;  /* 0x4b60000048d57fae */ /* 0x0003e2000a1a1010 */
[----:B------:R-:W2:Y:S02]  /*8990*/  LDC R58, c[0x0][0x3a0] ;  /* 0x0000e800ff3a7b82 */ /* 0x000ea40000000800 */
[----:B------:R-:W-:Y:S01]  /*89a0*/  VIADD R2, R59, 0xffffff5f ;  /* 0xffffff5f3b027836 */ /* 0x000fe20000000000 */
[----:B------:R1:W-:Y:S01]  /*89b0*/  LDGSTS.E [R213+0x4ba00], desc[UR16][R108.64], P4 ;  /* 0x4ba000006cd57fae */ /* 0x0003e2000a1a1010 */
[----:B------:R-:W-:-:S03]  /*89c0*/  IMAD.WIDE R56, R75, 0x4, R56 ;  /* 0x000000044b387825 */ /* 0x000fc600078e0238 */
[----:B------:R1:W-:Y:S01]  /*89d0*/  LDGSTS.E [R213+0x4be00], desc[UR16][R110.64], P4 ;  /* 0x4be000006ed57fae */ /* 0x0003e2000a1a1010 */
[----:B------:R-:W-:Y:S01]  /*89e0*/  ISETP.GE.U32.AND P5, PT, R2, 0x7fffff40, PT ;  /* 0x7fffff400200780c */ /* 0x000fe20003fa6070 */
[----:B---3--:R-:W-:Y:S01]  /*89f0*/  VIADD R2, R63, 0xffffff5d ;  /* 0xffffff5d3f027836 */ /* 0x008fe20000000000 */
[----:B------:R-:W3:Y:S01]  /*8a00*/  LDC R59, c[0x0][0x3a0] ;  /* 0x0000e800ff3b7b82 */ /* 0x000ee20000000800 */
[----:B------:R-:W0:Y:S01]  /*8a10*/  LDGDEPBAR ;  /* 0x00000000000079af */ /* 0x000e220000000000 */
[----:B------:R-:W-:Y:S02]  /*8a20*/  IMAD.WIDE R54, R75, 0x4, R54 ;  /* 0x000000044b367825 */ /* 0x000fe400078e0236 */
[----:B------:R-:W-:-:S04]  /*8a30*/  ISETP.GE.U32.AND P6, PT, R2, 0x7fffff3e, PT ;  /* 0x7fffff3e0200780c */ /* 0x000fc80003fc6070 */
[----:B------:R-:W-:Y:S01]  /*8a40*/  BAR.SYNC.DEFER_BLOCKING 0x0 ;  /* 0x0000000000007b1d */ /* 0x000fe20000010000 */
[----:B------:R-:W-:Y:S01]  /*8a50*/  IADD3 R2, PT, PT, R61, -0xa4, RZ ;  /* 0xffffff5c3d027810 */ /* 0x000fe20007ffe0ff */
[----:B------:R-:W-:-:S03]  /*8a60*/  IMAD.WIDE R52, R75, 0x4, R52 ;  /* 0x000000044b347825 */ /* 0x000fc600078e0234 */
[----:B------:R-:W-:-:S03]  /*8a70*/  ISETP.GE.U32.AND P4, PT, R2, 0x7fffff3d, PT ;  /* 0x7fffff3d0200780c */ /* 0x000fc60003f86070 */
[----:B------:R-:W3:Y:S01]  /*8a80*/  LDC R63, c[0x0][0x3a0] ;  /* 0x0000e800ff3f7b82 */ /* 0x000ee20000000800 */
[----:B-1----:R-:W-:Y:S02]  /*8a90*/  VIADD R2, R60, 0xffffff5a ;  /* 0xffffff5a3c027836 */ /* 0x002fe40000000000 */
[----:B--2---:R-:W-:Y:S02]  /*8aa0*/  VIADD R58, R58, 0xffffff5b ;  /* 0xffffff5b3a3a7836 */ /* 0x004fe40000000000 */
[----:B------:R-:W-:-:S03]  /*8ab0*/  IMAD.WIDE R50, R75, 0x4, R50 ;  /* 0x000000044b327825 */ /* 0x000fc600078e0232 */
[----:B------:R-:W1:Y:S01]  /*8ac0*/  LDC R60, c[0x0][0x3a0] ;  /* 0x0000e800ff3c7b82 */ /* 0x000e620000000800 */
[----:B------:R-:W-:-:S04]  /*8ad0*/  IMAD.WIDE R48, R75, 0x4, R48 ;  /* 0x000000044b307825 */ /* 0x000fc800078e0230 */
[----:B------:R-:W-:-:S03]  /*8ae0*/  IMAD.WIDE R46, R75, 0x4, R46 ;  /* 0x000000044b2e7825 */ /* 0x000fc600078e022e */
[----:B------:R-:W2:Y:S01]  /*8af0*/  LDC R61, c[0x0][0x3a0] ;  /* 0x0000e800ff3d7b82 */ /* 0x000ea20000000800 */
        /* <DEDUP_REMOVED lines=10> */
[C---:B------:R-:W-:Y:S01]  /*8ba0*/  IMAD.WIDE R40, R75.reuse, 0x4, R40 ;  /* 0x000000044b287825 */ /* 0x040fe200078e0228 */
[----:B------:R-:W2:Y:S02]  /*8bb0*/  LDC R65, c[0x0][0x3a0] ;  /* 0x0000e800ff417b82 */ /* 0x000ea40000000800 */
[----:B------:R1:W-:Y:S01]  /*8bc0*/  LDGSTS.E [R215+0x28600], desc[UR16][R50.64], !P2 ;  /* 0x2860000032d77fae */ /* 0x0003e2000d1a1010 */
[----:B------:R-:W-:Y:S01]  /*8bd0*/  ISETP.GE.U32.AND P2, PT, R2, 0x7fffff3b, PT ;  /* 0x7fffff3b0200780c */ /* 0x000fe20003f46070 */
[C---:B------:R-:W-:Y:S01]  /*8be0*/  IMAD.WIDE R38, R75.reuse, 0x4, R38 ;  /* 0x000000044b267825 */ /* 0x040fe200078e0226 */
[----:B------:R-:W-:Y:S01]  /*8bf0*/  IADD3 R2, PT, PT, R66, -0xa8, RZ ;  /* 0xffffff5842027810 */ /* 0x000fe20007ffe0ff */
[----:B------:R1:W-:Y:S02]  /*8c00*/  LDGSTS.E [R215+0x28800], desc[UR16][R48.64], !P6 ;  /* 0x2880000030d77fae */ /* 0x0003e4000f1a1010 */
[----:B------:R-:W2:Y:S01]  /*8c10*/  LDC R66, c[0x0][0x3a0] ;  /* 0x0000e800ff427b82 */ /* 0x000ea20000000800 */
[----:B------:R-:W-:Y:S01]  /*8c20*/  IMAD.WIDE R36, R75, 0x4, R36 ;  /* 0x000000044b247825 */ /* 0x000fe200078e0224 */
[----:B------:R1:W-:Y:S01]  /*8c30*/  LDGSTS.E [R215+0x28a00], desc[UR16][R46.64], !P6 ;  /* 0x28a000002ed77fae */ /* 0x0003e2000f1a1010 */
[----:B------:R-:W-:-:S02]  /*8c40*/  ISETP.GE.U32.AND P6, PT, R58, 0x7fffff3a, PT ;  /* 0x7fffff3a3a00780c */ /* 0x000fc40003fc6070 */
[----:B---3--:R-:W-:Y:S01]  /*8c50*/  VIADD R58, R59, 0xffffff57 ;  /* 0xffffff573b3a7836 */ /* 0x008fe20000000000 */
[----:B------:R3:W-:Y:S01]  /*8c60*/  LDGSTS.E [R215+0x28c00], desc[UR16][R44.64], !P4 ;  /* 0x28c000002cd77fae */ /* 0x0007e2000e1a1010 */
[----:B------:R-:W-:Y:S01]  /*8c70*/  IMAD.WIDE R34, R75, 0x4, R34 ;  /* 0x000000044b227825 */ /* 0x000fe200078e0222 */
[----:B------:R-:W3:Y:S02]  /*8c80*/  LDC R59, c[0x0][0x3a0] ;  /* 0x0000e800ff3b7b82 */ /* 0x000ee40000000800 */
        /* <DEDUP_REMOVED lines=8> */
[----:B------:R-:W-:-:S02]  /*8d10*/  IMAD.WIDE R30, R75, 0x4, R30 ;  /* 0x000000044b1e7825 */ /* 0x000fc400078e021e */
[----:B------:R2:W-:Y:S02]  /*8d20*/  LDGSTS.E [R215+0x29400], desc[UR16][R36.64], !P2 ;  /* 0x2940000024d77fae */ /* 0x0005e4000d1a1010 */
[----:B-1----:R-:W-:Y:S02]  /*8d30*/  VIADD R58, R60, 0xffffff55 ;  /* 0xffffff553c3a7836 */ /* 0x002fe40000000000 */
[----:B------:R-:W-:Y:S01]  /*8d40*/  LDGSTS.E [R215+0x29600], desc[UR16][R34.64], !P2 ;  /* 0x2960000022d77fae */ /* 0x000fe2000d1a1010 */
[----:B------:R-:W-:Y:S01]  /*8d50*/  ISETP.GE.U32.AND P2, PT, R2, 0x7fffff37, PT ;  /* 0x7fffff370200780c */ /* 0x000fe20003f46070 */
[C---:B------:R-:W-:Y:S01]  /*8d60*/  IMAD.WIDE R28, R75.reuse, 0x4, R28 ;  /* 0x000000044b1c7825 */ /* 0x040fe200078e021c */
[----:B------:R-:W-:Y:S01]  /*8d70*/  IADD3 R2, PT, PT, R64, -0xac, RZ ;  /* 0xffffff5440027810 */ /* 0x000fe20007ffe0ff */
[----:B------:R-:W1:Y:S01]  /*8d80*/  LDC R60, c[0x0][0x3a0] ;  /* 0x0000e800ff3c7b82 */ /* 0x000e620000000800 */
[----:B------:R-:W-:Y:S01]  /*8d90*/  LDGSTS.E [R215+0x29800], desc[UR16][R32.64], !P6 ;  /* 0x2980000020d77fae */ /* 0x000fe2000f1a1010 */
[----:B------:R-:W-:-:S03]  /*8da0*/  IMAD.WIDE R26, R75, 0x4, R26 ;  /* 0x000000044b1a7825 */ /* 0x000fc600078e021a */
[----:B------:R-:W-:Y:S01]  /*8db0*/  LDGSTS.E [R215+0x29a00], desc[UR16][R30.64], !P6 ;  /* 0x29a000001ed77fae */ /* 0x000fe2000f1a1010 */
[----:B------:R-:W-:Y:S01]  /*8dc0*/  ISETP.GE.U32.AND P6, PT, R58, 0x7fffff36, PT ;  /* 0x7fffff363a00780c */ /* 0x000fe20003fc6070 */
[C---:B------:R-:W-:Y:S01]  /*8dd0*/  IMAD.WIDE R24, R75.reuse, 0x4, R24 ;  /* 0x000000044b187825 */ /* 0x040fe200078e0218 */
[----:B------:R-:W1:Y:S01]  /*8de0*/  LDC R64, c[0x0][0x3a0] ;  /* 0x0000e800ff407b82 */ /* 0x000e620000000800 */
[----:B------:R-:W-:Y:S02]  /*8df0*/  LDGSTS.E [R215+0x29c00], desc[UR16][R28.64], !P4 ;  /* 0x29c000001cd77fae */ /* 0x000fe4000e1a1010 */
[C---:B------:R-:W-:Y:S02]  /*8e00*/  IMAD.WIDE R22, R75.reuse, 0x4, R22 ;  /* 0x000000044b167825 */ /* 0x040fe400078e0216 */
[----:B------:R-:W-:Y:S01]  /*8e10*/  LDGSTS.E [R215+0x29e00], desc[UR16][R26.64], !P4 ;  /* 0x29e000001ad77fae */ /* 0x000fe2000e1a1010 */
[----:B------:R-:W-:Y:S01]  /*8e20*/  ISETP.GE.U32.AND P4, PT, R2, 0x7fffff35, PT ;  /* 0x7fffff350200780c */ /* 0x000fe20003f86070 */
[----:B------:R-:W-:-:S02]  /*8e30*/  IMAD.WIDE R20, R75, 0x4, R20 ;  /* 0x000000044b147825 */ /* 0x000fc400078e0214 */
[----:B------:R-:W-:Y:S02]  /*8e40*/  LDGSTS.E [R215+0x2a000], desc[UR16][R24.64], !P5 ;  /* 0x2a00000018d77fae */ /* 0x000fe4000e9a1010 */
[----:B--2---:R-:W-:Y:S02]  /*8e50*/  VIADD R58, R61, 0xffffff53 ;  /* 0xffffff533d3a7836 */ /* 0x004fe40000000000 */
[C---:B------:R-:W-:Y:S01]  /*8e60*/  IMAD.WIDE R18, R75.reuse, 0x4, R18 ;  /* 0x000000044b127825 */ /* 0x040fe200078e0212 */
[----:B------:R-:W-:Y:S01]  /*8e70*/  LDGSTS.E [R215+0x2a200], desc[UR16][R22.64], !P5 ;  /* 0x2a20000016d77fae */ /* 0x000fe2000e9a1010 */
[----:B------:R-:W2:Y:S01]  /*8e80*/  LDC R61, c[0x0][0x3a0] ;  /* 0x0000e800ff3d7b82 */ /* 0x000ea20000000800 */
[----:B------:R-:W-:Y:S01]  /*8e90*/  ISETP.GE.U32.AND P5, PT, R58, 0x7fffff34, PT ;  /* 0x7fffff343a00780c */ /* 0x000fe20003fa6070 */
[----:B------:R-:W-:Y:S01]  /*8ea0*/  VIADD R2, R66, 0xffffff52 ;  /* 0xffffff5242027836 */ /* 0x000fe20000000000 */
[----:B------:R-:W-:Y:S01]  /*8eb0*/  LDGSTS.E [R215+0x2a400], desc[UR16][R20.64], !P2 ;  /* 0x2a40000014d77fae */ /* 0x000fe2000d1a1010 */
[----:B------:R-:W-:-:S03]  /*8ec0*/  IMAD.WIDE R16, R75, 0x4, R16 ;  /* 0x000000044b107825 */ /* 0x000fc600078e0210 */
[----:B------:R-:W-:Y:S01]  /*8ed0*/  LDGSTS.E [R215+0x2a600], desc[UR16][R18.64], !P2 ;  /* 0x2a60000012d77fae */ /* 0x000fe2000d1a1010 */
[----:B------:R-:W2:Y:S01]  /*8ee0*/  LDC R66, c[0x0][0x3a0] ;  /* 0x0000e800ff427b82 */ /* 0x000ea20000000800 */
[----:B------:R-:W-:Y:S01]  /*8ef0*/  IMAD.WIDE R14, R75, 0x4, R14 ;  /* 0x000000044b0e7825 */ /* 0x000fe200078e020e */
[----:B------:R-:W-:Y:S01]  /*8f00*/  ISETP.GE.U32.AND P2, PT, R2, 0x7fffff33, PT ;  /* 0x7fffff330200780c */ /* 0x000fe20003f46070 */
[----:B------:R-:W-:Y:S01]  /*8f10*/  LDGSTS.E [R215+0x2a800], desc[UR16][R16.64], !P6 ;  /* 0x2a80000010d77fae */ /* 0x000fe2000f1a1010 */
[----:B------:R-:W-:Y:S01]  /*8f20*/  IADD3 R2, PT, PT, R65, -0xb0, RZ ;  /* 0xffffff5041027810 */ /* 0x000fe20007ffe0ff */
[----:B------:R-:W-:Y:S02]  /*8f30*/  IMAD.WIDE R12, R75, 0x4, R12 ;  /* 0x000000044b0c7825 */ /* 0x000fe400078e020c */
[----:B------:R-:W-:Y:S01]  /*8f40*/  LDGSTS.E [R215+0x2aa00], desc[UR16][R14.64], !P6 ;  /* 0x2aa000000ed77fae */ /* 0x000fe2000f1a1010 */
[----:B------:R-:W4:Y:S01]  /*8f50*/  LDC R65, c[0x0][0x3a0] ;  /* 0x0000e800ff417b82 */ /* 0x000f220000000800 */
[----:B---3--:R-:W-:-:S02]  /*8f60*/  VIADD R58, R59, 0xffffff51 ;  /* 0xffffff513b3a7836 */ /* 0x008fc40000000000 */
[C---:B------:R-:W-:Y:S01]  /*8f70*/  IMAD.WIDE R10, R75.reuse, 0x4, R10 ;  /* 0x000000044b0a7825 */ /* 0x040fe200078e020a */
[----:B------:R-:W-:Y:S02]  /*8f80*/  LDGSTS.E [R215+0x2ac00], desc[UR16][R12.64], !P4 ;  /* 0x2ac000000cd77fae */ /* 0x000fe4000e1a1010 */
[----:B------:R-:W-:Y:S01]  /*8f90*/  ISETP.GE.U32.AND P6, PT, R58, 0x7fffff32, PT ;  /* 0x7fffff323a00780c */ /* 0x000fe20003fc6070 */
[C---:B------:R-:W-:Y:S01]  /*8fa0*/  IMAD.WIDE R8, R75.reuse, 0x4, R8 ;  /* 0x000000044b087825 */ /* 0x040fe200078e0208 */
[----:B------:R-:W3:Y:S01]  /*8fb0*/  LDC R59, c[0x0][0x3a0] ;  /* 0x0000e800ff3b7b82 */ /* 0x000ee20000000800 */
[----:B------:R-:W-:Y:S01]  /*8fc0*/  LDGSTS.E [R215+0x2ae00], desc[UR16][R10.64], !P4 ;  /* 0x2ae000000ad77fae */ /* 0x000fe2000e1a1010 */
[----:B------:R-:W-:Y:S01]  /*8fd0*/  ISETP.GE.U32.AND P4, PT, R2, 0x7fffff31, PT ;  /* 0x7fffff310200780c */ /* 0x000fe20003f86070 */
[----:B-1----:R-:W-:Y:S02]  /*8fe0*/  VIADD R2, R64, 0xffffff4e ;  /* 0xffffff4e40027836 */ /* 0x002fe40000000000 */
[C---:B------:R-:W-:Y:S01]  /*8ff0*/  IMAD.WIDE R6, R75.reuse, 0x4, R6 ;  /* 0x000000044b067825 */ /* 0x040fe200078e0206 */
[----:B------:R-:W-:Y:S02]  /*9000*/  LDGSTS.E [R215+0x2b000], desc[UR16][R8.64], !P5 ;  /* 0x2b00000008d77fae */ /* 0x000fe4000e9a1010 */
[----:B------:R-:W1:Y:S01]  /*9010*/  LDC R64, c[0x0][0x3a0] ;  /* 0x0000e800ff407b82 */ /* 0x000e620000000800 */
[----:B------:R-:W-:Y:S01]  /*9020*/  VIADD R58, R60, 0xffffff4f ;  /* 0xffffff4f3c3a7836 */ /* 0x000fe20000000000 */
[----:B------:R-:W-:Y:S01]  /*9030*/  LDGSTS.E [R215+0x2b200], desc[UR16][R6.64], !P5 ;  /* 0x2b20000006d77fae */ /* 0x000fe2000e9a1010 */
[----:B------:R-:W-:-:S03]  /*9040*/  IMAD.WIDE R4, R75, 0x4, R4 ;  /* 0x000000044b047825 */ /* 0x000fc600078e0204 */
[----:B------:R-:W-:Y:S01]  /*9050*/  ISETP.GE.U32.AND P5, PT, R58, 0x7fffff30, PT ;  /* 0x7fffff303a00780c */ /* 0x000fe20003fa6070 */
[----:B------:R-:W-:Y:S01]  /*9060*/  IMAD.WIDE R250, R75, 0x4, R250 ;  /* 0x000000044bfa7825 */ /* 0x000fe200078e02fa */
[----:B------:R-:W-:Y:S01]  /*9070*/  LDGSTS.E [R215+0x2b400], desc[UR16][R4.64], !P2 ;  /* 0x2b40000004d77fae */ /* 0x000fe2000d1a1010 */
[----:B------:R-:W1:Y:S02]  /*9080*/  LDC R60, c[0x0][0x3a0] ;  /* 0x0000e800ff3c7b82 */ /* 0x000e640000000800 */
[----:B------:R-:W-:Y:S01]  /*9090*/  VIADD R58, R63, 0xffffff4d ;  /* 0xffffff4d3f3a7836 */ /* 0x000fe20000000000 */
[----:B------:R-:W-:Y:S01]  /*90a0*/  LDGSTS.E [R215+0x2b600], desc[UR16][R250.64], !P2 ;  /* 0x2b600000fad77fae */ /* 0x000fe2000d1a1010 */
[C---:B------:R-:W-:Y:S01]  /*90b0*/  IMAD.WIDE R248, R75.reuse, 0x4, R248 ;  /* 0x000000044bf87825 */ /* 0x040fe200078e02f8 */
[----:B------:R-:W-:Y:S02]  /*90c0*/  ISETP.GE.U32.AND P2, PT, R2, 0x7fffff2f, PT ;  /* 0x7fffff2f0200780c */ /* 0x000fe40003f46070 */
[----:B--2---:R-:W-:Y:S01]  /*90d0*/  IADD3 R2, PT, PT, R66, -0xb4, RZ ;  /* 0xffffff4c42027810 */ /* 0x004fe20007ffe0ff */
[C---:B------:R-:W-:Y:S01]  /*90e0*/  IMAD.WIDE R246, R75.reuse, 0x4, R246 ;  /* 0x000000044bf67825 */ /* 0x040fe200078e02f6 */
[----:B------:R-:W2:Y:S01]  /*90f0*/  LDC R63, c[0x0][0x3a0] ;  /* 0x0000e800ff3f7b82 */ /* 0x000ea20000000800 */
[----:B------:R-:W-:Y:S02]  /*9100*/  LDGSTS.E [R215+0x2b800], desc[UR16][R248.64], !P6 ;  /* 0x2b800000f8d77fae */ /* 0x000fe4000f1a1010 */
[----:B------:R-:W-:-:S02]  /*9110*/  IMAD.WIDE R244, R75, 0x4, R244 ;  /* 0x000000044bf47825 */ /* 0x000fc400078e02f4 */
[----:B------:R-:W-:Y:S01]  /*9120*/  LDGSTS.E [R215+0x2ba00], desc[UR16][R246.64], !P6 ;  /* 0x2ba00000f6d77fae */ /* 0x000fe2000f1a1010 */
[----:B------:R-:W-:Y:S01]  /*9130*/  ISETP.GE.U32.AND P6, PT, R58, 0x7fffff2e, PT ;  /* 0x7fffff2e3a00780c */ /* 0x000fe20003fc6070 */
[C---:B------:R-:W-:Y:S01]  /*9140*/  IMAD.WIDE R242, R75.reuse, 0x4, R242 ;  /* 0x000000044bf27825 */ /* 0x040fe200078e02f2 */
[----:B------:R-:W2:Y:S01]  /*9150*/  LDC R66, c[0x0][0x3a0] ;  /* 0x0000e800ff427b82 */ /* 0x000ea20000000800 */
[----:B------:R-:W-:Y:S02]  /*9160*/  LDGSTS.E [R215+0x2bc00], desc[UR16][R244.64], !P4 ;  /* 0x2bc00000f4d77fae */ /* 0x000fe4000e1a1010 */
[C---:B------:R-:W-:Y:S02]  /*9170*/  IMAD.WIDE R240, R75.reuse, 0x4, R240 ;  /* 0x000000044bf07825 */ /* 0x040fe400078e02f0 */
[----:B------:R-:W-:Y:S01]  /*9180*/  LDGSTS.E [R215+0x2be00], desc[UR16][R242.64], !P4 ;  /* 0x2be00000f2d77fae */ /* 0x000fe2000e1a1010 */
[----:B------:R-:W-:Y:S01]  /*9190*/  ISETP.GE.U32.AND P4, PT, R2, 0x7fffff2d, PT ;  /* 0x7fffff2d0200780c */ /* 0x000fe20003f86070 */
[----:B------:R-:W-:-:S02]  /*91a0*/  IMAD.WIDE R238, R75, 0x4, R238 ;  /* 0x000000044bee7825 */ /* 0x000fc400078e02ee */
[----:B------:R-:W-:Y:S02]  /*91b0*/  LDGSTS.E [R215+0x2c000], desc[UR16][R240.64], !P5 ;  /* 0x2c000000f0d77fae */ /* 0x000fe4000e9a1010 */
[----:B----4-:R-:W-:Y:S02]  /*91c0*/  IMAD.WIDE R236, R75, 0x4, R236 ;  /* 0x000000044bec7825 */ /* 0x010fe400078e02ec */
[----:B------:R-:W-:Y:S02]  /*91d0*/  LDGSTS.E [R215+0x2c200], desc[UR16][R238.64], !P5 ;  /* 0x2c200000eed77fae */ /* 0x000fe4000e9a1010 */
[----:B---3--:R-:W-:Y:S02]  /*91e0*/  VIADD R58, R59, 0xffffff4b ;  /* 0xffffff4b3b3a7836 */ /* 0x008fe40000000000 */
[----:B-----5:R-:W-:Y:S01]  /*91f0*/  IMAD.WIDE R234, R75, 0x4, R234 ;  /* 0x000000044bea7825 */ /* 0x020fe200078e02ea */
[----:B------:R-:W-:Y:S01]  /*9200*/  LDGSTS.E [R215+0x2c400], desc[UR16][R236.64], !P2 ;  /* 0x2c400000ecd77fae */ /* 0x000fe2000d1a1010 */
[----:B------:R-:W3:Y:S01]  /*9210*/  LDC R59, c[0x0][0x3a0] ;  /* 0x0000e800ff3b7b82 */ /* 0x000ee20000000800 */
[----:B------:R-:W-:Y:S01]  /*9220*/  ISETP.GE.U32.AND P5, PT, R58, 0x7fffff2c, PT ;  /* 0x7fffff2c3a00780c */ /* 0x000fe20003fa6070 */
[----:B------:R-:W-:Y:S01]  /*9230*/  VIADD R2, R65, 0xffffff4a ;  /* 0xffffff4a41027836 */ /* 0x000fe20000000000 */
[----:B------:R-:W-:Y:S01]  /*9240*/  LDGSTS.E [R215+0x2c600], desc[UR16][R234.64], !P2 ;  /* 0x2c600000ead77fae */ /* 0x000fe2000d1a1010 */
[----:B------:R-:W-:-:S03]  /*9250*/  IMAD.WIDE R232, R75, 0x4, R232 ;  /* 0x000000044be87825 */ /* 0x000fc600078e02e8 */
[----:B------:R-:W-:Y:S01]  /*9260*/  ISETP.GE.U32.AND P2, PT, R2, 0x7fffff2b, PT ;  /* 0x7fffff2b0200780c */ /* 0x000fe20003f46070 */
[----:B------:R-:W-:Y:S01]  /*9270*/  IMAD.WIDE R230, R75, 0x4, R230 ;  /* 0x000000044be67825 */ /* 0x000fe200078e02e6 */
[----:B-1----:R-:W-:Y:S01]  /*9280*/  IADD3 R2, PT, PT, R64, -0xb8, RZ ;  /* 0xffffff4840027810 */ /* 0x002fe20007ffe0ff */
[----:B------:R-:W-:Y:S01]  /*9290*/  LDGSTS.E [R215+0x2c800], desc[UR16][R232.64], !P6 ;  /* 0x2c800000e8d77fae */ /* 0x000fe2000f1a1010 */
[----:B------:R-:W1:Y:S01]  /*92a0*/  LDC R64, c[0x0][0x3a0] ;  /* 0x0000e800ff407b82 */ /* 0x000e620000000800 */
[----:B------:R-:W-:Y:S02]  /*92b0*/  VIADD R58, R61, 0xffffff49 ;  /* 0xffffff493d3a7836 */ /* 0x000fe40000000000 */
[C---:B------:R-:W-:Y:S01]  /*92c0*/  IMAD.WIDE R228, R75.reuse, 0x4, R228 ;  /* 0x000000044be47825 */ /* 0x040fe200078e02e4 */
[----:B------:R-:W-:Y:S02]  /*92d0*/  LDGSTS.E [R215+0x2ca00], desc[UR16][R230.64], !P6 ;  /* 0x2ca00000e6d77fae */ /* 0x000fe4000f1a1010 */
[----:B------:R-:W-:Y:S01]  /*92e0*/  ISETP.GE.U32.AND P6, PT, R58, 0x7fffff2a, PT ;  /* 0x7fffff2a3a00780c */ /* 0x000fe20003fc6070 */
[C---:B------:R-:W-:Y:S01]  /*92f0*/  IMAD.WIDE R226, R75.reuse, 0x4, R226 ;  /* 0x000000044be27825 */ /* 0x040fe200078e02e2 */
[----:B------:R-:W-:Y:S01]  /*9300*/  LDGSTS.E [R215+0x2cc00], desc[UR16][R228.64], !P4 ;  /* 0x2cc00000e4d77fae */ /* 0x000fe2000e1a1010 */
[----:B------:R-:W4:Y:S02]  /*9310*/  LDC R65, c[0x0][0x3a0] ;  /* 0x0000e800ff417b82 */ /* 0x000f240000000800 */
[----:B------:R-:W-:Y:S01]  /*9320*/  IMAD.WIDE R224, R75, 0x4, R224 ;  /* 0x000000044be07825 */ /* 0x000fe200078e02e0 */
[----:B------:R-:W-:Y:S01]  /*9330*/  LDGSTS.E [R215+0x2ce00], desc[UR16][R226.64], !P4 ;  /* 0x2ce00000e2d77fae */ /* 0x000fe2000e1a1010 */
[----:B------:R-:W-:-:S02]  /*9340*/  ISETP.GE.U32.AND P4, PT, R2, 0x7fffff29, PT ;  /* 0x7fffff290200780c */ /* 0x000fc40003f86070 */
[----:B------:R-:W-:Y:S01]  /*9350*/  IMAD.WIDE R222, R75, 0x4, R222 ;  /* 0x000000044bde7825 */ /* 0x000fe200078e02de */
[----:B------:R-:W-:Y:S01]  /*9360*/  LDGSTS.E [R215+0x2d000], desc[UR16][R224.64], !P5 ;  /* 0x2d000000e0d77fae */ /* 0x000fe2000e9a1010 */
[----:B------:R-:W5:Y:S02]  /*9370*/  LDC R61, c[0x0][0x3a0] ;  /* 0x0000e800ff3d7b82 */ /* 0x000f640000000800 */
[----:B--2---:R-:W-:Y:S01]  /*9380*/  VIADD R58, R63, 0xffffff47 ;  /* 0xffffff473f3a7836 */ /* 0x004fe20000000000 */
[----:B------:R-:W-:Y:S01]  /*9390*/  LDGSTS.E [R215+0x2d200], desc[UR16][R222.64], !P5 ;  /* 0x2d200000ded77fae */ /* 0x000fe2000e9a1010 */
[----:B------:R-:W-:-:S03]  /*93a0*/  IMAD.WIDE R220, R75, 0x4, R220 ;  /* 0x000000044bdc7825 */ /* 0x000fc600078e02dc */
[----:B------:R-:W-:Y:S01]  /*93b0*/  ISETP.GE.U32.AND P5, PT, R58, 0x7fffff28, PT ;  /* 0x7fffff283a00780c */ /* 0x000fe20003fa6070 */
[----:B------:R-:W-:Y:S01]  /*93c0*/  IMAD.WIDE R218, R75, 0x4, R218 ;  /* 0x000000044bda7825 */ /* 0x000fe200078e02da */
[----:B------:R-:W-:Y:S01]  /*93d0*/  LDGSTS.E [R215+0x2d400], desc[UR16][R220.64], !P2 ;  /* 0x2d400000dcd77fae */ /* 0x000fe2000d1a1010 */
[----:B------:R-:W2:Y:S02]  /*93e0*/  LDC R63, c[0x0][0x3a0] ;  /* 0x0000e800ff3f7b82 */ /* 0x000ea40000000800 */
[----:B------:R-:W-:Y:S01]  /*93f0*/  VIADD R2, R67, 0xffffff46 ;  /* 0xffffff4643027836 */ /* 0x000fe20000000000 */
[----:B------:R-:W-:Y:S01]  /*9400*/  LDGSTS.E [R215+0x2d600], desc[UR16][R218.64], !P2 ;  /* 0x2d600000dad77fae */ /* 0x000fe2000d1a1010 */
[----:B------:R-:W-:-:S03]  /*9410*/  IMAD.WIDE R104, R75, 0x4, R104 ;  /* 0x000000044b687825 */ /* 0x000fc600078e0268 */
[----:B------:R-:W-:Y:S01]  /*9420*/  ISETP.GE.U32.AND P2, PT, R2, 0x7fffff27, PT ;  /* 0x7fffff270200780c */ /* 0x000fe20003f46070 */
[C---:B------:R-:W-:Y:S01]  /*9430*/  IMAD.WIDE R102, R75.reuse, 0x4, R102 ;  /* 0x000000044b667825 */ /* 0x040fe200078e0266 */
[----:B------:R-:W-:Y:S01]  /*9440*/  LDGSTS.E [R215+0x2d800], desc[UR16][R104.64], !P6 ;  /* 0x2d80000068d77fae */ /* 0x000fe2000f1a1010 */
[----:B------:R-:W-:Y:S02]  /*9450*/  IADD3 R2, PT, PT, R66, -0xbc, RZ ;  /* 0xffffff4442027810 */ /* 0x000fe40007ffe0ff */
[----:B------:R-:W-:Y:S01]  /*9460*/  VIADD R58, R60, 0xffffff45 ;  /* 0xffffff453c3a7836 */ /* 0x000fe20000000000 */
[----:B------:R-:W-:Y:S01]  /*9470*/  LDGSTS.E [R215+0x2da00], desc[UR16][R102.64], !P6 ;  /* 0x2da0000066d77fae */ /* 0x000fe2000f1a1010 */
[C---:B------:R-:W-:Y:S01]  /*9480*/  IMAD.WIDE R100, R75.reuse, 0x4, R100 ;  /* 0x000000044b647825 */ /* 0x040fe200078e0264 */
[----:B------:R-:W2:Y:S02]  /*9490*/  LDC R60, c[0x0][0x3a0] ;  /* 0x0000e800ff3c7b82 */ /* 0x000ea40000000800 */
[----:B------:R-:W-:Y:S01]  /*94a0*/  ISETP.GE.U32.AND P6, PT, R58, 0x7fffff26, PT ;  /* 0x7fffff263a00780c */ /* 0x000fe20003fc6070 */
[C---:B------:R-:W-:Y:S01]  /*94b0*/  IMAD.WIDE R98, R75.reuse, 0x4, R98 ;  /* 0x000000044b627825 */ /* 0x040fe200078e0262 */
[----:B------:R-:W-:Y:S03]  /*94c0*/  LDGSTS.E [R215+0x2dc00], desc[UR16][R100.64], !P4 ;  /* 0x2dc0000064d77fae */ /* 0x000fe6000e1a1010 */
[----:B------:R-:W-:Y:S01]  /*94d0*/  IMAD.WIDE R96, R75, 0x4, R96 ;  /* 0x000000044b607825 */ /* 0x000fe200078e0260 */
[----:B------:R-:W-:Y:S01]  /*94e0*/  LDGSTS.E [R215+0x2de00], desc[UR16][R98.64], !P4 ;  /* 0x2de0000062d77fae */ /* 0x000fe2000e1a1010 */
[----:B------:R-:W-:-:S02]  /*94f0*/  ISETP.GE.U32.AND P4, PT, R2, 0x7fffff25, PT ;  /* 0x7fffff250200780c */ /* 0x000fc40003f86070 */
[C---:B------:R-:W-:Y:S01]  /*9500*/  IMAD.WIDE R94, R75.reuse, 0x4, R94 ;  /* 0x000000044b5e7825 */ /* 0x040fe200078e025e */
[----:B------:R-:W-:Y:S03]  /*9510*/  LDGSTS.E [R215+0x2e000], desc[UR16][R96.64], !P5 ;  /* 0x2e00000060d77fae */ /* 0x000fe6000e9a1010 */
[C---:B------:R-:W-:Y:S01]  /*9520*/  IMAD.WIDE R92, R75.reuse, 0x4, R92 ;  /* 0x000000044b5c7825 */ /* 0x040fe200078e025c */
[----:B------:R-:W-:Y:S03]  /*9530*/  LDGSTS.E [R215+0x2e200], desc[UR16][R94.64], !P5 ;  /* 0x2e2000005ed77fae */ /* 0x000fe6000e9a1010 */
[----:B------:R-:W-:Y:S01]  /*9540*/  IMAD.WIDE R90, R75, 0x4, R90 ;  /* 0x000000044b5a7825 */ /* 0x000fe200078e025a */
[----:B------:R-:W-:Y:S03]  /*9550*/  LDGSTS.E [R215+0x2e400], desc[UR16][R92.64], !P2 ;  /* 0x2e4000005cd77fae */ /* 0x000fe6000d1a1010 */
[----:B-1----:R-:W-:Y:S01]  /*9560*/  VIADD R2, R64, 0xffffff42 ;  /* 0xffffff4240027836 */ /* 0x002fe20000000000 */
[----:B------:R-:W-:Y:S01]  /*9570*/  LDGSTS.E [R215+0x2e600], desc[UR16][R90.64], !P2 ;  /* 0x2e6000005ad77fae */ /* 0x000fe2000d1a1010 */
[----:B---3--:R-:W-:Y:S01]  /*9580*/  VIADD R58, R59, 0xffffff43 ;  /* 0xffffff433b3a7836 */ /* 0x008fe20000000000 */
[----:B------:R-:W1:Y:S01]  /*9590*/  LDC R64, c[0x0][0x3a0] ;  /* 0x0000e800ff407b82 */ /* 0x000e620000000800 */
[----:B------:R-:W-:Y:S01]  /*95a0*/  IMAD.WIDE R88, R75, 0x4, R88 ;  /* 0x000000044b587825 */ /* 0x000fe200078e0258 */
[----:B------:R-:W-:-:S02]  /*95b0*/  ISETP.GE.U32.AND P2, PT, R2, 0x7fffff23, PT ;  /* 0x7fffff230200780c */ /* 0x000fc40003f46070 */
[----:B----4-:R-:W-:Y:S01]  /*95c0*/  IADD3 R2, PT, PT, R65, -0xc0, RZ ;  /* 0xffffff4041027810 */ /* 0x010fe20007ffe0ff */
[C---:B------:R-:W-:Y:S01]  /*95d0*/  IMAD.WIDE R86, R75.reuse, 0x4, R86 ;  /* 0x000000044b567825 */ /* 0x040fe200078e0256 */
[----:B------:R-:W-:Y:S01]  /*95e0*/  ISETP.GE.U32.AND P5, PT, R58, 0x7fffff24, PT ;  /* 0x7fffff243a00780c */ /* 0x000fe20003fa6070 */
[----:B------:R-:W-:Y:S01]  /*95f0*/  LDGSTS.E [R215+0x2e800], desc[UR16][R88.64], !P6 ;  /* 0x2e80000058d77fae */ /* 0x000fe2000f1a1010 */
[----:B------:R-:W3:Y:S01]  /*9600*/  LDC R59, c[0x0][0x3a0] ;  /* 0x0000e800ff3b7b82 */ /* 0x000ee20000000800 */
[----:B------:R-:W-:Y:S02]  /*9610*/  IMAD.WIDE R84, R75, 0x4, R84 ;  /* 0x000000044b547825 */ /* 0x000fe400078e0254 */
[----:B------:R-:W-:Y:S01]  /*9620*/  LDGSTS.E [R215+0x2ea00], desc[UR16][R86.64], !P6 ;  /* 0x2ea0000056d77fae */ /* 0x000fe2000f1a1010 */
[----:B------:R-:W-:Y:S01]  /*9630*/  ISETP.GE.AND P6, PT, R137, R2, PT ;  /* 0x000000028900720c */ /* 0x000fe20003fc6270 */
[----:B------:R-:W-:Y:S02]  /*9640*/  IMAD.WIDE R82, R75, 0x4, R82 ;  /* 0x000000044b527825 */ /* 0x000fe400078e0252 */
[----:B------:R-:W-:Y:S01]  /*9650*/  LDGSTS.E [R215+0x2ec00], desc[UR16][R84.64], !P4 ;  /* 0x2ec0000054d77fae */ /* 0x000fe2000e1a1010 */
[----:B------:R-:W4:Y:S01]  /*9660*/  LDC R65, c[0x0][0x3a0] ;  /* 0x0000e800ff417b82 */ /* 0x000f220000000800 */
[----:B-----5:R-:W-:-:S02]  /*9670*/  VIADD R58, R61, 0xffffff41 ;  /* 0xffffff413d3a7836 */ /* 0x020fc40000000000 */
[----:B------:R-:W-:Y:S01]  /*9680*/  LDGSTS.E [R215+0x2ee00], desc[UR16][R82.64], !P4 ;  /* 0x2ee0000052d77fae */ /* 0x000fe2000e1a1010 */
[C---:B------:R-:W-:Y:S02]  /*9690*/  IMAD.WIDE R112, R75.reuse, 0x4, R112 ;  /* 0x000000044b707825 */ /* 0x040fe400078e0270 */
[----:B------:R-:W-:Y:S02]  /*96a0*/  ISETP.GE.U32.AND P4, PT, R58, 0x7fffff22, PT ;  /* 0x7fffff223a00780c */ /* 0x000fe40003f86070 */
[----:B------:R-:W-:Y:S01]  /*96b0*/  SEL R58, RZ, 0x4, P6 ;  /* 0x00000004ff3a7807 */ /* 0x000fe20003000000 */
[C---:B------:R-:W-:Y:S01]  /*96c0*/  IMAD.WIDE R120, R75.reuse, 0x4, R120 ;  /* 0x000000044b787825 */ /* 0x040fe200078e0278 */
[----:B------:R-:W-:Y:S01]  /*96d0*/  ISETP.GT.AND P6, PT, R136, 0xdf, PT ;  /* 0x000000df8800780c */ /* 0x000fe20003fc4270 */
[----:B------:R-:W-:Y:S01]  /*96e0*/  LDGSTS.E [R215+0x2f000], desc[UR16][R112.64], !P5 ;  /* 0x2f00000070d77fae */ /* 0x000fe2000e9a1010 */
[----:B------:R-:W5:Y:S01]  /*96f0*/  LDC R61, c[0x0][0x3a0] ;  /* 0x0000e800ff3d7b82 */ /* 0x000f620000000800 */
[C---:B------:R-:W-:Y:S01]  /*9700*/  IMAD.WIDE R114, R75.reuse, 0x4, R114 ;  /* 0x000000044b727825 */ /* 0x040fe200078e0272 */
[----:B------:R-:W-:Y:S01]  /*9710*/  SEL R58, R58, RZ, P6 ;  /* 0x000000ff3a3a7207 */ /* 0x000fe20003000000 */
[----:B------:R-:W-:Y:S01]  /*9720*/  LDGSTS.E [R215+0x2f200], desc[UR16][R120.64], !P5 ;  /* 0x2f20000078d77fae */ /* 0x000fe2000e9a1010 */
[----:B------:R-:W-:Y:S01]  /*9730*/  ISETP.GE.U32.AND P6, PT, R2, 0x7fffff21, PT ;  /* 0x7fffff210200780c */ /* 0x000fe20003fc6070 */
[C---:B------:R-:W-:Y:S01]  /*9740*/  IMAD.WIDE R122, R75.reuse, 0x4, R122 ;  /* 0x000000044b7a7825 */ /* 0x040fe200078e027a */
[----:B------:R-:W-:Y:S01]  /*9750*/  ISETP.NE.U32.AND P5, PT, R58, RZ, PT ;  /* 0x000000ff3a00720c */ /* 0x000fe20003fa5070 */
[----:B------:R-:W-:Y:S02]  /*9760*/  LDGSTS.E [R215+0x2f400], desc[UR16][R114.64], !P2 ;  /* 0x2f40000072d77fae */ /* 0x000fe4000d1a1010 */
[----:B------:R-:W-:-:S02]  /*9770*/  IMAD.WIDE R116, R75, 0x4, R116 ;  /* 0x000000044b747825 */ /* 0x000fc400078e0274 */
[----:B------:R-:W-:Y:S02]  /*9780*/  LDGSTS.E [R215+0x2f600], desc[UR16][R122.64], !P2 ;  /* 0x2f6000007ad77fae */ /* 0x000fe4000d1a1010 */
[C---:B------:R-:W-:Y:S02]  /*9790*/  IMAD.WIDE R124, R75.reuse, 0x4, R124 ;  /* 0x000000044b7c7825 */ /* 0x040fe400078e027c */
[----:B------:R-:W-:Y:S02]  /*97a0*/  LDGSTS.E [R215+0x2f800], desc[UR16][R116.64], !P4 ;  /* 0x2f80000074d77fae */ /* 0x000fe4000e1a1010 */
[C---:B------:R-:W-:Y:S02]  /*97b0*/  IMAD.WIDE R118, R75.reuse, 0x4, R118 ;  /* 0x000000044b767825 */ /* 0x040fe400078e0276 */
[----:B------:R-:W-:Y:S02]  /*97c0*/  LDGSTS.E [R215+0x2fa00], desc[UR16][R124.64], !P4 ;  /* 0x2fa000007cd77fae */ /* 0x000fe4000e1a1010 */
[----:B------:R-:W-:-:S02]  /*97d0*/  IMAD.WIDE R126, R75, 0x4, R126 ;  /* 0x000000044b7e7825 */ /* 0x000fc400078e027e */
[----:B------:R-:W-:Y:S02]  /*97e0*/  LDGSTS.E [R215+0x2fc00], desc[UR16][R118.64], !P6 ;  /* 0x2fc0000076d77fae */ /* 0x000fe4000f1a1010 */
[C---:B------:R-:W-:Y:S02]  /*97f0*/  IMAD.WIDE R70, R107.reuse, 0x4, R70 ;  /* 0x000000046b467825 */ /* 0x040fe400078e0246 */
[----:B------:R-:W-:Y:S02]  /*9800*/  LDGSTS.E [R215+0x2fe00], desc[UR16][R126.64], !P6 ;  /* 0x2fe000007ed77fae */ /* 0x000fe4000f1a1010 */
[C---:B------:R-:W-:Y:S02]  /*9810*/  IMAD.WIDE R130, R107.reuse, 0x4, R130 ;  /* 0x000000046b827825 */ /* 0x040fe400078e0282 */
[----:B------:R-:W0:Y:S02]  /*9820*/  LDGDEPBAR ;  /* 0x00000000000079af */ /* 0x000e240000000000 */
[----:B------:R-:W-:-:S02]  /*9830*/  IMAD.WIDE R134, R107, 0x4, R134 ;  /* 0x000000046b867825 */ /* 0x000fc400078e0286 */
[----:B------:R-:W-:Y:S02]  /*9840*/  LDGSTS.E [R214+0x4c000], desc[UR16][R70.64], P3 ;  /* 0x4c00000046d67fae */ /* 0x000fe400099a1010 */
[C---:B------:R-:W-:Y:S02]  /*9850*/  IMAD.WIDE R170, R107.reuse, 0x4, R170 ;  /* 0x000000046baa7825 */ /* 0x040fe400078e02aa */
[----:B------:R-:W-:Y:S02]  /*9860*/  LDGSTS.E [R214+0x4c400], desc[UR16][R130.64], P3 ;  /* 0x4c40000082d67fae */ /* 0x000fe400099a1010 */
[C---:B------:R-:W-:Y:S02]  /*9870*/  IMAD.WIDE R174, R107.reuse, 0x4, R174 ;  /* 0x000000046bae7825 */ /* 0x040fe400078e02ae */
[----:B------:R-:W-:Y:S02]  /*9880*/  LDGSTS.E [R214+0x4c800], desc[UR16][R134.64], P3 ;  /* 0x4c80000086d67fae */ /* 0x000fe400099a1010 */
        /* <DEDUP_REMOVED lines=52> */
[----:B------:R-:W-:Y:S02]  /*9bd0*/  IMAD.WIDE R110, R107, 0x4, R110 ;  /* 0x000000046b6e7825 */ /* 0x000fe400078e026e */
[----:B------:R-:W-:Y:S02]  /*9be0*/  LDGSTS.E [R213+0x4f600], desc[UR16][R72.64], P3 ;  /* 0x4f60000048d57fae */ /* 0x000fe400099a1010 */
[----:B--2---:R-:W-:-:S02]  /*9bf0*/  VIADD R58, R60, 0xffffff3e ;  /* 0xffffff3e3c3a7836 */ /* 0x004fc40000000000 */
[----:B------:R-:W-:Y:S01]  /*9c00*/  LDGSTS.E [R213+0x4fa00], desc[UR16][R108.64], P3 ;  /* 0x4fa000006cd57fae */ /* 0x000fe200099a1010 */
[----:B---3--:R-:W-:Y:S01]  /*9c10*/  VIADD R2, R59, 0xffffff3f ;  /* 0xffffff3f3b027836 */ /* 0x008fe20000000000 */
[----:B------:R-:W2:Y:S01]  /*9c20*/  LDC R60, c[0x0][0x3a0] ;  /* 0x0000e800ff3c7b82 */ /* 0x000ea20000000800 */
[----:B------:R-:W-:Y:S01]  /*9c30*/  ISETP.GE.U32.AND P4, PT, R58, 0x7fffff1f, PT ;  /* 0x7fffff1f3a00780c */ /* 0x000fe20003f86070 */
[----:B------:R-:W-:Y:S01]  /*9c40*/  LDGSTS.E [R213+0x4fe00], desc[UR16][R110.64], P3 ;  /* 0x4fe000006ed57fae */ /* 0x000fe200099a1010 */
[----:B------:R-:W-:Y:S01]  /*9c50*/  IMAD.WIDE R56, R75, 0x4, R56 ;  /* 0x000000044b387825 */ /* 0x000fe200078e0238 */
[----:B------:R-:W-:Y:S02]  /*9c60*/  ISETP.GE.U32.AND P2, PT, R2, 0x7fffff20, PT ;  /* 0x7fffff200200780c */ /* 0x000fe40003f46070 */
[----:B------:R-:W0:Y:S01]  /*9c70*/  LDGDEPBAR ;  /* 0x00000000000079af */ /* 0x000e220000000000 */
[----:B------:R-:W-:Y:S01]  /*9c80*/  VIADD R2, R63, 0xffffff3d ;  /* 0xffffff3d3f027836 */ /* 0x000fe20000000000 */
[----:B------:R-:W3:Y:S01]  /*9c90*/  LDC R58, c[0x0][0x3a0] ;  /* 0x0000e800ff3a7b82 */ /* 0x000ee20000000800 */
[----:B------:R-:W-:-:S07]  /*9ca0*/  IMAD.WIDE R54, R75, 0x4, R54 ;  /* 0x000000044b367825 */ /* 0x000fce00078e0236 */
[----:B------:R-:W-:Y:S01]  /*9cb0*/  BAR.SYNC.DEFER_BLOCKING 0x0 ;  /* 0x0000000000007b1d */ /* 0x000fe20000010000 */
[----:B------:R-:W-:Y:S01]  /*9cc0*/  ISETP.GE.U32.AND P6, PT, R2, 0x7fffff1e, PT ;  /* 0x7fffff1e0200780c */ /* 0x000fe20003fc6070 */
[----:B------:R-:W-:Y:S01]  /*9cd0*/  IMAD.WIDE R52, R75, 0x4, R52 ;  /* 0x000000044b347825 */ /* 0x000fe200078e0234 */
[----:B-----5:R-:W-:-:S05]  /*9ce0*/  IADD3 R2, PT, PT, R61, -0xc4, RZ ;  /* 0xffffff3c3d027810 */ /* 0x020fca0007ffe0ff */
[----:B------:R-:W5:Y:S01]  /*9cf0*/  LDC R63, c[0x0][0x3a0] ;  /* 0x0000e800ff3f7b82 */ /* 0x000f620000000800 */
[C---:B------:R-:W-:Y:S01]  /*9d00*/  IMAD.WIDE R50, R75.reuse, 0x4, R50 ;  /* 0x000000044b327825 */ /* 0x040fe200078e0232 */
[----:B------:R-:W-:Y:S01]  /*9d10*/  ISETP.GE.U32.AND P3, PT, R2, 0x7fffff1d, PT ;  /* 0x7fffff1d0200780c */ /* 0x000fe20003f66070 */
[----:B------:R-:W-:Y:S02]  /*9d20*/  STL.64 [R1+0xd8], R56 ;  /* 0x0000d83801007387 */ /* 0x000fe40000100a00 */
[C---:B------:R-:W-:Y:S02]  /*9d30*/  IMAD.WIDE R48, R75.reuse, 0x4, R48 ;  /* 0x000000044b307825 */ /* 0x040fe400078e0230 */
[----:B------:R-:W-:Y:S01]  /*9d40*/  STL.64 [R1+0xd0], R54 ;  /* 0x0000d03601007387 */ /* 0x000fe20000100a00 */
[----:B------:R-:W1:Y:S01]  /*9d50*/  LDC R59, c[0x0][0x3a0] ;  /* 0x0000e800ff3b7b82 */ /* 0x000e620000000800 */
[C---:B------:R-:W-:Y:S02]  /*9d60*/  IMAD.WIDE R46, R75.reuse, 0x4, R46 ;  /* 0x000000044b2e7825 */ /* 0x040fe400078e022e */
[----:B------:R1:W-:Y:S02]  /*9d70*/  STL.64 [R1+0xc8], R52 ;  /* 0x0000c83401007387 */ /* 0x0003e40000100a00 */
[----:B------:R-:W-:-:S02]  /*9d80*/  IMAD.WIDE R44, R75, 0x4, R44 ;  /* 0x000000044b2c7825 */ /* 0x000fc400078e022c */
[----:B------:R1:W-:Y:S02]  /*9d90*/  STL.64 [R1+0xc0], R50 ;  /* 0x0000c03201007387 */ /* 0x0003e40000100a00 */
[----:B---3--:R-:W-:Y:S02]  /*9da0*/  VIADD R58, R58, 0xffffff3b ;  /* 0xffffff3b3a3a7836 */ /* 0x008fe40000000000 */
[----:B------:R-:W-:Y:S01]  /*9db0*/  @!PT LDS RZ, [RZ] ;  /* 0x00000000fffff984 */ /* 0x000fe20000000800 */
[----:B------:R-:W-:Y:S01]  /*9dc0*/  @!PT LDS RZ, [RZ] ;  /* 0x00000000fffff984 */ /* 0x000fe20000000800 */
[----:B------:R-:W-:Y:S01]  /*9dd0*/  @!PT LDS RZ, [RZ] ;  /* 0x00000000fffff984 */ /* 0x000fe20000000800 */
[----:B------:R-:W-:Y:S01]  /*9de0*/  LDGSTS.E [R215+0x30000], desc[UR16][R56.64], !P2 ;  /* 0x3000000038d77fae */ /* 0x000fe2000d1a1010 */
[----:B------:R-:W-:-:S03]  /*9df0*/  IMAD.WIDE R42, R75, 0x4, R42 ;  /* 0x000000044b2a7825 */ /* 0x000fc600078e022a */
[----:B------:R-:W-:Y:S01]  /*9e00*/  LDGSTS.E [R215+0x30200], desc[UR16][R54.64], !P2 ;  /* 0x3020000036d77fae */ /* 0x000fe2000d1a1010 */
[----:B-----5:R-:W-:Y:S01]  /*9e10*/  VIADD R2, R63, 0xffffff3a ;  /* 0xffffff3a3f027836 */ /* 0x020fe20000000000 */
[----:B------:R-:W-:Y:S01]  /*9e20*/  ISETP.GE.U32.AND P2, PT, R58, 0x7fffff1c, PT ;  /* 0x7fffff1c3a00780c */ /* 0x000fe20003f46070 */
[C---:B------:R-:W-:Y:S01]  /*9e30*/  IMAD.WIDE R40, R75.reuse, 0x4, R40 ;  /* 0x000000044b287825 */ /* 0x040fe200078e0228 */
[----:B------:R1:W-:Y:S03]  /*9e40*/  LDGSTS.E [R215+0x30400], desc[UR16][R52.64], !P4 ;  /* 0x3040000034d77fae */ /* 0x0003e6000e1a1010 */
[----:B------:R-:W-:Y:S01]  /*9e50*/  IMAD.WIDE R38, R75, 0x4, R38 ;  /* 0x000000044b267825 */ /* 0x000fe200078e0226 */
[----:B------:R3:W-:Y:S01]  /*9e60*/  LDGSTS.E [R215+0x30600], desc[UR16][R50.64], !P4 ;  /* 0x3060000032d77fae */ /* 0x0007e2000e1a1010 */
[----:B------:R-:W-:Y:S02]  /*9e70*/  ISETP.GE.U32.AND P4, PT, R2, 0x7fffff1b, PT ;  /* 0x7fffff1b0200780c */ /* 0x000fe40003f86070 */
[----:B----4-:R-:W-:Y:S01]  /*9e80*/  IADD3 R2, PT, PT, R65, -0xc8, RZ ;  /* 0xffffff3841027810 */ /* 0x010fe20007ffe0ff */
[----:B------:R-:W-:Y:S01]  /*9e90*/  STL.64 [R1+0xb8], R48 ;  /* 0x0000b83001007387 */ /* 0x000fe20000100a00 */
[C---:B------:R-:W-:Y:S01]  /*9ea0*/  IMAD.WIDE R36, R75.reuse, 0x4, R36 ;  /* 0x000000044b247825 */ /* 0x040fe200078e0224 */
[----:B-1----:R-:W1:Y:S02]  /*9eb0*/  LDC R52, c[0x0][0x3a0] ;  /* 0x0000e800ff347b82 */ /* 0x002e640000000800 */
[----:B------:R-:W-:Y:S01]  /*9ec0*/  LDGSTS.E [R215+0x30800], desc[UR16][R48.64], !P6 ;  /* 0x3080000030d77fae */ /* 0x000fe2000f1a1010 */
[----:B------:R-:W-:-:S03]  /*9ed0*/  IMAD.WIDE R34, R75, 0x4, R34 ;  /* 0x000000044b227825 */ /* 0x000fc600078e0222 */
[----:B------:R-:W-:Y:S01]  /*9ee0*/  STL.64 [R1+0xb0], R46 ;  /* 0x0000b02e01007387 */ /* 0x000fe20000100a00 */
[----:B---3--:R-:W-:Y:S01]  /*9ef0*/  VIADD R50, R64, 0xffffff39 ;  /* 0xffffff3940327836 */ /* 0x008fe20000000000 */
[----:B------:R-:W3:Y:S02]  /*9f00*/  LDC R51, c[0x0][0x3a0] ;  /* 0x0000e800ff337b82 */ /* 0x000ee40000000800 */
[----:B------:R-:W-:Y:S01]  /*9f10*/  LDGSTS.E [R215+0x30a00], desc[UR16][R46.64], !P6 ;  /* 0x30a000002ed77fae */ /* 0x000fe2000f1a1010 */
[C---:B------:R-:W-:Y:S01]  /*9f20*/  IMAD.WIDE R32, R75.reuse, 0x4, R32 ;  /* 0x000000044b207825 */ /* 0x040fe200078e0220 */
[----:B------:R-:W-:Y:S02]  /*9f30*/  ISETP.GE.U32.AND P6, PT, R50, 0x7fffff1a, PT ;  /* 0x7fffff1a3200780c */ /* 0x000fe40003fc6070 */
[----:B------:R4:W-:Y:S01]  /*9f40*/  STL.64 [R1+0xa8], R44 ;  /* 0x0000a82c01007387 */ /* 0x0009e20000100a00 */
[----:B------:R-:W-:-:S03]  /*9f50*/  IMAD.WIDE R30, R75, 0x4, R30 ;  /* 0x000000044b1e7825 */ /* 0x000fc600078e021e */
[----:B------:R4:W-:Y:S01]  /*9f60*/  LDGSTS.E [R215+0x30c00], desc[UR16][R44.64], !P3 ;  /* 0x30c000002cd77fae */ /* 0x0009e2000d9a1010 */
[----:B------:R-:W-:-:S03]  /*9f70*/  IMAD.WIDE R28, R75, 0x4, R28 ;  /* 0x000000044b1c7825 */ /* 0x000fc600078e021c */
[----:B------:R5:W-:Y:S01]  /*9f80*/  STL.64 [R1+0xa0], R42 ;  /* 0x0000a02a01007387 */ /* 0x000be20000100a00 */
[----:B------:R-:W-:-:S03]  /*9f90*/  IMAD.WIDE R26, R75, 0x4, R26 ;  /* 0x000000044b1a7825 */ /* 0x000fc600078e021a */
[----:B------:R5:W-:Y:S01]  /*9fa0*/  LDGSTS.E [R215+0x30e00], desc[UR16][R42.64], !P3 ;  /* 0x30e000002ad77fae */ /* 0x000be2000d9a1010 */
[----:B------:R-:W-:Y:S01]  /*9fb0*/  ISETP.GE.U32.AND P3, PT, R2, 0x7fffff19, PT ;  /* 0x7fffff190200780c */ /* 0x000fe20003f66070 */
[----:B--2---:R-:W-:Y:S01]  /*9fc0*/  VIADD R2, R60, 0xffffff36 ;  /* 0xffffff363c027836 */ /* 0x004fe20000000000 */
[----:B----4-:R-:W2:Y:S01]  /*9fd0*/  LDC R44, c[0x0][0x3a0] ;  /* 0x0000e800ff2c7b82 */ /* 0x010ea20000000800 */
[----:B------:R-:W-:Y:S01]  /*9fe0*/  STL.64 [R1+0x98], R40 ;  /* 0x0000982801007387 */ /* 0x000fe20000100a00 */
[----:B------:R-:W-:-:S03]  /*9ff0*/  IMAD.WIDE R24, R75, 0x4, R24 ;  /* 0x000000044b187825 */ /* 0x000fc600078e0218 */
[----:B------:R-:W-:Y:S01]  /*a000*/  LDGSTS.E [R215+0x31000], desc[UR16][R40.64], !P2 ;  /* 0x3100000028d77fae */ /* 0x000fe2000d1a1010 */
[----:B------:R-:W-:Y:S02]  /*a010*/  IMAD.WIDE R22, R75, 0x4, R22 ;  /* 0x000000044b167825 */ /* 0x000fe400078e0216 */
[----:B-----5:R-:W4:Y:S01]  /*a020*/  LDC R43, c[0x0][0x3a0] ;  /* 0x0000e800ff2b7b82 */ /* 0x020f220000000800 */
[----:B------:R-:W-:Y:S01]  /*a030*/  STL.64 [R1+0x90], R38 ;  /* 0x0000902601007387 */ /* 0x000fe20000100a00 */
[----:B------:R-:W-:Y:S02]  /*a040*/  VIADD R42, R59, 0xffffff37 ;  /* 0xffffff373b2a7836 */ /* 0x000fe40000000000 */
[C---:B------:R-:W-:Y:S01]  /*a050*/  IMAD.WIDE R20, R75.reuse, 0x4, R20 ;  /* 0x000000044b147825 */ /* 0x040fe200078e0214 */
[----:B------:R-:W-:Y:S02]  /*a060*/  LDGSTS.E [R215+0x31200], desc[UR16][R38.64], !P2 ;  /* 0x3120000026d77fae */ /* 0x000fe4000d1a1010 */
[----:B------:R-:W-:Y:S01]  /*a070*/  ISETP.GE.U32.AND P2, PT, R42, 0x7fffff18, PT ;  /* 0x7fffff182a00780c */ /* 0x000fe20003f46070 */
[C---:B------:R-:W-:Y:S01]  /*a080*/  IMAD.WIDE R18, R75.reuse, 0x4, R18 ;  /* 0x000000044b127825 */ /* 0x040fe200078e0212 */
[----:B------:R5:W-:Y:S03]  /*a090*/  STL.64 [R1+0x88], R36 ;  /* 0x0000882401007387 */ /* 0x000be60000100a00 */
[C---:B------:R-:W-:Y:S01]  /*a0a0*/  IMAD.WIDE R16, R75.reuse, 0x4, R16 ;  /* 0x000000044b107825 */ /* 0x040fe200078e0210 */
[----:B------:R5:W-:Y:S03]  /*a0b0*/  LDGSTS.E [R215+0x31400], desc[UR16][R36.64], !P4 ;  /* 0x3140000024d77fae */ /* 0x000be6000e1a1010 */
[C---:B------:R-:W-:Y:S01]  /*a0c0*/  IMAD.WIDE R14, R75.reuse, 0x4, R14 ;  /* 0x000000044b0e7825 */ /* 0x040fe200078e020e */
[----:B------:R3:W-:Y:S03]  /*a0d0*/  STL.64 [R1+0x80], R34 ;  /* 0x0000802201007387 */ /* 0x0007e60000100a00 */
[----:B------:R-:W-:Y:S01]  /*a0e0*/  IMAD.WIDE R12, R75, 0x4, R12 ;  /* 0x000000044b0c7825 */ /* 0x000fe200078e020c */
[----:B------:R3:W-:Y:S01]  /*a0f0*/  LDGSTS.E [R215+0x31600], desc[UR16][R34.64], !P4 ;  /* 0x3160000022d77fae */ /* 0x0007e2000e1a1010 */
[----:B------:R-:W-:-:S02]  /*a100*/  ISETP.GE.U32.AND P4, PT, R2, 0x7fffff17, PT ;  /* 0x7fffff170200780c */ /* 0x000fc40003f86070 */
[----:B-1----:R-:W-:Y:S01]  /*a110*/  IADD3 R2, PT, PT, R52, -0xcc, RZ ;  /* 0xffffff3434027810 */ /* 0x002fe20007ffe0ff */
[----:B------:R-:W-:Y:S01]  /*a120*/  STL.64 [R1+0x78], R32 ;  /* 0x0000782001007387 */ /* 0x000fe20000100a00 */
[----:B-----5:R-:W1:Y:S01]  /*a130*/  LDC R36, c[0x0][0x3a0] ;  /* 0x0000e800ff247b82 */ /* 0x020e620000000800 */
[C---:B------:R-:W-:Y:S02]  /*a140*/  IMAD.WIDE R10, R75.reuse, 0x4, R10 ;  /* 0x000000044b0a7825 */ /* 0x040fe400078e020a */
[----:B------:R-:W-:Y:S02]  /*a150*/  LDGSTS.E [R215+0x31800], desc[UR16][R32.64], !P6 ;  /* 0x3180000020d77fae */ /* 0x000fe4000f1a1010 */
[----:B------:R-:W-:Y:S02]  /*a160*/  IMAD.WIDE R8, R75, 0x4, R8 ;  /* 0x000000044b087825 */ /* 0x000fe400078e0208 */
[----:B------:R-:W-:Y:S01]  /*a170*/  STL.64 [R1+0x70], R30 ;  /* 0x0000701e01007387 */ /* 0x000fe20000100a00 */
[----:B---3--:R-:W3:Y:S01]  /*a180*/  LDC R35, c[0x0][0x3a0] ;  /* 0x0000e800ff237b82 */ /* 0x008ee20000000800 */
[----:B------:R-:W-:-:S02]  /*a190*/  VIADD R34, R51, 0xffffff35 ;  /* 0xffffff3533227836 */ /* 0x000fc40000000000 */
[----:B------:R-:W-:Y:S01]  /*a1a0*/  LDGSTS.E [R215+0x31a00], desc[UR16][R30.64], !P6 ;  /* 0x31a000001ed77fae */ /* 0x000fe2000f1a1010 */
[C---:B------:R-:W-:Y:S02]  /*a1b0*/  IMAD.WIDE R6, R75.reuse, 0x4, R6 ;  /* 0x000000044b067825 */ /* 0x040fe400078e0206 */
[----:B------:R-:W-:Y:S01]  /*a1c0*/  ISETP.GE.U32.AND P6, PT, R34, 0x7fffff16, PT ;  /* 0x7fffff162200780c */ /* 0x000fe20003fc6070 */
        /* <DEDUP_REMOVED lines=9> */
[----:B-----5:R-:W2:Y:S01]  /*a260*/  LDC R28, c[0x0][0x3a0] ;  /* 0x0000e800ff1c7b82 */ /* 0x020ea20000000800 */
[----:B------:R-:W-:Y:S01]  /*a270*/  STL.64 [R1+0x50], R24 ;  /* 0x0000501801007387 */ /* 0x000fe20000100a00 */
[----:B------:R-:W-:-:S03]  /*a280*/  IMAD.WIDE R246, R75, 0x4, R246 ;  /* 0x000000044bf67825 */ /* 0x000fc600078e02f6 */
[----:B------:R-:W-:Y:S01]  /*a290*/  LDGSTS.E [R215+0x32000], desc[UR16][R24.64], !P2 ;  /* 0x3200000018d77fae */ /* 0x000fe2000d1a1010 */
[----:B------:R-:W-:Y:S02]  /*a2a0*/  IMAD.WIDE R244, R75, 0x4, R244 ;  /* 0x000000044bf47825 */ /* 0x000fe400078e02f4 */
[----:B----4-:R-:W4:Y:S01]  /*a2b0*/  LDC R27, c[0x0][0x3a0] ;  /* 0x0000e800ff1b7b82 */ /* 0x010f220000000800 */
        /* <DEDUP_REMOVED lines=15> */
[----:B-----5:R-:W1:Y:S01]  /*a3b0*/  LDC R20, c[0x0][0x3a0] ;  /* 0x0000e800ff147b82 */ /* 0x020e620000000800 */
[----:B------:R-:W-:Y:S01]  /*a3c0*/  STL.64 [R1+0x30], R16 ;  /* 0x0000301001007387 */ /* 0x000fe20000100a00 */
[----:B------:R-:W-:-:S03]  /*a3d0*/  IMAD.WIDE R232, R75, 0x4, R232 ;  /* 0x000000044be87825 */ /* 0x000fc600078e02e8 */
[----:B------:R-:W-:Y:S01]  /*a3e0*/  LDGSTS.E [R215+0x32800], desc[UR16][R16.64], !P6 ;  /* 0x3280000010d77fae */ /* 0x000fe2000f1a1010 */
[----:B------:R-:W-:Y:S02]  /*a3f0*/  IMAD.WIDE R230, R75, 0x4, R230 ;  /* 0x000000044be67825 */ /* 0x000fe400078e02e6 */
[----:B---3--:R-:W3:Y:S01]  /*a400*/  LDC R19, c[0x0][0x3a0] ;  /* 0x0000e800ff137b82 */ /* 0x008ee20000000800 */
        /* <DEDUP_REMOVED lines=14> */
[----:B--2---:R-:W-:Y:S01]  /*a4f0*/  VIADD R2, R28, 0xffffff2e ;  /* 0xffffff2e1c027836 */ /* 0x004fe20000000000 */
[----:B-----5:R-:W2:Y:S01]  /*a500*/  LDC R12, c[0x0][0x3a0] ;  /* 0x0000e800ff0c7b82 */ /* 0x020ea20000000800 */
[----:B------:R5:W-:Y:S01]  /*a510*/  STL.64 [R1+0x10], R8 ;  /* 0x0000100801007387 */ /* 0x000be20000100a00 */
[----:B------:R-:W-:-:S03]  /*a520*/  IMAD.WIDE R218, R75, 0x4, R218 ;  /* 0x000000044bda7825 */ /* 0x000fc600078e02da */
[----:B------:R5:W-:Y:S01]  /*a530*/  LDGSTS.E [R215+0x33000], desc[UR16][R8.64], !P2 ;  /* 0x3300000008d77fae */ /* 0x000be2000d1a1010 */
[----:B------:R-:W-:Y:S02]  /*a540*/  IMAD.WIDE R104, R75, 0x4, R104 ;  /* 0x000000044b687825 */ /* 0x000fe400078e0268 */
[----:B----4-:R-:W4:Y:S01]  /*a550*/  LDC R11, c[0x0][0x3a0] ;  /* 0x0000e800ff0b7b82 */ /* 0x010f220000000800 */
[----:B------:R1:W-:Y:S01]  /*a560*/  STL.64 [R1+0x8], R6 ;  /* 0x0000080601007387 */ /* 0x0003e20000100a00 */
[----:B------:R-:W-:Y:S02]  /*a570*/  VIADD R10, R27, 0xffffff2f ;  /* 0xffffff2f1b0a7836 */ /* 0x000fe40000000000 */
[C---:B------:R-:W-:Y:S01]  /*a580*/  IMAD.WIDE R102, R75.reuse, 0x4, R102 ;  /* 0x000000044b667825 */ /* 0x040fe200078e0266 */
[----:B------:R1:W-:Y:S02]  /*a590*/  LDGSTS.E [R215+0x33200], desc[UR16][R6.64], !P2 ;  /* 0x3320000006d77fae */ /* 0x0003e4000d1a1010 */
[----:B------:R-:W-:Y:S01]  /*a5a0*/  ISETP.GE.U32.AND P2, PT, R10, 0x7fffff10, PT ;  /* 0x7fffff100a00780c */ /* 0x000fe20003f46070 */
[----:B------:R-:W2:Y:S01]  /*a5b0*/  LDC R13, c[0x0][0x3a0] ;  /* 0x0000e800ff0d7b82 */ /* 0x000ea20000000800 */
[----:B------:R3:W-:Y:S01]  /*a5c0*/  STL.64 [R1], R4 ;  /* 0x0000000401007387 */ /* 0x0007e20000100a00 */
[----:B------:R-:W-:-:S03]  /*a5d0*/  IMAD.WIDE R100, R75, 0x4, R100 ;  /* 0x000000044b647825 */ /* 0x000fc600078e0264 */
[----:B------:R3:W-:Y:S01]  /*a5e0*/  LDGSTS.E [R215+0x33400], desc[UR16][R4.64], !P4 ;  /* 0x3340000004d77fae */ /* 0x0007e2000e1a1010 */
[C---:B------:R-:W-:Y:S02]  /*a5f0*/  IMAD.WIDE R98, R75.reuse, 0x4, R98 ;  /* 0x000000044b627825 */ /* 0x040fe400078e0262 */
[----:B-----5:R-:W5:Y:S01]  /*a600*/  LDC R8, c[0x0][0x3a0] ;  /* 0x0000e800ff087b82 */ /* 0x020f620000000800 */
[----:B------:R2:W-:Y:S01]  /*a610*/  LDGSTS.E [R215+0x33600], desc[UR16][R250.64], !P4 ;  /* 0x33600000fad77fae */ /* 0x0005e2000e1a1010 */
[----:B------:R-:W-:Y:S01]  /*a620*/  ISETP.GE.U32.AND P4, PT, R2, 0x7fffff0f, PT ;  /* 0x7fffff0f0200780c */ /* 0x000fe20003f86070 */
[C---:B------:R-:W-:Y:S01]  /*a630*/  IMAD.WIDE R96, R75.reuse, 0x4, R96 ;  /* 0x000000044b607825 */ /* 0x040fe200078e0260 */
[----:B-1----:R-:W-:Y:S01]  /*a640*/  IADD3 R2, PT, PT, R20, -0xd4, RZ ;  /* 0xffffff2c14027810 */ /* 0x002fe20007ffe0ff */
[----:B------:R1:W-:Y:S02]  /*a650*/  LDGSTS.E [R215+0x33800], desc[UR16][R248.64], !P6 ;  /* 0x33800000f8d77fae */ /* 0x0003e4000f1a1010 */
[----:B------:R-:W-:Y:S01]  /*a660*/  IMAD.WIDE R94, R75, 0x4, R94 ;  /* 0x000000044b5e7825 */ /* 0x000fe200078e025e */
[----:B------:R-:W1:Y:S01]  /*a670*/  LDC R6, c[0x0][0x3a0] ;  /* 0x0000e800ff067b82 */ /* 0x000e620000000800 */
[----:B------:R1:W-:Y:S02]  /*a680*/  LDGSTS.E [R215+0x33a00], desc[UR16][R246.64], !P6 ;  /* 0x33a00000f6d77fae */ /* 0x0003e4000f1a1010 */
[----:B---3--:R-:W-:-:S02]  /*a690*/  VIADD R4, R19, 0xffffff2d ;  /* 0xffffff2d13047836 */ /* 0x008fc40000000000 */
[----:B------:R3:W-:Y:S01]  /*a6a0*/  LDGSTS.E [R215+0x33c00], desc[UR16][R244.64], !P3 ;  /* 0x33c00000f4d77fae */ /* 0x0007e2000d9a1010 */
[----:B------:R-:W-:Y:S02]  /*a6b0*/  IMAD.WIDE R92, R75, 0x4, R92 ;  /* 0x000000044b5c7825 */ /* 0x000fe400078e025c */
[----:B------:R-:W3:Y:S01]  /*a6c0*/  LDC R5, c[0x0][0x3a0] ;  /* 0x0000e800ff057b82 */ /* 0x000ee20000000800 */
[----:B------:R-:W-:Y:S01]  /*a6d0*/  ISETP.GE.U32.AND P6, PT, R4, 0x7fffff0e, PT ;  /* 0x7fffff0e0400780c */ /* 0x000fe20003fc6070 */
[----:B------:R1:W-:Y:S01]  /*a6e0*/  LDGSTS.E [R215+0x33e00], desc[UR16][R242.64], !P3 ;  /* 0x33e00000f2d77fae */ /* 0x0003e2000d9a1010 */
[----:B------:R-:W-:Y:S01]  /*a6f0*/  ISETP.GE.U32.AND P3, PT, R2, 0x7fffff0d, PT ;  /* 0x7fffff0d0200780c */ /* 0x000fe20003f66070 */
[----:B----4-:R-:W-:Y:S02]  /*a700*/  VIADD R4, R11, 0xffffff2b ;  /* 0xffffff2b0b047836 */ /* 0x010fe40000000000 */
[----:B--2---:R-:W-:Y:S01]  /*a710*/  VIADD R2, R12, 0xffffff2a ;  /* 0xffffff2a0c027836 */ /* 0x004fe20000000000 */
[----:B------:R2:W-:Y:S01]  /*a720*/  LDGSTS.E [R215+0x34000], desc[UR16][R240.64], !P2 ;  /* 0x34000000f0d77fae */ /* 0x0005e2000d1a1010 */
[----:B------:R-:W4:Y:S01]  /*a730*/  LDC R10, c[0x0][0x3a0] ;  /* 0x0000e800ff0a7b82 */ /* 0x000f220000000800 */
[----:B------:R-:W-:-:S02]  /*a740*/  IMAD.WIDE R90, R75, 0x4, R90 ;  /* 0x000000044b5a7825 */ /* 0x000fc400078e025a */
[----:B------:R2:W-:Y:S01]  /*a750*/  LDGSTS.E [R215+0x34200], desc[UR16][R238.64], !P2 ;  /* 0x34200000eed77fae */ /* 0x0005e2000d1a1010 */
[----:B------:R-:W-:Y:S01]  /*a760*/  ISETP.GE.U32.AND P2, PT, R4, 0x7fffff0c, PT ;  /* 0x7fffff0c0400780c */ /* 0x000fe20003f46070 */
[C---:B------:R-:W-:Y:S02]  /*a770*/  IMAD.WIDE R88, R75.reuse, 0x4, R88 ;  /* 0x000000044b587825 */ /* 0x040fe400078e0258 */
[----:B------:R2:W-:Y:S01]  /*a780*/  LDGSTS.E [R215+0x34400], desc[UR16][R236.64], !P4 ;  /* 0x34400000ecd77fae */ /* 0x0005e2000e1a1010 */
[----:B------:R-:W2:Y:S01]  /*a790*/  LDC R7, c[0x0][0x3a0] ;  /* 0x0000e800ff077b82 */ /* 0x000ea20000000800 */
[----:B-1----:R-:W-:Y:S02]  /*a7a0*/  VIADD R4, R6, 0xffffff29 ;  /* 0xffffff2906047836 */ /* 0x002fe40000000000 */
[----:B------:R1:W-:Y:S01]  /*a7b0*/  LDGSTS.E [R215+0x34600], desc[UR16][R234.64], !P4 ;  /* 0x34600000ead77fae */ /* 0x0003e2000e1a1010 */
[----:B------:R-:W-:Y:S01]  /*a7c0*/  ISETP.GE.U32.AND P4, PT, R2, 0x7fffff0b, PT ;  /* 0x7fffff0b0200780c */ /* 0x000fe20003f86070 */
[C---:B------:R-:W-:Y:S01]  /*a7d0*/  IMAD.WIDE R86, R75.reuse, 0x4, R86 ;  /* 0x000000044b567825 */ /* 0x040fe200078e0256 */
[----:B-----5:R-:W-:Y:S01]  /*a7e0*/  IADD3 R2, PT, PT, R8, -0xd8, RZ ;  /* 0xffffff2808027810 */ /* 0x020fe20007ffe0ff */
[----:B------:R1:W-:Y:S01]  /*a7f0*/  LDGSTS.E [R215+0x34800], desc[UR16][R232.64], !P6 ;  /* 0x34800000e8d77fae */ /* 0x0003e2000f1a1010 */
[----:B------:R-:W5:Y:S01]  /*a800*/  LDC R9, c[0x0][0x3a0] ;  /* 0x0000e800ff097b82 */ /* 0x000f620000000800 */
[----:B------:R-:W-:-:S02]  /*a810*/  IMAD.WIDE R84, R75, 0x4, R84 ;  /* 0x000000044b547825 */ /* 0x000fc400078e0254 */
[----:B------:R1:W-:Y:S01]  /*a820*/  LDGSTS.E [R215+0x34a00], desc[UR16][R230.64], !P6 ;  /* 0x34a00000e6d77fae */ /* 0x0003e2000f1a1010 */
[----:B------:R-:W-:Y:S01]  /*a830*/  ISETP.GE.U32.AND P6, PT, R4, 0x7fffff0a, PT ;  /* 0x7fffff0a0400780c */ /* 0x000fe20003fc6070 */
[----:B---3--:R-:W-:Y:S02]  /*a840*/  VIADD R4, R5, 0xffffff27 ;  /* 0xffffff2705047836 */ /* 0x008fe40000000000 */
[----:B------:R1:W-:Y:S01]  /*a850*/  LDGSTS.E [R215+0x34c00], desc[UR16][R228.64], !P3 ;  /* 0x34c00000e4d77fae */ /* 0x0003e2000d9a1010 */
[----:B------:R-:W3:Y:S01]  /*a860*/  LDC R8, c[0x0][0x3a0] ;  /* 0x0000e800ff087b82 */ /* 0x000ee20000000800 */
[----:B------:R-:W-:Y:S02]  /*a870*/  IMAD.WIDE R82, R75, 0x4, R82 ;  /* 0x000000044b527825 */ /* 0x000fe400078e0252 */
[----:B------:R1:W-:Y:S01]  /*a880*/  LDGSTS.E [R215+0x34e00], desc[UR16][R226.64], !P3 ;  /* 0x34e00000e2d77fae */ /* 0x0003e2000d9a1010 */
[----:B------:R-:W-:Y:S01]  /*a890*/  ISETP.GE.U32.AND P3, PT, R2, 0x7fffff09, PT ;  /* 0x7fffff090200780c */ /* 0x000fe20003f66070 */
[----:B----4-:R-:W-:Y:S01]  /*a8a0*/  VIADD R2, R10, 0xffffff26 ;  /* 0xffffff260a027836 */ /* 0x010fe20000000000 */
[----:B------:R-:W-:Y:S01]  /*a8b0*/  IADD3 R10, PT, PT, R13, -0xe0, RZ ;  /* 0xffffff200d0a7810 */ /* 0x000fe20007ffe0ff */
[----:B------:R1:W-:Y:S01]  /*a8c0*/  LDGSTS.E [R215+0x35000], desc[UR16][R224.64], !P2 ;  /* 0x35000000e0d77fae */ /* 0x0003e2000d1a1010 */
[----:B------:R-:W4:Y:S01]  /*a8d0*/  LDC R6, c[0x0][0x3a0] ;  /* 0x0000e800ff067b82 */ /* 0x000f220000000800 */
        /* <DEDUP_REMOVED lines=9> */
[----:B------:R-:W-:Y:S01]  /*a970*/  IMAD.WIDE R114, R75, 0x4, R114 ;  /* 0x000000044b727825 */ /* 0x000fe200078e0272 */
[----:B-----5:R-:W-:Y:S01]  /*a980*/  IADD3 R2, PT, PT, R9, -0xdc, RZ ;  /* 0xffffff2409027810 */ /* 0x020fe20007ffe0ff */
[----:B------:R1:W-:Y:S02]  /*a990*/  LDGSTS.E [R215+0x35800], desc[UR16][R104.64], !P6 ;  /* 0x3580000068d77fae */ /* 0x0003e4000f1a1010 */
[----:B------:R-:W-:-:S02]  /*a9a0*/  IMAD.WIDE R122, R75, 0x4, R122 ;  /* 0x000000044b7a7825 */ /* 0x000fc400078e027a */
[----:B------:R1:W-:Y:S01]  /*a9b0*/  LDGSTS.E [R215+0x35a00], desc[UR16][R102.64], !P6 ;  /* 0x35a0000066d77fae */ /* 0x0003e2000f1a1010 */
[----:B------:R-:W-:Y:S01]  /*a9c0*/  ISETP.GE.U32.AND P6, PT, R4, 0x7fffff06, PT ;  /* 0x7fffff060400780c */ /* 0x000fe20003fc6070 */
[----:B------:R-:W-:Y:S02]  /*a9d0*/  IMAD.WIDE R116, R75, 0x4, R116 ;  /* 0x000000044b747825 */ /* 0x000fe400078e0274 */
[----:B------:R1:W-:Y:S02]  /*a9e0*/  LDGSTS.E [R215+0x35c00], desc[UR16][R100.64], !P3 ;  /* 0x35c0000064d77fae */ /* 0x0003e4000d9a1010 */
[----:B----4-:R-:W-:Y:S02]  /*a9f0*/  VIADD R4, R6, 0xffffff23 ;  /* 0xffffff2306047836 */ /* 0x010fe40000000000 */
[----:B------:R1:W-:Y:S01]  /*aa00*/  LDGSTS.E [R215+0x35e00], desc[UR16][R98.64], !P3 ;  /* 0x35e0000062d77fae */ /* 0x0003e2000d9a1010 */
[----:B------:R-:W-:Y:S01]  /*aa10*/  ISETP.GE.U32.AND P3, PT, R2, 0x7fffff05, PT ;  /* 0x7fffff050200780c */ /* 0x000fe20003f66070 */
[----:B---3--:R-:W-:-:S02]  /*aa20*/  VIADD R2, R8, 0xffffff22 ;  /* 0xffffff2208027836 */ /* 0x008fc40000000000 */
[----:B------:R1:W-:Y:S01]  /*aa30*/  LDGSTS.E [R215+0x36000], desc[UR16][R96.64], !P2 ;  /* 0x3600000060d77fae */ /* 0x0003e2000d1a1010 */
[----:B------:R-:W-:-:S03]  /*aa40*/  IMAD.WIDE R124, R75, 0x4, R124 ;  /* 0x000000044b7c7825 */ /* 0x000fc600078e027c */
[----:B------:R1:W-:Y:S01]  /*aa50*/  LDGSTS.E [R215+0x36200], desc[UR16][R94.64], !P2 ;  /* 0x362000005ed77fae */ /* 0x0003e2000d1a1010 */
[----:B------:R-:W-:Y:S01]  /*aa60*/  ISETP.GE.U32.AND P2, PT, R4, 0x7fffff04, PT ;  /* 0x7fffff040400780c */ /* 0x000fe20003f46070 */
[C---:B------:R-:W-:Y:S02]  /*aa70*/  IMAD.WIDE R118, R75.reuse, 0x4, R118 ;  /* 0x000000044b767825 */ /* 0x040fe400078e0276 */
[----:B------:R1:W-:Y:S02]  /*aa80*/  LDGSTS.E [R215+0x36400], desc[UR16][R92.64], !P4 ;  /* 0x364000005cd77fae */ /* 0x0003e4000e1a1010 */
[----:B------:R-:W-:Y:S02]  /*aa90*/  IMAD.WIDE R126, R75, 0x4, R126 ;  /* 0x000000044b7e7825 */ /* 0x000fe400078e027e */
[----:B------:R1:W-:Y:S01]  /*aaa0*/  LDGSTS.E [R215+0x36600], desc[UR16][R90.64], !P4 ;  /* 0x366000005ad77fae */ /* 0x0003e2000e1a1010 */
[----:B------:R-:W-:Y:S01]  /*aab0*/  ISETP.GE.U32.AND P4, PT, R2, 0x7fffff03, PT ;  /* 0x7fffff030200780c */ /* 0x000fe20003f86070 */
[----:B--2---:R-:W-:-:S02]  /*aac0*/  VIADD R2, R5, 0xffffff21 ;  /* 0xffffff2105027836 */ /* 0x004fc40000000000 */
[----:B------:R1:W-:Y:S01]  /*aad0*/  LDGSTS.E [R215+0x36800], desc[UR16][R88.64], !P6 ;  /* 0x3680000058d77fae */ /* 0x0003e2000f1a1010 */
[----:B------:R-:W-:-:S03]  /*aae0*/  IMAD.WIDE R70, R107, 0x4, R70 ;  /* 0x000000046b467825 */ /* 0x000fc600078e0246 */
[----:B------:R1:W-:Y:S01]  /*aaf0*/  LDGSTS.E [R215+0x36a00], desc[UR16][R86.64], !P6 ;  /* 0x36a0000056d77fae */ /* 0x0003e2000f1a1010 */
[----:B------:R-:W-:Y:S01]  /*ab00*/  ISETP.GE.U32.AND P6, PT, R2, 0x7fffff02, PT ;  /* 0x7fffff020200780c */ /* 0x000fe20003fc6070 */
[C---:B------:R-:W-:Y:S02]  /*ab10*/  IMAD.WIDE R130, R107.reuse, 0x4, R130 ;  /* 0x000000046b827825 */ /* 0x040fe400078e0282 */
[----:B------:R1:W-:Y:S02]  /*ab20*/  LDGSTS.E [R215+0x36c00], desc[UR16][R84.64], !P3 ;  /* 0x36c0000054d77fae */ /* 0x0003e4000d9a1010 */
[C---:B------:R-:W-:Y:S02]  /*ab30*/  IMAD.WIDE R134, R107.reuse, 0x4, R134 ;  /* 0x000000046b867825 */ /* 0x040fe400078e0286 */
[----:B------:R1:W-:Y:S01]  /*ab40*/  LDGSTS.E [R215+0x36e00], desc[UR16][R82.64], !P3 ;  /* 0x36e0000052d77fae */ /* 0x0003e2000d9a1010 */
[----:B------:R-:W-:Y:S01]  /*ab50*/  ISETP.GE.U32.AND P3, PT, R10, 0x7fffff01, PT ;  /* 0x7fffff010a00780c */ /* 0x000fe20003f66070 */
        /* <DEDUP_REMOVED lines=58> */
[C---:B------:R-:W-:Y:S02]  /*af00*/  IMAD.SHL.U32 R2, R62.reuse, 0x40, RZ ;  /* 0x000000403e027824 */ /* 0x040fe400078e00ff */
[----:B------:R1:W-:Y:S01]  /*af10*/  LDGSTS.E [R213+0x51200], desc[UR16][R176.64], P5 ;  /* 0x51200000b0d57fae */ /* 0x0003e2000a9a1010 */
[----:B------:R-:W-:Y:S02]  /*af20*/  IMAD.SHL.U32 R4, R62, 0x10, RZ ;  /* 0x000000103e047824 */ /* 0x000fe400078e00ff */
[----:B------:R-:W-:Y:S01]  /*af30*/  LOP3.LUT R2, R2, 0x600, RZ, 0xc0, !PT ;  /* 0x0000060002027812 */ /* 0x000fe200078ec0ff */
[----:B------:R1:W-:Y:S02]  /*af40*/  LDGSTS.E [R213+0x51600], desc[UR16][R180.64], P5 ;  /* 0x51600000b4d57fae */ /* 0x0003e4000a9a1010 */
[----:B------:R-:W-:-:S02]  /*af50*/  LOP3.LUT R4, R4, 0x70, RZ, 0xc0, !PT ;  /* 0x0000007004047812 */ /* 0x000fc400078ec0ff */
[----:B------:R1:W-:Y:S01]  /*af60*/  LDGSTS.E [R213+0x51a00], desc[UR16][R184.64], P5 ;  /* 0x51a00000b8d57fae */ /* 0x0003e2000a9a1010 */
[----:B------:R-:W-:-:S03]  /*af70*/  IMAD R2, R69, 0x4, R2 ;  /* 0x0000000445027824 */ /* 0x000fc600078e0202 */
[----:B------:R1:W-:Y:S02]  /*af80*/  LDGSTS.E [R213+0x51e00], desc[UR16][R188.64], P5 ;  /* 0x51e00000bcd57fae */ /* 0x0003e4000a9a1010 */
[----:B------:R-:W-:Y:S02]  /*af90*/  IADD3 R2, PT, PT, R4, R2, RZ ;  /* 0x0000000204027210 */ /* 0x000fe40007ffe0ff */
[----:B------:R1:W-:Y:S04]  /*afa0*/  LDGSTS.E [R213+0x52200], desc[UR16][R192.64], P5 ;  /* 0x52200000c0d57fae */ /* 0x0003e8000a9a1010 */
[----:B------:R1:W-:Y:S04]  /*afb0*/  LDGSTS.E [R213+0x52600], desc[UR16][R196.64], P5 ;  /* 0x52600000c4d57fae */ /* 0x0003e8000a9a1010 */
[----:B------:R1:W-:Y:S04]  /*afc0*/  LDGSTS.E [R213+0x52a00], desc[UR16][R80.64], P5 ;  /* 0x52a0000050d57fae */ /* 0x0003e8000a9a1010 */
[----:B------:R1:W-:Y:S04]  /*afd0*/  LDGSTS.E [R213+0x52e00], desc[UR16][R78.64], P5 ;  /* 0x52e000004ed57fae */ /* 0x0003e8000a9a1010 */
[----:B------:R1:W-:Y:S04]  /*afe0*/  LDGSTS.E [R213+0x53200], desc[UR16][R76.64], P5 ;  /* 0x532000004cd57fae */ /* 0x0003e8000a9a1010 */
[----:B------:R1:W-:Y:S04]  /*aff0*/  LDGSTS.E [R213+0x53600], desc[UR16][R72.64], P5 ;  /* 0x5360000048d57fae */ /* 0x0003e8000a9a1010 */
[----:B------:R1:W-:Y:S04]  /*b000*/  LDGSTS.E [R213+0x53a00], desc[UR16][R108.64], P5 ;  /* 0x53a000006cd57fae */ /* 0x0003e8000a9a1010 */
[----:B------:R1:W-:Y:S04]  /*b010*/  LDGSTS.E [R213+0x53e00], desc[UR16][R110.64], P5 ;  /* 0x53e000006ed57fae */ /* 0x0003e8000a9a1010 */
[----:B------:R-:W0:Y:S01]  /*b020*/  LDGDEPBAR ;  /* 0x00000000000079af */ /* 0x000e220000000000 */
[----:B------:R-:W-:-:S04]  /*b030*/  DEPBAR.LE SB0, 0xc ;  /* 0x000083000000791a */ /* 0x000fc80000000000 */
[----:B------:R-:W-:Y:S06]  /*b040*/  BAR.SYNC.DEFER_BLOCKING 0x0 ;  /* 0x0000000000007b1d */ /* 0x000fec0000010000 */
[----:B------:R1:W2:Y:S04]  /*b050*/  LDSM.16.M88.4 R36, [R2+UR10] ;  /* 0x0000000a0224783b */ /* 0x0002a80008000200 */
[----:B------:R1:W3:Y:S04]  /*b060*/  LDSM.16.M88.4 R40, [R2+UR10+0x800] ;  /* 0x0008000a0228783b */ /* 0x0002e80008000200 */
[----:B------:R1:W4:Y:S04]  /*b070*/  LDSM.16.M88.4 R164, [R2+UR10+0x1000] ;  /* 0x0010000a02a4783b */ /* 0x0003280008000200 */
[----:B------:R1:W1:Y:S04]  /*b080*/  LDSM.16.M88.4 R44, [R2+UR10+0x1800] ;  /* 0x0018000a022c783b */ /* 0x0002680008000200 */
        /* <DEDUP_REMOVED lines=11> */
[----:B------:R1:W1:Y:S01]  /*b140*/  LDSM.16.M88.4 R136, [R2+UR10+0x7800] ;  /* 0x0078000a0288783b */ /* 0x0002620008000200 */
[----:B--234-:R-:W-:Y:S05]  /*b150*/  @!P0 BRA `(.L_x_6) ;  /* 0x0000000400048947 */ /* 0x01cfea0003800000 */
[----:B------:R-:W-:Y:S01]  /*b160*/  IMAD.MOV.U32 R4, RZ, RZ, R36 ;  /* 0x000000ffff047224 */ /* 0x000fe200078e0024 */
[----:B------:R-:W-:Y:S01]  /*b170*/  MOV R7, R42 ;  /* 0x0000002a00077202 */ /* 0x000fe20000000f00 */
[----:B------:R-:W-:Y:S01]  /*b180*/  IMAD.MOV.U32 R36, RZ, RZ, R37 ;  /* 0x000000ffff247224 */ /* 0x000fe200078e0025 */
[----:B-1----:R-:W-:Y:S01]  /*b190*/  MOV R11, R46 ;  /* 0x0000002e000b7202 */ /* 0x002fe20000000f00 */
[----:B------:R-:W-:Y:S01]  /*b1a0*/  IMAD.MOV.U32 R37, RZ, RZ, R39 ;  /* 0x000000ffff257224 */ /* 0x000fe200078e0027 */
[----:B------:R-:W-:Y:S01]  /*b1b0*/  MOV R39, R43 ;  /* 0x0000002b00277202 */ /* 0x000fe20000000f00 */
        /* <DEDUP_REMOVED lines=26> */
[----:B------:R-:W-:-:S02]  /*b360*/  IMAD.MOV.U32 R58, RZ, RZ, R61 ;  /* 0x000000ffff3a7224 */ /* 0x000fc400078e003d */
[----:B------:R-:W-:Y:S02]  /*b370*/  IMAD.MOV.U32 R62, RZ, RZ, R65 ;  /* 0x000000ffff3e7224 */ /* 0x000fe400078e0041 */
[----:B------:R-:W-:Y:S02]  /*b380*/  IMAD.MOV.U32 R8, RZ, RZ, R164 ;  /* 0x000000ffff087224 */ /* 0x000fe400078e00a4 */
[----:B------:R-:W-:Y:S02]  /*b390*/  IMAD.MOV.U32 R9, RZ, RZ, R166 ;  /* 0x000000ffff097224 */ /* 0x000fe400078e00a6 */
[----:B------:R-:W-:Y:S02]  /*b3a0*/  IMAD.MOV.U32 R12, RZ, RZ, R160 ;  /* 0x000000ffff0c7224 */ /* 0x000fe400078e00a0 */
[----:B------:R-:W-:Y:S02]  /*b3b0*/  IMAD.MOV.U32 R13, RZ, RZ, R162 ;  /* 0x000000ffff0d7224 */ /* 0x000fe400078e00a2 */
        /* <DEDUP_REMOVED lines=25> */
[----:B------:R-:W-:-:S04]  /*b550*/  IMAD.MOV.U32 R66, RZ, RZ, R137 ;  /* 0x000000ffff427224 */ /* 0x000fc800078e0089 */
[----:B------:R2:W-:Y:S03]  /*b560*/  STTM.x64 tmem[UR11+0x100], R4 ;  /* 0x00010004000079ed */ /* 0x0005e6000834000b */
.L_x_6:
[----:B--2---:R-:W2:Y:S04]  /*b570*/  LDL.LU.64 R30, [R1+0xd0] ;  /* 0x0000d000011e7983 */ /* 0x004ea80000300a00 */
[----:B------:R-:W3:Y:S04]  /*b580*/  LDL.LU.64 R28, [R1+0xc8] ;  /* 0x0000c800011c7983 */ /* 0x000ee80000300a00 */
[----:B------:R-:W4:Y:S04]  /*b590*/  LDL.LU.64 R26, [R1+0xb8] ;  /* 0x0000b800011a7983 */ /* 0x000f280000300a00 */
[----:B------:R-:W5:Y:S04]  /*b5a0*/  LDL.LU.64 R24, [R1+0xd8] ;  /* 0x0000d80001187983 */ /* 0x000f680000300a00 */
        /* <DEDUP_REMOVED lines=9> */
[----:B------:R-:W5:Y:S01]  /*b640*/  LDL.LU.64 R4, [R1] ;  /* 0x0000000001047983 */ /* 0x000f620000300a00 */
[C---:B------:R-:W-:Y:S01]  /*b650*/  IMAD.SHL.U32 R38, R107.reuse, 0x4, RZ ;  /* 0x000000046b267824 */ /* 0x040fe200078e00ff */
[----:B------:R-:W-:Y:S01]  /*b660*/  SHF.R.S32.HI R32, RZ, 0x1f, R107 ;  /* 0x0000001fff207819 */ /* 0x000fe2000001146b */
[----:B------:R-:W-:Y:S01]  /*b670*/  UIADD3 UR19, UPT, UPT, UR18, 0x100, URZ ;  /* 0x0000010012137890 */ /* 0x000fe2000fffe0ff */
[----:B------:R-:W1:Y:S02]  /*b680*/  FENCE.VIEW.ASYNC.T ;  /* 0x00000000000073c6 */ /* 0x000e640000000200 */
[----:B------:R-:W-:Y:S01]  /*b690*/  SHF.L.U64.HI R69, R107, 0x2, R32 ;  /* 0x000000026b457819 */ /* 0x000fe20000010220 */
[----:B------:R1:W-:Y:S04]  /*b6a0*/  STL [R1+0x5c], R38 ;  /* 0x00005c2601007387 */ /* 0x0003e80000100800 */
[----:B-1----:R-:W5:Y:S01]  /*b6b0*/  LDL.LU.64 R146, [R1+0x40] ;  /* 0x0000400001927983 */ /* 0x002f620000300a00 */
[----:B------:R-:W-:Y:S01]  /*b6c0*/  BAR.SYNC.DEFER_BLOCKING 0x0 ;  /* 0x0000000000007b1d */ /* 0x000fe20000010000 */
[----:B--2---:R-:W-:-:S02]  /*b6d0*/  IMAD.MOV.U32 R40, RZ, RZ, R30 ;  /* 0x000000ffff287224 */ /* 0x004fc400078e001e */
[----:B------:R-:W-:Y:S01]  /*b6e0*/  IMAD.MOV.U32 R41, RZ, RZ, R31 ;  /* 0x000000ffff297224 */ /* 0x000fe200078e001f */
[----:B---3--:R-:W-:Y:S01]  /*b6f0*/  MOV R42, R28 ;  /* 0x0000001c002a7202 */ /* 0x008fe20000000f00 */
[----:B------:R-:W-:Y:S02]  /*b700*/  IMAD.MOV.U32 R43, RZ, RZ, R29 ;  /* 0x000000ffff2b7224 */ /* 0x000fe400078e001d */
[----:B------:R-:W-:Y:S01]  /*b710*/  IMAD.MOV.U32 R162, RZ, RZ, R40 ;  /* 0x000000ffffa27224 */ /* 0x000fe200078e0028 */
[----:B------:R-:W-:Y:S01]  /*b720*/  MOV R163, R41 ;  /* 0x0000002900a37202 */ /* 0x000fe20000000f00 */
[----:B----4-:R-:W-:Y:S02]  /*b730*/  IMAD.MOV.U32 R44, RZ, RZ, R26 ;  /* 0x000000ffff2c7224 */ /* 0x010fe400078e001a */
[----:B------:R-:W-:Y:S01]  /*b740*/  IMAD.MOV.U32 R45, RZ, RZ, R27 ;  /* 0x000000ffff2d7224 */ /* 0x000fe200078e001b */
[----:B-----5:R-:W-:Y:S01]  /*b750*/  MOV R46, R24 ;  /* 0x00000018002e7202 */ /* 0x020fe20000000f00 */
[----:B------:R-:W-:-:S02]  /*b760*/  IMAD.MOV.U32 R160, RZ, RZ, R42 ;  /* 0x000000ffffa07224 */ /* 0x000fc400078e002a */
[----:B------:R-:W-:Y:S01]  /*b770*/  IMAD.MOV.U32 R47, RZ, RZ, R25 ;  /* 0x000000ffff2f7224 */ /* 0x000fe200078e0019 */
[----:B------:R-:W-:Y:S01]  /*b780*/  MOV R159, R45 ;  /* 0x0000002d009f7202 */ /* 0x000fe20000000f00 */
[----:B------:R-:W-:Y:S02]  /*b790*/  IMAD.MOV.U32 R48, RZ, RZ, R22 ;  /* 0x000000ffff307224 */ /* 0x000fe400078e0016 */
[----:B------:R-:W-:Y:S01]  /*b7a0*/  IMAD.MOV.U32 R49, RZ, RZ, R23 ;  /* 0x000000ffff317224 */ /* 0x000fe200078e0017 */
[----:B------:R-:W-:Y:S01]  /*b7b0*/  MOV R50, R20 ;  /* 0x0000001400327202 */ /* 0x000fe20000000f00 */
[----:B------:R-:W-:Y:S02]  /*b7c0*/  IMAD.MOV.U32 R51, RZ, RZ, R21 ;  /* 0x000000ffff337224 */ /* 0x000fe400078e0015 */
[----:B------:R-:W-:Y:S01]  /*b7d0*/  IMAD.MOV.U32 R161, RZ, RZ, R43 ;  /* 0x000000ffffa17224 */ /* 0x000fe200078e002b */
[----:B------:R-:W-:Y:S01]  /*b7e0*/  MOV R157, R49 ;  /* 0x00000031009d7202 */ /* 0x000fe20000000f00 */
        /* <DEDUP_REMOVED lines=15> */
[----:B------:R-:W-:Y:S01]  /*b8e0*/  IMAD.MOV.U32 R63, RZ, RZ, R9 ;  /* 0x000000ffff3f7224 */ /* 0x000fe200078e0009 */
[----:B------:R-:W-:Y:S01]  /*b8f0*/  IADD3 R8, P3, PT, R134, R38, RZ ;  /* 0x0000002686087210 */ /* 0x000fe20007f7e0ff */
[----:B------:R-:W-:Y:S01]  /*b900*/  IMAD.MOV.U32 R140, RZ, RZ, R52 ;  /* 0x000000ffff8c7224 */ /* 0x000fe200078e0034 */
[----:B------:R-:W-:Y:S01]  /*b910*/  MOV R145, R61 ;  /* 0x0000003d00917202 */ /* 0x000fe20000000f00 */
[----:B------:R-:W-:Y:S01]  /*b920*/  IMAD.MOV.U32 R64, RZ, RZ, R6 ;  /* 0x000000ffff407224 */ /* 0x000fe200078e0006 */
[-C--:B------:R-:W-:Y:S01]  /*b930*/  IADD3.X R9, PT, PT, R135, R69.reuse, RZ, P3, !PT ;  /* 0x0000004587097210 */ /* 0x080fe20001ffe4ff */
[----:B------:R-:W-:Y:S01]  /*b940*/  IMAD.MOV.U32 R65, RZ, RZ, R7 ;  /* 0x000000ffff417224 */ /* 0x000fe200078e0007 */
[----:B------:R-:W-:Y:S01]  /*b950*/  MOV R66, R4 ;  /* 0x0000000400427202 */ /* 0x000fe20000000f00 */
[----:B------:R-:W-:Y:S01]  /*b960*/  IMAD.MOV.U32 R67, RZ, RZ, R5 ;  /* 0x000000ffff437224 */ /* 0x000fe200078e0005 */
[-C--:B------:R-:W-:Y:S01]  /*b970*/  IADD3 R4, P0, PT, R70, R38.reuse, RZ ;  /* 0x0000002646047210 */ /* 0x080fe20007f1e0ff */
[----:B------:R-:W-:Y:S01]  /*b980*/  IMAD.MOV.U32 R152, RZ, RZ, R64 ;  /* 0x000000ffff987224 */ /* 0x000fe200078e0040 */
[-C--:B------:R-:W-:Y:S01]  /*b990*/  IADD3 R14, P3, PT, R178, R38.reuse, RZ ;  /* 0x00000026b20e7210 */ /* 0x080fe20007f7e0ff */
[----:B------:R-:W-:Y:S01]  /*b9a0*/  IMAD.MOV.U32 R64, RZ, RZ, R46 ;  /* 0x000000ffff407224 */ /* 0x000fe200078e002e */
[-C--:B------:R-:W-:Y:S01]  /*b9b0*/  IADD3 R6, P2, PT, R130, R38.reuse, RZ ;  /* 0x0000002682067210 */ /* 0x080fe20007f5e0ff */
[--C-:B------:R-:W-:Y:S01]  /*b9c0*/  IMAD.X R5, R71, 0x1, R69.reuse, P0 ;  /* 0x0000000147057824 */ /* 0x100fe200000e0645 */
        /* <DEDUP_REMOVED lines=10> */
[-C--:B------:R-:W-:Y:S01]  /*ba70*/  IADD3.X R17, PT, PT, R183, R69.reuse, RZ, P0, !PT ;  /* 0x00000045b7117210 */ /* 0x080fe200007fe4ff */
[----:B------:R-:W-:Y:S01]  /*ba80*/  IMAD.MOV.U32 R154, RZ, RZ, R50 ;  /* 0x000000ffff9a7224 */ /* 0x000fe200078e0032 */
[-C--:B------:R-:W-:Y:S01]  /*ba90*/  IADD3 R20, P0, PT, R190, R38.reuse, RZ ;  /* 0x00000026be147210 */ /* 0x080fe20007f1e0ff */
[--C-:B------:R-:W-:Y:S01]  /*baa0*/  IMAD.X R31, R207, 0x1, R69.reuse, P3 ;  /* 0x00000001cf1f7824 */ /* 0x100fe200018e0645 */
[-C--:B------:R-:W-:Y:S01]  /*bab0*/  IADD3 R34, P3, PT, R210, R38.reuse, RZ ;  /* 0x00000026d2227210 */ /* 0x080fe20007f7e0ff */
[----:B------:R-:W-:Y:S01]  /*bac0*/  IMAD.MOV.U32 R142, RZ, RZ, R62 ;  /* 0x000000ffff8e7224 */ /* 0x000fe200078e003e */
[-C--:B------:R-:W-:Y:S01]  /*bad0*/  IADD3 R18, P2, PT, R186, R38.reuse, RZ ;  /* 0x00000026ba127210 */ /* 0x080fe20007f5e0ff */
[--C-:B------:R-:W-:Y:S01]  /*bae0*/  IMAD.X R21, R191, 0x1, R69.reuse, P0 ;  /* 0x00000001bf157824 */ /* 0x100fe200000e0645 */
[-C--:B------:R-:W-:Y:S01]  /*baf0*/  IADD3 R26, P0, PT, R202, R38.reuse, RZ ;  /* 0x00000026ca1a7210 */ /* 0x080fe20007f1e0ff */
[----:B------:R-:W-:Y:S01]  /*bb00*/  IMAD.X R35, R211, 0x1, R69, P3 ;  /* 0x00000001d3237824 */ /* 0x000fe200018e0645 */
[----:B------:R-:W-:Y:S01]  /*bb10*/  SHF.R.S32.HI R206, RZ, 0x1f, R75 ;  /* 0x0000001fffce7819 */ /* 0x000fe2000001144b */
[--C-:B------:R-:W-:Y:S01]  /*bb20*/  IMAD.X R19, R187, 0x1, R69.reuse, P2 ;  /* 0x00000001bb137824 */ /* 0x100fe200010e0645 */
[-C--:B------:R-:W-:Y:S01]  /*bb30*/  IADD3 R24, P2, PT, R200, R38.reuse, RZ ;  /* 0x00000026c8187210 */ /* 0x080fe20007f5e0ff */
[----:B------:R-:W-:Y:S01]  /*bb40*/  IMAD.X R27, R203, 0x1, R69, P0 ;  /* 0x00000001cb1b7824 */ /* 0x000fe200000e0645 */
[-C--:B------:R-:W-:Y:S01]  /*bb50*/  IADD3 R32, P0, PT, R208, R38.reuse, RZ ;  /* 0x00000026d0207210 */ /* 0x080fe20007f1e0ff */
[----:B------:R-:W-:Y:S01]  /*bb60*/  IMAD.SHL.U32 R211, R107, 0x4, RZ ;  /* 0x000000046bd37824 */ /* 0x000fe200078e00ff */
[-C--:B------:R-:W-:Y:S01]  /*bb70*/  IADD3.X R25, PT, PT, R201, R69.reuse, RZ, P2, !PT ;  /* 0x00000045c9197210 */ /* 0x080fe200017fe4ff */
[----:B------:R-:W-:Y:S01]  /*bb80*/  IMAD.SHL.U32 R70, R75, 0x4, RZ ;  /* 0x000000044b467824 */ /* 0x000fe200078e00ff */
[----:B------:R-:W-:Y:S01]  /*bb90*/  IADD3.X R33, PT, PT, R209, R69, RZ, P0, !PT ;  /* 0x00000045d1217210 */ /* 0x000fe200007fe4ff */
[----:B------:R-:W-:Y:S01]  /*bba0*/  IMAD.MOV.U32 R155, RZ, RZ, R51 ;  /* 0x000000ffff9b7224 */ /* 0x000fe200078e0033 */
[-C--:B------:R-:W-:Y:S01]  /*bbb0*/  IADD3 R36, P0, PT, R128, R38.reuse, RZ ;  /* 0x0000002680247210 */ /* 0x080fe20007f1e0ff */
[----:B------:R-:W-:Y:S01]  /*bbc0*/  IMAD.MOV.U32 R143, RZ, RZ, R63 ;  /* 0x000000ffff8f7224 */ /* 0x000fe200078e003f */
[-C--:B------:R-:W-:Y:S01]  /*bbd0*/  IADD3 R28, P2, PT, R204, R38.reuse, RZ ;  /* 0x00000026cc1c7210 */ /* 0x080fe20007f5e0ff */
[----:B------:R-:W-:Y:S01]  /*bbe0*/  IMAD.MOV.U32 R136, RZ, RZ, R56 ;  /* 0x000000ffff887224 */ /* 0x000fe200078e0038 */
[----:B------:R-:W-:Y:S01]  /*bbf0*/  MOV R153, R65 ;  /* 0x0000004100997202 */ /* 0x000fe20000000f00 */
[--C-:B------:R-:W-:Y:S01]  /*bc00*/  IMAD.X R37, R129, 0x1, R69.reuse, P0 ;  /* 0x0000000181257824 */ /* 0x100fe200000e0645 */
[----:B------:R-:W-:Y:S01]  /*bc10*/  IADD3 R42, P0, PT, R172, R211, RZ ;  /* 0x000000d3ac2a7210 */ /* 0x000fe20007f1e0ff */
[----:B------:R-:W-:Y:S01]  /*bc20*/  IMAD.X R29, R205, 0x1, R69, P2 ;  /* 0x00000001cd1d7824 */ /* 0x000fe200010e0645 */
[----:B------:R-:W-:Y:S01]  /*bc30*/  IADD3 R38, P2, PT, R132, R38, RZ ;  /* 0x0000002684267210 */ /* 0x000fe20007f5e0ff */
[----:B------:R-:W-:Y:S01]  /*bc40*/  IMAD.MOV.U32 R65, RZ, RZ, R47 ;  /* 0x000000ffff417224 */ /* 0x000fe200078e002f */
[----:B------:R-:W1:Y:S01]  /*bc50*/  LDC R210, c[0x0][0x3a0] ;  /* 0x0000e800ffd27b82 */ /* 0x000e620000000800 */
[----:B------:R-:W-:-:S02]  /*bc60*/  IMAD.X R43, R173, 0x1, R69, P0 ;  /* 0x00000001ad2b7824 */ /* 0x000fc400000e0645 */
[----:B------:R-:W2:Y:S01]  /*bc70*/  LDL.LU.64 R172, [R1+0xc0] ;  /* 0x0000c00001ac7983 */ /* 0x000ea20000300a00 */
[----:B------:R-:W-:Y:S02]  /*bc80*/  IMAD.MOV.U32 R138, RZ, RZ, R54 ;  /* 0x000000ffff8a7224 */ /* 0x000fe400078e0036 */
[----:B------:R-:W-:Y:S01]  /*bc90*/  IMAD.MOV.U32 R144, RZ, RZ, R60 ;  /* 0x000000ffff907224 */ /* 0x000fe200078e003c */
[----:B------:R-:W3:Y:S01]  /*bca0*/  LDL.LU.64 R208, [R1+0xb0] ;  /* 0x0000b00001d07983 */ /* 0x000ee20000300a00 */
[----:B------:R-:W-:Y:S02]  /*bcb0*/  IMAD.MOV.U32 R139, RZ, RZ, R55 ;  /* 0x000000ffff8b7224 */ /* 0x000fe400078e0037 */
[----:B------:R-:W-:Y:S01]  /*bcc0*/  IMAD.MOV.U32 R148, RZ, RZ, R58 ;  /* 0x000000ffff947224 */ /* 0x000fe200078e003a */
[----:B------:R-:W4:Y:S01]  /*bcd0*/  LDL.LU.64 R174, [R1+0xa0] ;  /* 0x0000a00001ae7983 */ /* 0x000f220000300a00 */
[----:B------:R-:W-:Y:S02]  /*bce0*/  IMAD.MOV.U32 R150, RZ, RZ, R66 ;  /* 0x000000ffff967224 */ /* 0x000fe400078e0042 */
[----:B------:R-:W-:Y:S01]  /*bcf0*/  IMAD.MOV.U32 R149, RZ, RZ, R59 ;  /* 0x000000ffff957224 */ /* 0x000fe200078e003b */
[----:B------:R-:W5:Y:S01]  /*bd00*/  LDL.LU.64 R170, [R1+0x90] ;  /* 0x0000900001aa7983 */ /* 0x000f620000300a00 */
[----:B------:R-:W-:-:S03]  /*bd10*/  IMAD.MOV.U32 R151, RZ, RZ, R67 ;  /* 0x000000ffff977224 */ /* 0x000fc600078e0043 */
[----:B------:R-:W4:Y:S04]  /*bd20*/  LDL.LU.64 R204, [R1+0x80] ;  /* 0x0000800001cc7983 */ /* 0x000f280000300a00 */
[----:B------:R-:W4:Y:S04]  /*bd30*/  LDL.LU.64 R202, [R1+0x70] ;  /* 0x0000700001ca7983 */ /* 0x000f280000300a00 */
[----:B------:R-:W4:Y:S04]  /*bd40*/  LDL.LU.64 R182, [R1+0x60] ;  /* 0x0000600001b67983 */ /* 0x000f280000300a00 */
[----:B------:R-:W4:Y:S04]  /*bd50*/  LDL.LU.64 R178, [R1+0x48] ;  /* 0x0000480001b27983 */ /* 0x000f280000300a00 */
[----:B------:R-:W4:Y:S04]  /*bd60*/  LDL.LU.64 R200, [R1+0x38] ;  /* 0x0000380001c87983 */ /* 0x000f280000300a00 */
[----:B------:R-:W4:Y:S04]  /*bd70*/  LDL.LU.64 R194, [R1+0x28] ;  /* 0x0000280001c27983 */ /* 0x000f280000300a00 */
[----:B------:R-:W4:Y:S04]  /*bd80*/  LDL.LU.64 R190, [R1+0x18] ;  /* 0x0000180001be7983 */ /* 0x000f280000300a00 */
[----:B------:R-:W4:Y:S01]  /*bd90*/  LDL.LU.64 R186, [R1+0x8] ;  /* 0x0000080001ba7983 */ /* 0x000f220000300a00 */
[----:B------:R-:W-:-:S02]  /*bda0*/  IADD3 R48, P0, PT, R184, R211, RZ ;  /* 0x000000d3b8307210 */ /* 0x000fc40007f1e0ff */
[----:B------:R-:W-:Y:S02]  /*bdb0*/  IADD3.X R39, PT, PT, R133, R69, RZ, P2, !PT ;  /* 0x0000004585277210 */ /* 0x000fe400017fe4ff */
[-C--:B------:R-:W-:Y:S01]  /*bdc0*/  IADD3 R44, P2, PT, R176, R211.reuse, RZ ;  /* 0x000000d3b02c7210 */ /* 0x080fe20007f5e0ff */
[--C-:B------:R-:W-:Y:S01]  /*bdd0*/  IMAD.X R49, R185, 0x1, R69.reuse, P0 ;  /* 0x00000001b9317824 */ /* 0x100fe200000e0645 */
[-C--:B------:R-:W-:Y:S02]  /*bde0*/  IADD3 R40, P3, PT, R168, R211.reuse, RZ ;  /* 0x000000d3a8287210 */ /* 0x080fe40007f7e0ff */
[-C--:B------:R-:W-:Y:S01]  /*bdf0*/  IADD3 R52, P0, PT, R192, R211.reuse, RZ ;  /* 0x000000d3c0347210 */ /* 0x080fe20007f1e0ff */
[--C-:B------:R-:W-:Y:S01]  /*be00*/  IMAD.X R45, R177, 0x1, R69.reuse, P2 ;  /* 0x00000001b12d7824 */ /* 0x100fe200010e0645 */
[-C--:B------:R-:W-:Y:S01]  /*be10*/  IADD3 R50, P2, PT, R188, R211.reuse, RZ ;  /* 0x000000d3bc327210 */ /* 0x080fe20007f5e0ff */
[--C-:B------:R-:W-:Y:S01]  /*be20*/  IMAD.X R41, R169, 0x1, R69.reuse, P3 ;  /* 0x00000001a9297824 */ /* 0x100fe200018e0645 */
[----:B------:R-:W-:Y:S01]  /*be30*/  IADD3 R46, P3, PT, R180, R211, RZ ;  /* 0x000000d3b42e7210 */ /* 0x000fe20007f7e0ff */
[----:B------:R-:W-:Y:S01]  /*be40*/  IMAD.X R53, R193, 0x1, R69, P0 ;  /* 0x00000001c1357824 */ /* 0x000fe200000e0645 */
[----:B------:R-:W-:-:S02]  /*be50*/  SHF.L.U64.HI R71, R75, 0x2, R206 ;  /* 0x000000024b477819 */ /* 0x000fc400000102ce */
[-C--:B------:R-:W-:Y:S01]  /*be60*/  IADD3 R62, P0, PT, R64, R70.reuse, RZ ;  /* 0x00000046403e7210 */ /* 0x080fe20007f1e0ff */
[----:B------:R-:W-:Y:S01]  /*be70*/  IMAD.X R51, R189, 0x1, R69, P2 ;  /* 0x00000001bd337824 */ /* 0x000fe200010e0645 */
[----:B------:R-:W-:Y:S02]  /*be80*/  IADD3.X R47, PT, PT, R181, R69, RZ, P3, !PT ;  /* 0x00000045b52f7210 */ /* 0x000fe40001ffe4ff */
[-C--:B------:R-:W-:Y:S01]  /*be90*/  IADD3 R54, P3, PT, R196, R211.reuse, RZ ;  /* 0x000000d3c4367210 */ /* 0x080fe20007f7e0ff */
[----:B------:R-:W-:Y:S01]  /*bea0*/  IMAD.X R63, R65, 0x1, R71, P0 ;  /* 0x00000001413f7824 */ /* 0x000fe200000e0647 */
[-C--:B------:R-:W-:Y:S02]  /*beb0*/  IADD3 R56, P2, PT, R80, R211.reuse, RZ ;  /* 0x000000d350387210 */ /* 0x080fe40007f5e0ff */
[----:B------:R-:W-:Y:S02]  /*bec0*/  IADD3 R60, P4, PT, R76, R211, RZ ;  /* 0x000000d34c3c7210 */ /* 0x000fe40007f9e0ff */
[----:B------:R-:W-:Y:S01]  /*bed0*/  IADD3 R64, P0, PT, R162, R70, RZ ;  /* 0x00000046a2407210 */ /* 0x000fe20007f1e0ff */
[----:B------:R-:W-:Y:S01]  /*bee0*/  IMAD.X R57, R81, 0x1, R69, P2 ;  /* 0x0000000151397824 */ /* 0x000fe200010e0645 */
[----:B------:R-:W-:-:S02]  /*bef0*/  IADD3.X R55, PT, PT, R197, R69, RZ, P3, !PT ;  /* 0x00000045c5377210 */ /* 0x000fc40001ffe4ff */
[----:B------:R-:W-:Y:S01]  /*bf00*/  IADD3 R58, P3, PT, R78, R211, RZ ;  /* 0x000000d34e3a7210 */ /* 0x000fe20007f7e0ff */
[----:B------:R-:W-:Y:S01]  /*bf10*/  IMAD.X R65, R163, 0x1, R71, P0 ;  /* 0x00000001a3417824 */ /* 0x000fe200000e0647 */
[----:B------:R-:W-:Y:S02]  /*bf20*/  IADD3.X R61, PT, PT, R77, R69, RZ, P4, !PT ;  /* 0x000000454d3d7210 */ /* 0x000fe400027fe4ff */
[-C--:B------:R-:W-:Y:S02]  /*bf30*/  IADD3 R66, P2, PT, R160, R70.reuse, RZ ;  /* 0x00000046a0427210 */ /* 0x080fe40007f5e0ff */
[-C--:B------:R-:W-:Y:S02]  /*bf40*/  IADD3 R78, P4, PT, R156, R70.reuse, RZ ;  /* 0x000000469c4e7210 */ /* 0x080fe40007f9e0ff */
[-C--:B------:R-:W-:Y:S01]  /*bf50*/  IADD3 R80, P0, PT, R154, R70.reuse, RZ ;  /* 0x000000469a507210 */ /* 0x080fe20007f1e0ff */
[----:B------:R-:W-:Y:S02]  /*bf60*/  IMAD.X R59, R79, 0x1, R69, P3 ;  /* 0x000000014f3b7824 */ /* 0x000fe400018e0645 */
[--C-:B------:R-:W-:Y:S01]  /*bf70*/  IMAD.X R67, R161, 0x1, R71.reuse, P2 ;  /* 0x00000001a1437824 */ /* 0x100fe200010e0647 */
[-C--:B------:R-:W-:Y:S01]  /*bf80*/  IADD3 R128, P2, PT, R140, R70.reuse, RZ ;  /* 0x000000468c807210 */ /* 0x080fe20007f5e0ff */
[--C-:B------:R-:W-:Y:S01]  /*bf90*/  IMAD.X R79, R157, 0x1, R71.reuse, P4 ;  /* 0x000000019d4f7824 */ /* 0x100fe200020e0647 */
[-C--:B------:R-:W-:Y:S01]  /*bfa0*/  IADD3 R132, P4, PT, R136, R70.reuse, RZ ;  /* 0x0000004688847210 */ /* 0x080fe20007f9e0ff */
[----:B------:R-:W-:Y:S01]  /*bfb0*/  IMAD.X R81, R155, 0x1, R71, P0 ;  /* 0x000000019b517824 */ /* 0x000fe200000e0647 */
[----:B------:R-:W-:-:S02]  /*bfc0*/  IADD3 R76, P3, PT, R158, R70, RZ ;  /* 0x000000469e4c7210 */ /* 0x000fc40007f7e0ff */
[-C--:B------:R-:W-:Y:S01]  /*bfd0*/  IADD3 R134, P0, PT, R148, R70.reuse, RZ ;  /* 0x0000004694867210 */ /* 0x080fe20007f1e0ff */
[--C-:B------:R-:W-:Y:S01]  /*bfe0*/  IMAD.X R129, R141, 0x1, R71.reuse, P2 ;  /* 0x000000018d817824 */ /* 0x100fe200010e0647 */
[-C--:B------:R-:W-:Y:S01]  /*bff0*/  IADD3.X R77, PT, PT, R159, R71.reuse, RZ, P3, !PT ;  /* 0x000000479f4d7210 */ /* 0x080fe20001ffe4ff */
[--C-:B------:R-:W-:Y:S01]  /*c000*/  IMAD.X R133, R137, 0x1, R71.reuse, P4 ;  /* 0x0000000189857824 */ /* 0x100fe200020e0647 */
[-C--:B------:R-:W-:Y:S01]  /*c010*/  IADD3 R130, P3, PT, R138, R70.reuse, RZ ;  /* 0x000000468a827210 */ /* 0x080fe20007f7e0ff */
[--C-:B------:R-:W-:Y:S01]  /*c020*/  IMAD.X R135, R149, 0x1, R71.reuse, P0 ;  /* 0x0000000195877824 */ /* 0x100fe200000e0647 */
[-C--:B------:R-:W-:Y:S02]  /*c030*/  IADD3 R136, P2, PT, R146, R70.reuse, RZ ;  /* 0x0000004692887210 */ /* 0x080fe40007f5e0ff */
[-C--:B------:R-:W-:Y:S02]  /*c040*/  IADD3 R140, P4, PT, R142, R70.reuse, RZ ;  /* 0x000000468e8c7210 */ /* 0x080fe40007f9e0ff */
[-C--:B------:R-:W-:Y:S01]  /*c050*/  IADD3 R142, P0, PT, R152, R70.reuse, RZ ;  /* 0x00000046988e7210 */ /* 0x080fe20007f1e0ff */
[--C-:B------:R-:W-:Y:S01]  /*c060*/  IMAD.X R137, R147, 0x1, R71.reuse, P2 ;  /* 0x0000000193897824 */ /* 0x100fe200010e0647 */
[----:B------:R-:W-:Y:S01]  /*c070*/  IADD3.X R131, PT, PT, R139, R71, RZ, P3, !PT ;  /* 0x000000478b837210 */ /* 0x000fe20001ffe4ff */
[--C-:B------:R-:W-:Y:S01]  /*c080*/  IMAD.X R141, R143, 0x1, R71.reuse, P4 ;  /* 0x000000018f8d7824 */ /* 0x100fe200020e0647 */
[-C--:B------:R-:W-:Y:S01]  /*c090*/  IADD3 R138, P3, PT, R144, R70.reuse, RZ ;  /* 0x00000046908a7210 */ /* 0x080fe20007f7e0ff */
[----:B------:R-:W-:Y:S01]  /*c0a0*/  IMAD.X R143, R153, 0x1, R71, P0 ;  /* 0x00000001998f7824 */ /* 0x000fe200000e0647 */
[----:B------:R-:W-:-:S02]  /*c0b0*/  IADD3 R144, P2, PT, R150, R70, RZ ;  /* 0x0000004696907210 */ /* 0x000fc40007f5e0ff */
[-C--:B------:R-:W-:Y:S02]  /*c0c0*/  IADD3 R148, P4, PT, R244, R70.reuse, RZ ;  /* 0x00000046f4947210 */ /* 0x080fe40007f9e0ff */
[-C--:B------:R-:W-:Y:S02]  /*c0d0*/  IADD3 R150, P0, PT, R240, R70.reuse, RZ ;  /* 0x00000046f0967210 */ /* 0x080fe40007f1e0ff */
[----:B------:R-:W-:Y:S01]  /*c0e0*/  IADD3.X R139, PT, PT, R145, R71, RZ, P3, !PT ;  /* 0x00000047918b7210 */ /* 0x000fe20001ffe4ff */
[--C-:B------:R-:W-:Y:S02]  /*c0f0*/  IMAD.X R145, R151, 0x1, R71.reuse, P2 ;  /* 0x0000000197917824 */ /* 0x100fe400010e0647 */
[--C-:B------:R-:W-:Y:S01]  /*c100*/  IMAD.X R149, R245, 0x1, R71.reuse, P4 ;  /* 0x00000001f5957824 */ /* 0x100fe200020e0647 */
[-C--:B------:R-:W-:Y:S01]  /*c110*/  IADD3 R156, P4, PT, R228, R70.reuse, RZ ;  /* 0x00000046e49c7210 */ /* 0x080fe20007f9e0ff */
[----:B------:R-:W-:Y:S01]  /*c120*/  IMAD.X R151, R241, 0x1, R71, P0 ;  /* 0x00000001f1977824 */ /* 0x000fe200000e0647 */
[----:B------:R-:W-:-:S02]  /*c130*/  IADD3 R158, P0, PT, R224, R70, RZ ;  /* 0x00000046e09e7210 */ /* 0x000fc40007f1e0ff */
[-C--:B------:R-:W-:Y:S01]  /*c140*/  IADD3 R146, P3, PT, R248, R70.reuse, RZ ;  /* 0x00000046f8927210 */ /* 0x080fe20007f7e0ff */
[--C-:B------:R-:W-:Y:S01]  /*c150*/  IMAD.X R157, R229, 0x1, R71.reuse, P4 ;  /* 0x00000001e59d7824 */ /* 0x100fe200020e0647 */
[-C--:B------:R-:W-:Y:S01]  /*c160*/  IADD3 R152, P2, PT, R236, R70.reuse, RZ ;  /* 0x00000046ec987210 */ /* 0x080fe20007f5e0ff */
[--C-:B------:R-:W-:Y:S01]  /*c170*/  IMAD.X R159, R225, 0x1, R71.reuse, P0 ;  /* 0x00000001e19f7824 */ /* 0x100fe200000e0647 */
[-C--:B------:R-:W-:Y:S02]  /*c180*/  IADD3 R100, P4, PT, R100, R70.reuse, RZ ;  /* 0x0000004664647210 */ /* 0x080fe40007f9e0ff */
[-C--:B------:R-:W-:Y:S02]  /*c190*/  IADD3 R96, P0, PT, R96, R70.reuse, RZ ;  /* 0x0000004660607210 */ /* 0x080fe40007f1e0ff */
[----:B------:R-:W-:Y:S01]  /*c1a0*/  IADD3.X R147, PT, PT, R249, R71, RZ, P3, !PT ;  /* 0x00000047f9937210 */ /* 0x000fe20001ffe4ff */
[--C-:B------:R-:W-:Y:S01]  /*c1b0*/  IMAD.X R153, R237, 0x1, R71.reuse, P2 ;  /* 0x00000001ed997824 */ /* 0x100fe200010e0647 */
[-C--:B------:R-:W-:Y:S01]  /*c1c0*/  IADD3 R154, P3, PT, R232, R70.reuse, RZ ;  /* 0x00000046e89a7210 */ /* 0x080fe20007f7e0ff */
[--C-:B------:R-:W-:Y:S01]  /*c1d0*/  IMAD.X R101, R101, 0x1, R71.reuse, P4 ;  /* 0x0000000165657824 */ /* 0x100fe200020e0647 */
[-C--:B------:R-:W-:Y:S01]  /*c1e0*/  IADD3 R160, P2, PT, R220, R70.reuse, RZ ;  /* 0x00000046dca07210 */ /* 0x080fe20007f5e0ff */
[----:B------:R-:W-:Y:S01]  /*c1f0*/  IMAD.X R97, R97, 0x1, R71, P0 ;  /* 0x0000000161617824 */ /* 0x000fe200000e0647 */
[-C--:B------:R-:W-:Y:S01]  /*c200*/  IADD3 R84, P4, PT, R84, R70.reuse, RZ ;  /* 0x0000004654547210 */ /* 0x080fe20007f9e0ff */
[----:B------:R-:W1:Y:S01]  /*c210*/  LDC R249, c[0x0][0x3a0] ;  /* 0x0000e800fff97b82 */ /* 0x000e620000000800 */
[----:B------:R-:W-:-:S02]  /*c220*/  IADD3 R112, P0, PT, R112, R70, RZ ;  /* 0x0000004670707210 */ /* 0x000fc40007f1e0ff */
[-C--:B------:R-:W-:Y:S02]  /*c230*/  IADD3.X R155, PT, PT, R233, R71.reuse, RZ, P3, !PT ;  /* 0x00000047e99b7210 */ /* 0x080fe40001ffe4ff */
[-C--:B------:R-:W-:Y:S01]  /*c240*/  IADD3 R104, P3, PT, R104, R70.reuse, RZ ;  /* 0x0000004668687210 */ /* 0x080fe20007f7e0ff */
[--C-:B------:R-:W-:Y:S01]  /*c250*/  IMAD.X R161, R221, 0x1, R71.reuse, P2 ;  /* 0x00000001dda17824 */ /* 0x100fe200010e0647 */
[-C--:B------:R-:W-:Y:S01]  /*c260*/  IADD3 R92, P2, PT, R92, R70.reuse, RZ ;  /* 0x000000465c5c7210 */ /* 0x080fe20007f5e0ff */
[--C-:B------:R-:W-:Y:S01]  /*c270*/  IMAD.X R85, R85, 0x1, R71.reuse, P4 ;  /* 0x0000000155557824 */ /* 0x100fe200020e0647 */
[-C--:B------:R-:W-:Y:S01]  /*c280*/  IADD3 R118, P4, PT, R118, R70.reuse, RZ ;  /* 0x0000004676767210 */ /* 0x080fe20007f9e0ff */
[--C-:B------:R-:W-:Y:S01]  /*c290*/  IMAD.X R113, R113, 0x1, R71.reuse, P0 ;  /* 0x0000000171717824 */ /* 0x100fe200000e0647 */
[-C--:B------:R-:W-:Y:S02]  /*c2a0*/  IADD3.X R105, PT, PT, R105, R71.reuse, RZ, P3, !PT ;  /* 0x0000004769697210 */ /* 0x080fe40001ffe4ff */
[-C--:B------:R-:W-:Y:S01]  /*c2b0*/  IADD3 R88, P3, PT, R88, R70.reuse, RZ ;  /* 0x0000004658587210 */ /* 0x080fe20007f7e0ff */
[--C-:B------:R-:W-:Y:S01]  /*c2c0*/  IMAD.X R93, R93, 0x1, R71.reuse, P2 ;  /* 0x000000015d5d7824 */ /* 0x100fe200010e0647 */
[----:B------:R-:W-:Y:S01]  /*c2d0*/  IADD3 R114, P2, PT, R114, R70, RZ ;  /* 0x0000004672727210 */ /* 0x000fe20007f5e0ff */
[----:B------:R-:W-:Y:S01]  /*c2e0*/  IMAD.X R119, R119, 0x1, R71, P4 ;  /* 0x0000000177777824 */ /* 0x000fe200020e0647 */
[----:B------:R-:W-:-:S02]  /*c2f0*/  IADD3.X R89, PT, PT, R89, R71, RZ, P3, !PT ;  /* 0x0000004759597210 */ /* 0x000fc40001ffe4ff */
[----:B------:R-:W-:Y:S01]  /*c300*/  IADD3 R116, P3, PT, R116, R70, RZ ;  /* 0x0000004674747210 */ /* 0x000fe20007f7e0ff */
[----:B------:R-:W-:-:S03]  /*c310*/  IMAD.X R115, R115, 0x1, R71, P2 ;  /* 0x0000000173737824 */ /* 0x000fc600010e0647 */
[----:B------:R-:W-:Y:S02]  /*c320*/  IADD3.X R117, PT, PT, R117, R71, RZ, P3, !PT ;  /* 0x0000004775757210 */ /* 0x000fe40001ffe4ff */
[----:B-1----:R-:W-:Y:S01]  /*c330*/  IADD3 R249, PT, PT, R249, 0x1f, RZ ;  /* 0x0000001ff9f97810 */ /* 0x002fe20007ffe0ff */
[----:B------:R-:W-:Y:S01]  /*c340*/  VIADD R207, R210, 0xffffff0d ;  /* 0xffffff0dd2cf7836 */ /* 0x000fe20000000000 */
[----:B--2---:R-:W-:-:S05]  /*c350*/  IADD3 R162, P0, PT, R172, R70, RZ ;  /* 0x00000046aca27210 */ /* 0x004fca0007f1e0ff */
[----:B------:R-:W-:Y:S01]  /*c360*/  IMAD.X R163, R173, 0x1, R71, P0 ;  /* 0x00000001ada37824 */ /* 0x000fe200000e0647 */
[-C--:B---3--:R-:W-:Y:S02]  /*c370*/  IADD3 R164, P2, PT, R208, R70.reuse, RZ ;  /* 0x00000046d0a47210 */ /* 0x088fe40007f5e0ff */
[-C--:B-----5:R-:W-:Y:S02]  /*c380*/  IADD3 R168, P4, PT, R170, R70.reuse, RZ ;  /* 0x00000046aaa87210 */ /* 0x0a0fe40007f9e0ff */
[----:B----4-:R-:W-:-:S03]  /*c390*/  IADD3 R170, P0, PT, R204, R70, RZ ;  /* 0x00000046ccaa7210 */ /* 0x010fc60007f1e0ff */
[--C-:B------:R-:W-:Y:S01]  /*c3a0*/  IMAD.X R169, R171, 0x1, R71.reuse, P4 ;  /* 0x00000001aba97824 */ /* 0x100fe200020e0647 */
[----:B------:R-:W-:Y:S01]  /*c3b0*/  IADD3 R166, P3, PT, R174, R70, RZ ;  /* 0x00000046aea67210 */ /* 0x000fe20007f7e0ff */
[----:B------:R-:W-:-:S03]  /*c3c0*/  IMAD.X R171, R205, 0x1, R71, P0 ;  /* 0x00000001cdab7824 */ /* 0x000fc600000e0647 */
[----:B------:R-:W-:Y:S01]  /*c3d0*/  IADD3.X R167, PT, PT, R175, R71, RZ, P3, !PT ;  /* 0x00000047afa77210 */ /* 0x000fe20001ffe4ff */
[----:B------:R-:W-:Y:S01]  /*c3e0*/  IMAD.X R165, R209, 0x1, R71, P2 ;  /* 0x00000001d1a57824 */ /* 0x000fe200010e0647 */
[-C--:B------:R-:W-:Y:S02]  /*c3f0*/  IADD3 R176, P4, PT, R178, R70.reuse, RZ ;  /* 0x00000046b2b07210 */ /* 0x080fe40007f9e0ff */
[----:B------:R-:W-:-:S03]  /*c400*/  IADD3 R178, P0, PT, R200, R70, RZ ;  /* 0x00000046c8b27210 */ /* 0x000fc60007f1e0ff */
[--C-:B------:R-:W-:Y:S01]  /*c410*/  IMAD.X R177, R179, 0x1, R71.reuse, P4 ;  /* 0x00000001b3b17824 */ /* 0x100fe200020e0647 */
[-C--:B------:R-:W-:Y:S02]  /*c420*/  IADD3 R174, P3, PT, R182, R70.reuse, RZ ;  /* 0x00000046b6ae7210 */ /* 0x080fe40007f7e0ff */
[-C--:B------:R-:W-:Y:S01]  /*c430*/  IADD3 R172, P2, PT, R202, R70.reuse, RZ ;  /* 0x00000046caac7210 */ /* 0x080fe20007f5e0ff */
[--C-:B------:R-:W-:Y:S01]  /*c440*/  IMAD.X R179, R201, 0x1, R71.reuse, P0 ;  /* 0x00000001c9b37824 */ /* 0x100fe200000e0647 */
[----:B------:R-:W-:Y:S02]  /*c450*/  IADD3.X R175, PT, PT, R183, R71, RZ, P3, !PT ;  /* 0x00000047b7af7210 */ /* 0x000fe40001ffe4ff */
[-C--:B------:R-:W-:Y:S02]  /*c460*/  IADD3 R182, P3, PT, R190, R70.reuse, RZ ;  /* 0x00000046beb67210 */ /* 0x080fe40007f7e0ff */
[-C--:B------:R-:W-:Y:S02]  /*c470*/  IADD3 R184, P4, PT, R186, R70.reuse, RZ ;  /* 0x00000046bab87210 */ /* 0x080fe40007f9e0ff */
[-C--:B------:R-:W-:Y:S01]  /*c480*/  IADD3 R186, P0, PT, R250, R70.reuse, RZ ;  /* 0x00000046faba7210 */ /* 0x080fe20007f1e0ff */
[--C-:B------:R-:W-:Y:S01]  /*c490*/  IMAD.X R173, R203, 0x1, R71.reuse, P2 ;  /* 0x00000001cbad7824 */ /* 0x100fe200010e0647 */
[----:B------:R-:W-:Y:S01]  /*c4a0*/  IADD3 R180, P2, PT, R194, R70, RZ ;  /* 0x00000046c2b47210 */ /* 0x000fe20007f5e0ff */
[----:B------:R-:W-:-:S02]  /*c4b0*/  IMAD.X R185, R187, 0x1, R71, P4 ;  /* 0x00000001bbb97824 */ /* 0x000fc400020e0647 */
[--C-:B------:R-:W-:Y:S01]  /*c4c0*/  IMAD.X R187, R251, 0x1, R71.reuse, P0 ;  /* 0x00000001fbbb7824 */ /* 0x100fe200000e0647 */
[-C--:B------:R-:W-:Y:S02]  /*c4d0*/  IADD3 R194, P0, PT, R234, R70.reuse, RZ ;  /* 0x00000046eac27210 */ /* 0x080fe40007f1e0ff */
[-C--:B------:R-:W-:Y:S02]  /*c4e0*/  IADD3.X R183, PT, PT, R191, R71.reuse, RZ, P3, !PT ;  /* 0x00000047bfb77210 */ /* 0x080fe40001ffe4ff */
[-C--:B------:R-:W-:Y:S01]  /*c4f0*/  IADD3 R190, P3, PT, R242, R70.reuse, RZ ;  /* 0x00000046f2be7210 */ /* 0x080fe20007f7e0ff */
[--C-:B------:R-:W-:Y:S02]  /*c500*/  IMAD.X R181, R195, 0x1, R71.reuse, P2 ;  /* 0x00000001c3b57824 */ /* 0x100fe400010e0647 */
[----:B------:R-:W-:Y:S01]  /*c510*/  IMAD.X R195, R235, 0x1, R71, P0 ;  /* 0x00000001ebc37824 */ /* 0x000fe200000e0647 */
[----:B------:R-:W-:Y:S02]  /*c520*/  IADD3.X R191, PT, PT, R243, R71, RZ, P3, !PT ;  /* 0x00000047f3bf7210 */ /* 0x000fe40001ffe4ff */
[----:B------:R-:W-:-:S02]  /*c530*/  IADD3 R204, P0, PT, R218, R70, RZ ;  /* 0x00000046dacc7210 */ /* 0x000fc40007f1e0ff */
[-C--:B------:R-:W-:Y:S02]  /*c540*/  IADD3 R188, P2, PT, R246, R70.reuse, RZ ;  /* 0x00000046f6bc7210 */ /* 0x080fe40007f5e0ff */
[-C--:B------:R-:W-:Y:S01]  /*c550*/  IADD3 R200, P3, PT, R226, R70.reuse, RZ ;  /* 0x00000046e2c87210 */ /* 0x080fe20007f7e0ff */
[--C-:B------:R-:W-:Y:S01]  /*c560*/  IMAD.X R205, R219, 0x1, R71.reuse, P0 ;  /* 0x00000001dbcd7824 */ /* 0x100fe200000e0647 */
[-C--:B------:R-:W-:Y:S01]  /*c570*/  IADD3 R90, P0, PT, R90, R70.reuse, RZ ;  /* 0x000000465a5a7210 */ /* 0x080fe20007f1e0ff */
[--C-:B------:R-:W-:Y:S01]  /*c580*/  IMAD.X R189, R247, 0x1, R71.reuse, P2 ;  /* 0x00000001f7bd7824 */ /* 0x100fe200010e0647 */
[-C--:B------:R-:W-:Y:S02]  /*c590*/  IADD3.X R201, PT, PT, R227, R71.reuse, RZ, P3, !PT ;  /* 0x00000047e3c97210 */ /* 0x080fe40001ffe4ff */
[-C--:B------:R-:W-:Y:S02]  /*c5a0*/  IADD3 R98, P3, PT, R98, R70.reuse, RZ ;  /* 0x0000004662627210 */ /* 0x080fe40007f7e0ff */
[----:B------:R-:W-:Y:S01]  /*c5b0*/  IADD3 R196, P2, PT, R230, R70, RZ ;  /* 0x00000046e6c47210 */ /* 0x000fe20007f5e0ff */
[----:B------:R-:W-:Y:S01]  /*c5c0*/  IMAD.X R91, R91, 0x1, R71, P0 ;  /* 0x000000015b5b7824 */ /* 0x000fe200000e0647 */
[----:B------:R-:W-:-:S02]  /*c5d0*/  IADD3.X R99, PT, PT, R99, R71, RZ, P3, !PT ;  /* 0x0000004763637210 */ /* 0x000fc40001ffe4ff */
[-C--:B------:R-:W-:Y:S01]  /*c5e0*/  IADD3 R82, P3, PT, R82, R70.reuse, RZ ;  /* 0x0000004652527210 */ /* 0x080fe20007f7e0ff */
[--C-:B------:R-:W-:Y:S01]  /*c5f0*/  IMAD.X R197, R231, 0x1, R71.reuse, P2 ;  /* 0x00000001e7c57824 */ /* 0x100fe200010e0647 */
[-C--:B------:R-:W-:Y:S02]  /*c600*/  IADD3 R122, P0, PT, R122, R70.reuse, RZ ;  /* 0x000000467a7a7210 */ /* 0x080fe40007f1e0ff */
[-C--:B------:R-:W-:Y:S02]  /*c610*/  IADD3 R192, P4, PT, R238, R70.reuse, RZ ;  /* 0x00000046eec07210 */ /* 0x080fe40007f9e0ff */
[-C--:B------:R-:W-:Y:S02]  /*c620*/  IADD3 R102, P2, PT, R102, R70.reuse, RZ ;  /* 0x0000004666667210 */ /* 0x080fe40007f5e0ff */
[----:B------:R-:W-:Y:S01]  /*c630*/  IADD3.X R83, PT, PT, R83, R71, RZ, P3, !PT ;  /* 0x0000004753537210 */ /* 0x000fe20001ffe4ff */
[--C-:B------:R-:W-:Y:S01]  /*c640*/  IMAD.X R123, R123, 0x1, R71.reuse, P0 ;  /* 0x000000017b7b7824 */ /* 0x100fe200000e0647 */
[-C--:B------:R-:W-:Y:S01]  /*c650*/  IADD3 R126, P3, PT, R126, R70.reuse, RZ ;  /* 0x000000467e7e7210 */ /* 0x080fe20007f7e0ff */
[--C-:B------:R-:W-:Y:S01]  /*c660*/  IMAD.X R193, R239, 0x1, R71.reuse, P4 ;  /* 0x00000001efc17824 */ /* 0x100fe200020e0647 */
[----:B------:R-:W-:Y:S01]  /*c670*/  ISETP.NE.U32.AND P0, PT, RZ, UR7, PT ;  /* 0x00000007ff007c0c */ /* 0x000fe2000bf05070 */
[----:B------:R-:W-:Y:S01]  /*c680*/  IMAD.X R103, R103, 0x1, R71, P2 ;  /* 0x0000000167677824 */ /* 0x000fe200010e0647 */
[----:B------:R-:W-:-:S02]  /*c690*/  IADD3 R202, P4, PT, R222, R70, RZ ;  /* 0x00000046deca7210 */ /* 0x000fc40007f9e0ff */
[-C--:B------:R-:W-:Y:S01]  /*c6a0*/  IADD3 R86, P2, PT, R86, R70.reuse, RZ ;  /* 0x0000004656567210 */ /* 0x080fe20007f5e0ff */
[--C-:B------:R-:W-:Y:S01]  /*c6b0*/  IMAD.X R127, R127, 0x1, R71.reuse, P3 ;  /* 0x000000017f7f7824 */ /* 0x100fe200018e0647 */
[----:B------:R-:W-:Y:S01]  /*c6c0*/  ISETP.LT.OR P3, PT, R249, 0x20, P0 ;  /* 0x00000020f900780c */ /* 0x000fe20000761670 */
[--C-:B------:R-:W-:Y:S01]  /*c6d0*/  IMAD.X R203, R223, 0x1, R71.reuse, P4 ;  /* 0x00000001dfcb7824 */ /* 0x100fe200020e0647 */
[-C--:B------:R-:W-:Y:S01]  /*c6e0*/  IADD3 R94, P4, PT, R94, R70.reuse, RZ ;  /* 0x000000465e5e7210 */ /* 0x080fe20007f9e0ff */
[--C-:B------:R-:W-:Y:S01]  /*c6f0*/  IMAD.X R87, R87, 0x1, R71.reuse, P2 ;  /* 0x0000000157577824 */ /* 0x100fe200010e0647 */
[----:B------:R-:W-:Y:S01]  /*c700*/  IADD3 R124, P2, PT, R124, R70, RZ ;  /* 0x000000467c7c7210 */ /* 0x000fe20007f5e0ff */
[----:B------:R-:W-:Y:S02]  /*c710*/  VIADD R209, R210, 0xffffff1f ;  /* 0xffffff1fd2d17836 */ /* 0x000fe40000000000 */
[----:B------:R-:W-:Y:S01]  /*c720*/  IMAD.X R95, R95, 0x1, R71, P4 ;  /* 0x000000015f5f7824 */ /* 0x000fe200020e0647 */
[----:B------:R-:W-:-:S02]  /*c730*/  IADD3.X R125, PT, PT, R125, R71, RZ, P2, !PT ;  /* 0x000000477d7d7210 */ /* 0x000fc400017fe4ff */
[----:B------:R-:W-:Y:S01]  /*c740*/  ISETP.GE.U32.AND P2, PT, R207, 0x7ffffeee, PT ;  /* 0x7ffffeeecf00780c */ /* 0x000fe20003f46070 */
[----:B------:R-:W-:Y:S01]  /*c750*/  VIADD R207, R210, 0xffffff1d ;  /* 0xffffff1dd2cf7836 */ /* 0x000fe20000000000 */
[----:B------:R-:W-:Y:S01]  /*c760*/  IADD3 R120, P4, PT, R120, R70, RZ ;  /* 0x0000004678787210 */ /* 0x000fe20007f9e0ff */
[----:B------:R-:W-:Y:S01]  /*c770*/  VIADD R208, R210, 0xffffff1e ;  /* 0xffffff1ed2d07836 */ /* 0x000fe20000000000 */
[----:B------:R-:W-:Y:S02]  /*c780*/  ISETP.GE.U32.AND P6, PT, R209, 0x7fffff00, PT ;  /* 0x7fffff00d100780c */ /* 0x000fe40003fc6070 */
[----:B------:R-:W-:Y:S01]  /*c790*/  ISETP.GE.U32.AND P5, PT, R207, 0x7ffffefe, PT ;  /* 0x7ffffefecf00780c */ /* 0x000fe20003fa6070 */
[----:B------:R-:W-:Y:S01]  /*c7a0*/  IMAD.X R121, R121, 0x1, R71, P4 ;  /* 0x0000000179797824 */ /* 0x000fe200020e0647 */
[----:B------:R-:W-:Y:S01]  /*c7b0*/  ISETP.GE.U32.AND P4, PT, R208, 0x7ffffeff, PT ;  /* 0x7ffffeffd000780c */ /* 0x000fe20003f86070 */
[----:B------:R-:W-:Y:S01]  /*c7c0*/  VIADD R207, R210, 0xffffff1c ;  /* 0xffffff1cd2cf7836 */ /* 0x000fe20000000000 */
[----:B------:R-:W-:Y:S11]  /*c7d0*/  @P3 BRA `(.L_x_7) ;  /* 0x0000000000c43947 */ /* 0x000ff60003800000 */
[----:B------:R-:W-:Y:S01]  /*c7e0*/  UIADD3 UR5, UPT, UPT, UR10, 0x38000, URZ ;  /* 0x000380000a057890 */ /* 0x000fe2000fffe0ff */
[----:B------:R-:W-:Y:S01]  /*c7f0*/  UMOV UR4, URZ ;  /* 0x000000ff00047c82 */ /* 0x000fe20008000000 */
[----:B------:R-:W-:Y:S02]  /*c800*/  UIADD3 UR9, UPT, UPT, UR18, 0x108, URZ ;  /* 0x0000010812097890 */ /* 0x000fe4000fffe0ff */
[----:B------:R-:W-:Y:S02]  /*c810*/  USHF.R.U32.HI UR5, URZ, 0x4, UR5 ;  /* 0x00000004ff057899 */ /* 0x000fe40008011605 */
[----:B------:R-:W-:Y:S02]  /*c820*/  UIADD3 UR22, UPT, UPT, UR18, 0x110, URZ ;  /* 0x0000011012167890 */ /* 0x000fe4000fffe0ff */
[----:B------:R-:W-:Y:S02]  /*c830*/  USGXT.U32 UR6, UR5, 0xe ;  /* 0x0000000e0506789a */ /* 0x000fe40008000000 */
[----:B------:R-:W-:-:S02]  /*c840*/  UIADD3 UR23, UPT, UPT, UR18, 0x118, URZ ;  /* 0x0000011812177890 */ /* 0x000fc4000fffe0ff */
[----:B------:R-:W-:Y:S02]  /*c850*/  UIADD3 UR32, UP1, UPT, UR6, 0x2, URZ ;  /* 0x0000000206207890 */ /* 0x000fe4000ff3e0ff */
[----:B------:R-:W-:Y:S02]  /*c860*/  UIADD3 UR26, UPT, UPT, UR18, 0x80, URZ ;  /* 0x00000080121a7890 */ /* 0x000fe4000fffe0ff */
[----:B------:R-:W-:Y:S02]  /*c870*/  UIADD3.X UR33, UPT, UPT, UR4, 0x40004040, URZ, UP1, !UPT ;  /* 0x4000404004217890 */ /* 0x000fe40008ffe4ff */
[----:B------:R-:W-:Y:S02]  /*c880*/  UIADD3 UR27, UPT, UPT, UR18, 0x120, URZ ;  /* 0x00000120121b7890 */ /* 0x000fe4000fffe0ff */
[----:B------:R-:W-:Y:S02]  /*c890*/  UIADD3.64 UR20, UPT, UPT, UR32, 0x2, URZ ;  /* 0x0000000220147897 */ /* 0x000fe4000fffe0ff */
[----:B------:R-:W-:-:S02]  /*c8a0*/  UIADD3.64 UR24, UPT, UPT, UR32, 0x4, URZ ;  /* 0x0000000420187897 */ /* 0x000fc4000fffe0ff */
[----:B------:R-:W-:Y:S02]  /*c8b0*/  UIADD3 UR31, UPT, UPT, UR18, 0x80, URZ ;  /* 0x00000080121f7890 */ /* 0x000fe4000fffe0ff */
[----:B------:R-:W-:Y:S02]  /*c8c0*/  UIADD3 UR28, UPT, UPT, UR18, 0x128, URZ ;  /* 0x00000128121c7890 */ /* 0x000fe4000fffe0ff */
[----:B------:R-:W-:Y:S02]  /*c8d0*/  UIADD3 UR46, UPT, UPT, UR18, 0x80, URZ ;  /* 0x00000080122e7890 */ /* 0x000fe4000fffe0ff */
[----:B------:R-:W-:Y:S01]  /*c8e0*/  UIADD3 UR29, UPT, UPT, UR18, 0x130, URZ ;  /* 0x00000130121d7890 */ /* 0x000fe2000fffe0ff */
[----:B------:R-:W-:Y:S01]  /*c8f0*/  UMOV UR34, 0x0 ;  /* 0x0000000000227882 */ /* 0x000fe20000000000 */
[----:B------:R-:W-:Y:S01]  /*c900*/  UMOV UR35, 0x8200910 ;  /* 0x0820091000237882 */ /* 0x000fe20000000000 */
[----:B------:R-:W-:Y:S02]  /*c910*/  UIADD3 UR47, UPT, UPT, UR18, 0x80, URZ ;  /* 0x00000080122f7890 */ /* 0x000fe4000fffe0ff */
[----:B------:R-:W-:Y:S01]  /*c920*/  UIADD3 UR30, UPT, UPT, UR18, 0x138, URZ ;  /* 0x00000138121e7890 */ /* 0x000fe2000fffe0ff */
[----:B------:R-:W-:Y:S01]  /*c930*/  UMOV UR7, 0x40004040 ;  /* 0x4000404000077882 */ /* 0x000fe20000000000 */
[----:B------:R-:W-:Y:S01]  /*c940*/  UMOV UR36, 0x0 ;  /* 0x0000000000247882 */ /* 0x000fe20000000000 */
[----:B------:R-:W-:Y:S01]  /*c950*/  UMOV UR37, 0x8200910 ;  /* 0x0820091000257882 */ /* 0x000fe20000000000 */
[----:B------:R-:W-:Y:S01]  /*c960*/  UMOV UR38, 0x0 ;  /* 0x0000000000267882 */ /* 0x000fe20000000000 */
[----:B------:R-:W-:Y:S01]  /*c970*/  UMOV UR39, 0x8200910 ;  /* 0x0820091000277882 */ /* 0x000fe20000000000 */
[----:B------:R1:W-:Y:S01]  /*c980*/  UTCHMMA tmem[UR19], gdesc[UR6], tmem[UR18], tmem[UR34], idesc[UR35], !UPT ;  /* 0x00ff2206130079ea */ /* 0x0003e2000f800012 */
[----:B------:R-:W-:Y:S01]  /*c990*/  UMOV UR40, 0x0 ;  /* 0x0000000000287882 */ /* 0x000fe20000000000 */
[----:B------:R-:W-:Y:S01]  /*c9a0*/  UMOV UR41, 0x8200910 ;  /* 0x0820091000297882 */ /* 0x000fe20000000000 */
[----:B------:R1:W-:Y:S01]  /*c9b0*/  UTCHMMA tmem[UR9], gdesc[UR32], tmem[UR18], tmem[UR36], idesc[UR37], UPT ;  /* 0x00ff2420090079ea */ /* 0x0003e2000b800012 */
        /* <DEDUP_REMOVED lines=8> */
[----:B------:R-:W-:Y:S01]  /*ca40*/  UMOV UR4, UR8 ;  /* 0x0000000800047c82 */ /* 0x000fe20008000000 */
[----:B------:R-:W-:Y:S01]  /*ca50*/  UMOV UR5, URZ ;  /* 0x000000ff00057c82 */ /* 0x000fe20008000000 */
[----:B------:R1:W-:Y:S01]  /*ca60*/  UTCHMMA tmem[UR27], gdesc[UR6], tmem[UR26], tmem[UR42], idesc[UR43], !UPT ;  /* 0x00ff2a061b0079ea */ /* 0x0003e2000f80001a */
[----:B------:R-:W-:Y:S01]  /*ca70*/  UMOV UR50, 0x0 ;  /* 0x0000000000327882 */ /* 0x000fe20000000000 */
[----:B------:R-:W-:Y:S01]  /*ca80*/  UMOV UR51, 0x8200910 ;  /* 0x0820091000337882 */ /* 0x000fe20000000000 */
[----:B------:R1:W-:Y:S01]  /*ca90*/  UTCHMMA tmem[UR28], gdesc[UR32], tmem[UR31], tmem[UR44], idesc[UR45], UPT ;  /* 0x00ff2c201c0079ea */ /* 0x0003e2000b80001f */
[----:B------:R-:W-:Y:S01]  /*caa0*/  UMOV UR4, UR4 ;  /* 0x0000000400047c82 */ /* 0x000fe20008000000 */
[----:B------:R1:W-:Y:S01]  /*cab0*/  UTCHMMA tmem[UR29], gdesc[UR20], tmem[UR46], tmem[UR48], idesc[UR49], UPT ;  /* 0x00ff30141d0079ea */ /* 0x0003e2000b80002e */
[----:B------:R1:W-:Y:S01]  /*cac0*/  UTCHMMA tmem[UR30], gdesc[UR24], tmem[UR47], tmem[UR50], idesc[UR51], UPT ;  /* 0x00ff32181e0079ea */ /* 0x0003e2000b80002f */
[----:B------:R1:W-:Y:S01]  /*cad0*/  UTCBAR [UR4], URZ ;  /* 0x000000ff040073e9 */ /* 0x0003e200080000ff */
[----:B------:R-:W-:Y:S01]  /*cae0*/  NOP ;  /* 0x0000000000007918 */ /* 0x000fe20000000000 */
.L_x_7:
[----:B------:R-:W-:Y:S01]  /*caf0*/  BAR.SYNC.DEFER_BLOCKING 0x0 ;  /* 0x0000000000007b1d */ /* 0x000fe20000010000 */
[----:B------:R-:W-:Y:S01]  /*cb00*/  ISETP.GE.U32.AND P3, PT, R207, 0x7ffffefd, PT ;  /* 0x7ffffefdcf00780c */ /* 0x000fe20003f66070 */
[C---:B------:R-:W-:Y:S01]  /*cb10*/  VIADD R209, R210.reuse, 0xffffff20 ;  /* 0xffffff20d2d17836 */ /* 0x040fe20000000000 */
[----:B------:R-:W-:-:S03]  /*cb20*/  IADD3 R208, PT, PT, R210, -0x100, RZ ;  /* 0xffffff00d2d07810 */ /* 0x000fc60007ffe0ff */
[----:B-1----:R-:W-:Y:S01]  /*cb30*/  UMOV UR4, URZ ;  /* 0x000000ff00047c82 */ /* 0x002fe20008000000 */
[----:B------:R-:W-:Y:S01]  /*cb40*/  @!PT LDS RZ, [RZ] ;  /* 0x00000000fffff984 */ /* 0x000fe20000000800 */
[----:B------:R-:W-:Y:S01]  /*cb50*/  @!PT LDS RZ, [RZ] ;  /* 0x00000000fffff984 */ /* 0x000fe20000000800 */
[----:B------:R-:W-:Y:S01]  /*cb60*/  @!PT LDS RZ, [RZ] ;  /* 0x00000000fffff984 */ /* 0x000fe20000000800 */
[----:B------:R1:W-:Y:S04]  /*cb70*/  LDGSTS.E [R215], desc[UR16][R62.64], !P6 ;  /* 0x000000003ed77fae */ /* 0x0003e8000f1a1010 */
[----:B------:R2:W-:Y:S04]  /*cb80*/  LDGSTS.E [R215+0x200], desc[UR16][R64.64], !P6 ;  /* 0x0020000040d77fae */ /* 0x0005e8000f1a1010 */
[----:B------:R3:W-:Y:S01]  /*cb90*/  LDGSTS.E [R215+0x400], desc[UR16][R66.64], !P4 ;  /* 0x0040000042d77fae */ /* 0x0007e2000e1a1010 */
[----:B-1----:R-:W-:-:S03]  /*cba0*/  VIADD R62, R210, 0xffffff1b ;  /* 0xffffff1bd23e7836 */ /* 0x002fc60000000000 */
[----:B------:R-:W-:Y:S01]  /*cbb0*/  LDGSTS.E [R215+0x600], desc[UR16][R162.64], !P4 ;  /* 0x00600000a2d77fae */ /* 0x000fe2000e1a1010 */
[C---:B------:R-:W-:Y:S01]  /*cbc0*/  IADD3 R63, PT, PT, R210.reuse, -0xf7, RZ ;  /* 0xffffff09d23f7810 */ /* 0x040fe20007ffe0ff */
[----:B--2---:R-:W-:Y:S01]  /*cbd0*/  VIADD R64, R210, 0xffffff08 ;  /* 0xffffff08d2407836 */ /* 0x004fe20000000000 */
[----:B------:R-:W-:Y:S01]  /*cbe0*/  ISETP.GE.U32.AND P4, PT, R62, 0x7ffffefc, PT ;  /* 0x7ffffefc3e00780c */ /* 0x000fe20003f86070 */
[----:B------:R1:W-:Y:S01]  /*cbf0*/  LDGSTS.E [R215+0x800], desc[UR16][R76.64], !P5 ;  /* 0x008000004cd77fae */ /* 0x0003e2000e9a1010 */
[C---:B------:R-:W-:Y:S01]  /*cc00*/  IADD3 R62, PT, PT, R210.reuse, -0xe6, RZ ;  /* 0xffffff1ad23e7810 */ /* 0x040fe20007ffe0ff */
[C---:B------:R-:W-:Y:S01]  /*cc10*/  VIADD R65, R210.reuse, 0xffffff0b ;  /* 0xffffff0bd2417836 */ /* 0x040fe20000000000 */
[----:B---3--:R-:W-:Y:S01]  /*cc20*/  IADD3 R67, PT, PT, R210, -0xfb, RZ ;  /* 0xffffff05d2437810 */ /* 0x008fe20007ffe0ff */
[----:B------:R-:W-:Y:S01]  /*cc30*/  LDGSTS.E [R215+0xa00], desc[UR16][R164.64], !P5 ;  /* 0x00a00000a4d77fae */ /* 0x000fe2000e9a1010 */
[----:B------:R-:W-:Y:S01]  /*cc40*/  ISETP.GE.U32.AND P5, PT, R62, 0x7ffffefb, PT ;  /* 0x7ffffefb3e00780c */ /* 0x000fe20003fa6070 */
[----:B------:R-:W-:-:S02]  /*cc50*/  VIADD R62, R210, 0xffffff19 ;  /* 0xffffff19d23e7836 */ /* 0x000fc40000000000 */
[----:B------:R2:W-:Y:S01]  /*cc60*/  LDGSTS.E [R215+0xc00], desc[UR16][R78.64], !P3 ;  /* 0x00c000004ed77fae */ /* 0x0005e2000d9a1010 */
[----:B------:R-:W-:-:S03]  /*cc70*/  VIADD R66, R210, 0xffffff0a ;  /* 0xffffff0ad2427836 */ /* 0x000fc60000000000 */
[----:B------:R-:W-:Y:S01]  /*cc80*/  LDGSTS.E [R215+0xe00], desc[UR16][R166.64], !P3 ;  /* 0x00e00000a6d77fae */ /* 0x000fe2000d9a1010 */
[----:B------:R-:W-:Y:S01]  /*cc90*/  ISETP.GE.U32.AND P3, PT, R62, 0x7ffffefa, PT ;  /* 0x7ffffefa3e00780c */ /* 0x000fe20003f66070 */
[C---:B------:R-:W-:Y:S02]  /*cca0*/  VIADD R62, R210.reuse, 0xffffff18 ;  /* 0xffffff18d23e7836 */ /* 0x040fe40000000000 */
[----:B------:R3:W-:Y:S01]  /*ccb0*/  LDGSTS.E [R215+0x1000], desc[UR16][R80.64], !P4 ;  /* 0x0100000050d77fae */ /* 0x0007e2000e1a1010 */
[C---:B-1----:R-:W-:Y:S02]  /*ccc0*/  VIADD R76, R210.reuse, 0xffffff04 ;  /* 0xffffff04d24c7836 */ /* 0x042fe40000000000 */
[----:B------:R-:W-:Y:S01]  /*ccd0*/  VIADD R77, R210, 0xffffff07 ;  /* 0xffffff07d24d7836 */ /* 0x000fe20000000000 */
[----:B------:R-:W-:Y:S01]  /*cce0*/  LDGSTS.E [R215+0x1200], desc[UR16][R168.64], !P4 ;  /* 0x01200000a8d77fae */ /* 0x000fe2000e1a1010 */
[----:B------:R-:W-:Y:S01]  /*ccf0*/  ISETP.GE.U32.AND P4, PT, R62, 0x7ffffef9, PT ;  /* 0x7ffffef93e00780c */ /* 0x000fe20003f86070 */
[C---:B------:R-:W-:Y:S01]  /*cd00*/  VIADD R62, R210.reuse, 0xffffff17 ;  /* 0xffffff17d23e7836 */ /* 0x040fe20000000000 */
[C---:B--2---:R-:W-:Y:S01]  /*cd10*/  IADD3 R79, PT, PT, R210.reuse, -0xeb, RZ ;  /* 0xffffff15d24f7810 */ /* 0x044fe20007ffe0ff */
[----:B------:R1:W-:Y:S01]  /*cd20*/  LDGSTS.E [R215+0x1400], desc[UR16][R128.64], !P5 ;  /* 0x0140000080d77fae */ /* 0x0003e2000e9a1010 */
[----:B------:R-:W-:-:S03]  /*cd30*/  VIADD R78, R210, 0xffffff06 ;  /* 0xffffff06d24e7836 */ /* 0x000fc60000000000 */
[----:B------:R-:W-:Y:S01]  /*cd40*/  LDGSTS.E [R215+0x1600], desc[UR16][R170.64], !P5 ;  /* 0x01600000aad77fae */ /* 0x000fe2000e9a1010 */
[----:B------:R-:W-:Y:S01]  /*cd50*/  ISETP.GE.U32.AND P5, PT, R62, 0x7ffffef8, PT ;  /* 0x7ffffef83e00780c */ /* 0x000fe20003fa6070 */
[C---:B---3--:R-:W-:Y:S01]  /*cd60*/  VIADD R80, R210.reuse, 0xffffff01 ;  /* 0xffffff01d2507836 */ /* 0x048fe20000000000 */
[C---:B------:R-:W-:Y:S01]  /*cd70*/  IADD3 R62, PT, PT, R210.reuse, -0xea, RZ ;  /* 0xffffff16d23e7810 */ /* 0x040fe20007ffe0ff */
[----:B------:R2:W-:Y:S01]  /*cd80*/  LDGSTS.E [R215+0x1800], desc[UR16][R130.64], !P3 ;  /* 0x0180000082d77fae */ /* 0x0005e2000d9a1010 */
[----:B------:R-:W-:-:S03]  /*cd90*/  VIADD R81, R210, 0xffffff03 ;  /* 0xffffff03d2517836 */ /* 0x000fc60000000000 */
[----:B------:R-:W-:Y:S01]  /*cda0*/  LDGSTS.E [R215+0x1a00], desc[UR16][R172.64], !P3 ;  /* 0x01a00000acd77fae */ /* 0x000fe2000d9a1010 */
[----:B------:R-:W-:Y:S01]  /*cdb0*/  ISETP.GE.U32.AND P3, PT, R62, 0x7ffffef7, PT ;  /* 0x7ffffef73e00780c */ /* 0x000fe20003f66070 */
[C---:B------:R-:W-:Y:S02]  /*cdc0*/  VIADD R62, R210.reuse, 0xffffff0c ;  /* 0xffffff0cd23e7836 */ /* 0x040fe40000000000 */
[----:B------:R-:W-:Y:S01]  /*cdd0*/  LDGSTS.E [R215+0x1c00], desc[UR16][R132.64], !P4 ;  /* 0x01c0000084d77fae */ /* 0x000fe2000e1a1010 */
[----:B-1----:R-:W-:-:S03]  /*cde0*/  VIADD R128, R210, 0xffffff02 ;  /* 0xffffff02d2807836 */ /* 0x002fc60000000000 */
[----:B------:R-:W-:Y:S01]  /*cdf0*/  LDGSTS.E [R215+0x1e00], desc[UR16][R174.64], !P4 ;  /* 0x01e00000aed77fae */ /* 0x000fe2000e1a1010 */
[----:B------:R-:W-:Y:S01]  /*ce00*/  ISETP.GE.U32.AND P4, PT, R62, 0x7ffffeed, PT ;  /* 0x7ffffeed3e00780c */ /* 0x000fe20003f86070 */
[C---:B------:R-:W-:Y:S02]  /*ce10*/  VIADD R62, R210.reuse, 0xffffff0f ;  /* 0xffffff0fd23e7836 */ /* 0x040fe40000000000 */
[----:B------:R-:W-:Y:S01]  /*ce20*/  LDGSTS.E [R215+0x2000], desc[UR16][R134.64], !P5 ;  /* 0x0200000086d77fae */ /* 0x000fe2000e9a1010 */
[C---:B--2---:R-:W-:Y:S02]  /*ce30*/  VIADD R130, R210.reuse, 0xffffff14 ;  /* 0xffffff14d2827836 */ /* 0x044fe40000000000 */
[----:B------:R-:W-:Y:S01]  /*ce40*/  VIADD R131, R210, 0xffffff13 ;  /* 0xffffff13d2837836 */ /* 0x000fe20000000000 */
[----:B------:R-:W-:Y:S01]  /*ce50*/  LDGSTS.E [R215+0x2200], desc[UR16][R176.64], !P5 ;  /* 0x02200000b0d77fae */ /* 0x000fe2000e9a1010 */
[----:B------:R-:W-:Y:S01]  /*ce60*/  ISETP.GE.U32.AND P5, PT, R62, 0x7ffffef0, PT ;  /* 0x7ffffef03e00780c */ /* 0x000fe20003fa6070 */
[----:B------:R-:W-:-:S02]  /*ce70*/  VIADD R62, R210, 0xffffff0e ;  /* 0xffffff0ed23e7836 */ /* 0x000fc40000000000 */
[----:B------:R-:W-:Y:S04]  /*ce80*/  LDGSTS.E [R215+0x2400], desc[UR16][R136.64], !P3 ;  /* 0x0240000088d77fae */ /* 0x000fe8000d9a1010 */
[----:B------:R-:W-:Y:S01]  /*ce90*/  LDGSTS.E [R215+0x2600], desc[UR16][R178.64], !P3 ;  /* 0x02600000b2d77fae */ /* 0x000fe2000d9a1010 */
[----:B------:R-:W-:Y:S02]  /*cea0*/  ISETP.GE.U32.AND P3, PT, R62, 0x7ffffeef, PT ;  /* 0x7ffffeef3e00780c */ /* 0x000fe40003f66070 */
[----:B------:R-:W-:Y:S02]  /*ceb0*/  SEL R62, RZ, 0x1fffe, P2 ;  /* 0x0001fffeff3e7807 */ /* 0x000fe40001000000 */
[----:B------:R-:W-:Y:S02]  /*cec0*/  ISETP.GE.U32.AND P2, PT, R63, 0x7ffffeea, PT ;  /* 0x7ffffeea3f00780c */ /* 0x000fe40003f46070 */
[----:B------:R-:W-:-:S02]  /*ced0*/  SEL R63, RZ, 0x1, P4 ;  /* 0x00000001ff3f7807 */ /* 0x000fc40002000000 */
[----:B------:R-:W-:Y:S02]  /*cee0*/  ISETP.GE.U32.AND P4, PT, R64, 0x7ffffee9, PT ;  /* 0x7ffffee94000780c */ /* 0x000fe40003f86070 */
[----:B------:R-:W-:Y:S02]  /*cef0*/  SEL R64, RZ, 0x7fff8, P5 ;  /* 0x0007fff8ff407807 */ /* 0x000fe40002800000 */
[----:B------:R-:W-:Y:S02]  /*cf00*/  ISETP.GE.U32.AND P5, PT, R65, 0x7ffffeec, PT ;  /* 0x7ffffeec4100780c */ /* 0x000fe40003fa6070 */
[----:B------:R-:W-:Y:S02]  /*cf10*/  SEL R65, RZ, 0x4, P3 ;  /* 0x00000004ff417807 */ /* 0x000fe40001800000 */
[----:B------:R-:W-:Y:S02]  /*cf20*/  ISETP.GE.U32.AND P3, PT, R66, 0x7ffffeeb, PT ;  /* 0x7ffffeeb4200780c */ /* 0x000fe40003f66070 */
[----:B------:R-:W-:-:S02]  /*cf30*/  SEL R66, RZ, 0x1fffe, P2 ;  /* 0x0001fffeff427807 */ /* 0x000fc40001000000 */
[----:B------:R-:W-:Y:S02]  /*cf40*/  ISETP.GE.U32.AND P2, PT, R67, 0x7ffffee6, PT ;  /* 0x7ffffee64300780c */ /* 0x000fe40003f46070 */
[----:B------:R-:W-:Y:S02]  /*cf50*/  SEL R67, RZ, 0x1, P4 ;  /* 0x00000001ff437807 */ /* 0x000fe40002000000 */
[----:B------:R-:W-:Y:S02]  /*cf60*/  ISETP.GE.U32.AND P4, PT, R76, 0x7ffffee5, PT ;  /* 0x7ffffee54c00780c */ /* 0x000fe40003f86070 */
[----:B------:R-:W-:Y:S01]  /*cf70*/  SEL R76, RZ, 0x7fff8, P5 ;  /* 0x0007fff8ff4c7807 */ /* 0x000fe20002800000 */
[----:B------:R-:W-:Y:S01]  /*cf80*/  IMAD.IADD R66, R67, 0x1, R66 ;  /* 0x0000000143427824 */ /* 0x000fe200078e0242 */
[----:B------:R-:W-:Y:S02]  /*cf90*/  ISETP.GE.U32.AND P5, PT, R77, 0x7ffffee8, PT ;  /* 0x7ffffee84d00780c */ /* 0x000fe40003fa6070 */
[----:B------:R-:W-:-:S02]  /*cfa0*/  SEL R77, RZ, 0x4, P3 ;  /* 0x00000004ff4d7807 */ /* 0x000fc40001800000 */
[----:B------:R-:W-:Y:S02]  /*cfb0*/  ISETP.GE.U32.AND P3, PT, R78, 0x7ffffee7, PT ;  /* 0x7ffffee74e00780c */ /* 0x000fe40003f66070 */
[----:B------:R-:W-:Y:S02]  /*cfc0*/  SEL R78, RZ, 0x1fffe, P2 ;  /* 0x0001fffeff4e7807 */ /* 0x000fe40001000000 */
[----:B------:R-:W-:Y:S02]  /*cfd0*/  ISETP.GE.U32.AND P2, PT, R79, 0x7ffffef6, PT ;  /* 0x7ffffef64f00780c */ /* 0x000fe40003f46070 */
[----:B------:R-:W-:Y:S02]  /*cfe0*/  SEL R79, RZ, 0x1, P4 ;  /* 0x00000001ff4f7807 */ /* 0x000fe40002000000 */
[----:B------:R-:W-:Y:S02]  /*cff0*/  ISETP.GE.U32.AND P4, PT, R80, 0x7ffffee2, PT ;  /* 0x7ffffee25000780c */ /* 0x000fe40003f86070 */
[----:B------:R-:W-:Y:S01]  /*d000*/  SEL R80, RZ, 0x7fff8, P5 ;  /* 0x0007fff8ff507807 */ /* 0x000fe20002800000 */
[----:B------:R-:W-:Y:S01]  /*d010*/  IMAD.IADD R78, R79, 0x1, R78 ;  /* 0x000000014f4e7824 */ /* 0x000fe200078e024e */
[----:B------:R-:W-:-:S02]  /*d020*/  ISETP.GE.U32.AND P5, PT, R81, 0x7ffffee4, PT ;  /* 0x7ffffee45100780c */ /* 0x000fc40003fa6070 */
[----:B------:R-:W-:Y:S02]  /*d030*/  SEL R81, RZ, 0x4, P3 ;  /* 0x00000004ff517807 */ /* 0x000fe40001800000 */
[----:B------:R-:W-:Y:S01]  /*d040*/  ISETP.GE.U32.AND P3, PT, R128, 0x7ffffee3, PT ;  /* 0x7ffffee38000780c */ /* 0x000fe20003f66070 */
[----:B------:R-:W-:Y:S01]  /*d050*/  LDGSTS.E [R215+0x2800], desc[UR16][R138.64], !P2 ;  /* 0x028000008ad77fae */ /* 0x000fe2000d1a1010 */
[----:B------:R-:W-:Y:S02]  /*d060*/  SEL R128, RZ, 0x1fffe, P4 ;  /* 0x0001fffeff807807 */ /* 0x000fe40002000000 */
[----:B------:R-:W-:Y:S01]  /*d070*/  ISETP.GE.U32.AND P4, PT, R208, 0x7ffffee1, PT ;  /* 0x7ffffee1d000780c */ /* 0x000fe20003f86070 */
[----:B------:R-:W-:Y:S01]  /*d080*/  LDGSTS.E [R215+0x2a00], desc[UR16][R180.64], !P2 ;  /* 0x02a00000b4d77fae */ /* 0x000fe2000d1a1010 */
[----:B------:R-:W-:Y:S02]  /*d090*/  SEL R129, RZ, 0x7fff8, P5 ;  /* 0x0007fff8ff817807 */ /* 0x000fe40002800000 */
[----:B------:R-:W-:Y:S01]  /*d0a0*/  ISETP.GE.U32.AND P5, PT, R130, 0x7ffffef5, PT ;  /* 0x7ffffef58200780c */ /* 0x000fe20003fa6070 */
[----:B------:R-:W1:Y:S01]  /*d0b0*/  S2R R208, SR_TID.X ;  /* 0x0000000000d07919 */ /* 0x000e620000002100 */
[----:B------:R-:W-:-:S02]  /*d0c0*/  SEL R130, RZ, 0x4, P3 ;  /* 0x00000004ff827807 */ /* 0x000fc40001800000 */
[----:B------:R-:W-:Y:S02]  /*d0d0*/  LOP3.LUT R66, R66, 0x3, RZ, 0xc0, !PT ;  /* 0x0000000342427812 */ /* 0x000fe400078ec0ff */
[----:B------:R-:W-:Y:S02]  /*d0e0*/  ISETP.GE.U32.AND P3, PT, R131, 0x7ffffef4, PT ;  /* 0x7ffffef48300780c */ /* 0x000fe40003f66070 */
[----:B------:R-:W-:Y:S02]  /*d0f0*/  SEL R131, RZ, 0x1, P4 ;  /* 0x00000001ff837807 */ /* 0x000fe40002000000 */
[----:B------:R-:W-:Y:S02]  /*d100*/  IADD3 R66, PT, PT, R66, R76, R77 ;  /* 0x0000004c42427210 */ /* 0x000fe40007ffe04d */
[----:B------:R-:W2:Y:S01]  /*d110*/  LDC R77, c[0x0][0x3a0] ;  /* 0x0000e800ff4d7b82 */ /* 0x000ea20000000800 */
[----:B------:R-:W-:Y:S01]  /*d120*/  IMAD.IADD R128, R131, 0x1, R128 ;  /* 0x0000000183807824 */ /* 0x000fe200078e0280 */
[----:B------:R-:W-:Y:S01]  /*d130*/  IADD3 R62, PT, PT, R63, R62, RZ ;  /* 0x0000003e3f3e7210 */ /* 0x000fe20007ffe0ff */
[----:B------:R-:W-:Y:S01]  /*d140*/  LDGSTS.E [R215+0x2c00], desc[UR16][R140.64], !P5 ;  /* 0x02c000008cd77fae */ /* 0x000fe2000e9a1010 */
[----:B------:R-:W-:-:S02]  /*d150*/  LOP3.LUT R78, R78, 0x3, RZ, 0xc0, !PT ;  /* 0x000000034e4e7812 */ /* 0x000fc400078ec0ff */
[----:B------:R-:W-:Y:S01]  /*d160*/  LOP3.LUT R128, R128, 0x3, RZ, 0xc0, !PT ;  /* 0x0000000380807812 */ /* 0x000fe200078ec0ff */
[----:B------:R-:W-:Y:S01]  /*d170*/  LDGSTS.E [R215+0x2e00], desc[UR16][R182.64], !P5 ;  /* 0x02e00000b6d77fae */ /* 0x000fe2000e9a1010 */
[----:B------:R-:W-:Y:S02]  /*d180*/  LOP3.LUT R62, R62, 0x3, RZ, 0xc0, !PT ;  /* 0x000000033e3e7812 */ /* 0x000fe400078ec0ff */
[----:B------:R-:W-:Y:S01]  /*d190*/  IADD3 R128, PT, PT, R128, R129, R130 ;  /* 0x0000008180807210 */ /* 0x000fe20007ffe082 */
[----:B------:R-:W-:Y:S01]  /*d1a0*/  LDGSTS.E [R215+0x3000], desc[UR16][R142.64], !P3 ;  /* 0x030000008ed77fae */ /* 0x000fe2000d9a1010 */
[----:B------:R-:W-:Y:S01]  /*d1b0*/  IADD3 R62, PT, PT, R62, R64, R65 ;  /* 0x000000403e3e7210 */ /* 0x000fe20007ffe041 */
[----:B------:R-:W-:Y:S01]  /*d1c0*/  IMAD.SHL.U32 R65, R66, 0x100, RZ ;  /* 0x0000010042417824 */ /* 0x000fe200078e00ff */
[----:B------:R-:W-:Y:S01]  /*d1d0*/  IADD3 R78, PT, PT, R78, R80, R81 ;  /* 0x000000504e4e7210 */ /* 0x000fe20007ffe051 */
[----:B------:R-:W-:Y:S01]  /*d1e0*/  LDGSTS.E [R215+0x3200], desc[UR16][R184.64], !P3 ;  /* 0x03200000b8d77fae */ /* 0x000fe2000d9a1010 */
[----:B------:R-:W-:-:S02]  /*d1f0*/  LOP3.LUT R67, R128, 0xf, RZ, 0xc0, !PT ;  /* 0x0000000f80437812 */ /* 0x000fc400078ec0ff */
[----:B------:R-:W-:-:S03]  /*d200*/  LOP3.LUT R65, R65, 0xf00, RZ, 0xe2, !PT ;  /* 0x00000f0041417812 */ /* 0x000fc600078ee2ff */
[----:B------:R-:W-:Y:S01]  /*d210*/  IMAD R67, R78, 0x10, R67 ;  /* 0x000000104e437824 */ /* 0x000fe200078e0243 */
[----:B-1----:R-:W-:Y:S01]  /*d220*/  LOP3.LUT R208, R208, 0x1f, RZ, 0xc0, !PT ;  /* 0x0000001fd0d07812 */ /* 0x002fe200078ec0ff */
[----:B------:R-:W-:Y:S01]  /*d230*/  IMAD R65, R62, 0x1000, R65 ;  /* 0x000010003e417824 */ /* 0x000fe200078e0241 */
[C---:B--2---:R-:W-:Y:S01]  /*d240*/  IADD3 R63, PT, PT, R77.reuse, -0xee, RZ ;  /* 0xffffff124d3f7810 */ /* 0x044fe20007ffe0ff */
[----:B------:R-:W-:Y:S01]  /*d250*/  VIADD R62, R77, 0xffffff11 ;  /* 0xffffff114d3e7836 */ /* 0x000fe20000000000 */
[----:B------:R-:W-:Y:S02]  /*d260*/  LOP3.LUT R64, R67, 0xff, RZ, 0xc0, !PT ;  /* 0x000000ff43407812 */ /* 0x000fe400078ec0ff */
[----:B------:R-:W-:Y:S02]  /*d270*/  ISETP.GE.U32.AND P2, PT, R63, 0x7ffffef3, PT ;  /* 0x7ffffef33f00780c */ /* 0x000fe40003f46070 */
[----:B------:R-:W-:Y:S02]  /*d280*/  IADD3 R63, PT, PT, R65, R64, RZ ;  /* 0x00000040413f7210 */ /* 0x000fe40007ffe0ff */
[----:B------:R-:W-:Y:S01]  /*d290*/  ISETP.GE.U32.AND P5, PT, R62, 0x7ffffef2, PT ;  /* 0x7ffffef23e00780c */ /* 0x000fe20003fa6070 */
[----:B------:R-:W-:Y:S01]  /*d2a0*/  VIADD R62, R77, 0xffffff10 ;  /* 0xffffff104d3e7836 */ /* 0x000fe20000000000 */
[----:B------:R-:W-:-:S04]  /*d2b0*/  LOP3.LUT R63, R63, 0xffff, RZ, 0xc0, !PT ;  /* 0x0000ffff3f3f7812 */ /* 0x000fc800078ec0ff */
[----:B------:R-:W-:Y:S02]  /*d2c0*/  ISETP.GE.U32.AND P3, PT, R62, 0x7ffffef1, PT ;  /* 0x7ffffef13e00780c */ /* 0x000fe40003f66070 */
[--C-:B------:R-:W-:Y:S01]  /*d2d0*/  SHF.R.U32.HI R62, RZ, 0xf, R63.reuse ;  /* 0x0000000fff3e7819 */ /* 0x100fe2000001163f */
[----:B------:R-:W-:Y:S01]  /*d2e0*/  LDGSTS.E [R215+0x3400], desc[UR16][R144.64], !P2 ;  /* 0x0340000090d77fae */ /* 0x000fe2000d1a1010 */
[--C-:B------:R-:W-:Y:S02]  /*d2f0*/  SHF.R.U32.HI R64, RZ, 0x2, R63.reuse ;  /* 0x00000002ff407819 */ /* 0x100fe4000001163f */
[----:B------:R-:W-:Y:S01]  /*d300*/  LOP3.LUT P6, RZ, R62, 0x1, RZ, 0xc0, !PT ;  /* 0x000000013eff7812 */ /* 0x000fe200078cc0ff */
[----:B------:R1:W-:Y:S01]  /*d310*/  LDGSTS.E [R215+0x3600], desc[UR16][R186.64], !P2 ;  /* 0x03600000bad77fae */ /* 0x0003e2000d1a1010 */
[--C-:B------:R-:W-:Y:S02]  /*d320*/  SHF.R.U32.HI R62, RZ, 0xe, R63.reuse ;  /* 0x0000000eff3e7819 */ /* 0x100fe4000001163f */
[----:B------:R-:W-:Y:S01]  /*d330*/  SHF.R.U32.HI R67, RZ, 0x1, R63 ;  /* 0x00000001ff437819 */ /* 0x000fe2000001163f */
[----:B------:R2:W-:Y:S01]  /*d340*/  LDGSTS.E [R215+0x3800], desc[UR16][R146.64], !P5 ;  /* 0x0380000092d77fae */ /* 0x0005e2000e9a1010 */
[----:B------:R-:W-:-:S02]  /*d350*/  LOP3.LUT P2, RZ, R62, 0x1, RZ, 0xc0, !PT ;  /* 0x000000013eff7812 */ /* 0x000fc4000784c0ff */
[--C-:B------:R-:W-:Y:S01]  /*d360*/  SHF.R.U32.HI R62, RZ, 0xd, R63.reuse ;  /* 0x0000000dff3e7819 */ /* 0x100fe2000001163f */
[----:B------:R2:W-:Y:S03]  /*d370*/  LDGSTS.E [R215+0x3a00], desc[UR16][R188.64], !P5 ;  /* 0x03a00000bcd77fae */ /* 0x0005e6000e9a1010 */
[----:B------:R-:W-:Y:S01]  /*d380*/  LOP3.LUT P5, RZ, R62, 0x1, RZ, 0xc0, !PT ;  /* 0x000000013eff7812 */ /* 0x000fe200078ac0ff */
[----:B------:R2:W-:Y:S01]  /*d390*/  LDGSTS.E [R215+0x3c00], desc[UR16][R148.64], !P3 ;  /* 0x03c0000094d77fae */ /* 0x0005e2000d9a1010 */
[----:B------:R-:W-:Y:S01]  /*d3a0*/  SHF.R.U32.HI R62, RZ, 0xc, R63 ;  /* 0x0000000cff3e7819 */ /* 0x000fe2000001163f */
[----:B-1----:R-:W1:Y:S02]  /*d3b0*/  LDC R187, c[0x0][0x3a0] ;  /* 0x0000e800ffbb7b82 */ /* 0x002e640000000800 */
[----:B------:R2:W-:Y:S01]  /*d3c0*/  LDGSTS.E [R215+0x3e00], desc[UR16][R190.64], !P3 ;  /* 0x03e00000bed77fae */ /* 0x0005e2000d9a1010 */
[----:B------:R-:W-:-:S02]  /*d3d0*/  LOP3.LUT P3, RZ, R62, 0x1, RZ, 0xc0, !PT ;  /* 0x000000013eff7812 */ /* 0x000fc4000786c0ff */
[--C-:B------:R-:W-:Y:S01]  /*d3e0*/  SHF.R.U32.HI R62, RZ, 0xb, R63.reuse ;  /* 0x0000000bff3e7819 */ /* 0x100fe2000001163f */
[----:B------:R2:W-:Y:S04]  /*d3f0*/  LDGSTS.E [R215+0x4000], desc[UR16][R150.64], P6 ;  /* 0x0400000096d77fae */ /* 0x0005e8000b1a1010 */
[----:B------:R2:W-:Y:S01]  /*d400*/  LDGSTS.E [R215+0x4200], desc[UR16][R192.64], P6 ;  /* 0x04200000c0d77fae */ /* 0x0005e2000b1a1010 */
[----:B------:R-:W-:Y:S02]  /*d410*/  LOP3.LUT P6, RZ, R62, 0x1, RZ, 0xc0, !PT ;  /* 0x000000013eff7812 */ /* 0x000fe400078cc0ff */
[----:B------:R-:W-:Y:S01]  /*d420*/  SHF.R.U32.HI R62, RZ, 0xa, R63 ;  /* 0x0000000aff3e7819 */ /* 0x000fe2000001163f */
[----:B------:R2:W-:Y:S04]  /*d430*/  LDGSTS.E [R215+0x4400], desc[UR16][R152.64], P2 ;  /* 0x0440000098d77fae */ /* 0x0005e800091a1010 */
[----:B------:R2:W-:Y:S01]  /*d440*/  LDGSTS.E [R215+0x4600], desc[UR16][R194.64], P2 ;  /* 0x04600000c2d77fae */ /* 0x0005e200091a1010 */
[----:B------:R-:W-:-:S02]  /*d450*/  LOP3.LUT P2, RZ, R62, 0x1, RZ, 0xc0, !PT ;  /* 0x000000013eff7812 */ /* 0x000fc4000784c0ff */
[----:B------:R-:W-:Y:S01]  /*d460*/  SHF.R.U32.HI R62, RZ, 0x9, R63 ;  /* 0x00000009ff3e7819 */ /* 0x000fe2000001163f */
[----:B------:R2:W-:Y:S01]  /*d470*/  LDGSTS.E [R215+0x4800], desc[UR16][R154.64], P5 ;  /* 0x048000009ad77fae */ /* 0x0005e2000a9a1010 */
[----:B-1----:R-:W-:-:S03]  /*d480*/  VIADD R187, R187, 0x1f ;  /* 0x0000001fbbbb7836 */ /* 0x002fc60000000000 */
[----:B------:R2:W-:Y:S01]  /*d490*/  LDGSTS.E [R215+0x4a00], desc[UR16][R196.64], P5 ;  /* 0x04a00000c4d77fae */ /* 0x0005e2000a9a1010 */
[----:B------:R-:W-:Y:S02]  /*d4a0*/  LOP3.LUT P5, RZ, R62, 0x1, RZ, 0xc0, !PT ;  /* 0x000000013eff7812 */ /* 0x000fe400078ac0ff */
        /* <DEDUP_REMOVED lines=23> */
[----:B------:R-:W-:-:S03]  /*d620*/  ISETP.GE.AND P6, PT, R208, R209, PT ;  /* 0x000000d1d000720c */ /* 0x000fc60003fc6270 */
[----:B------:R2:W-:Y:S04]  /*d630*/  LDGSTS.E [R215+0x6400], desc[UR16][R92.64], P2 ;  /* 0x064000005cd77fae */ /* 0x0005e800091a1010 */
[----:B------:R2:W-:Y:S01]  /*d640*/  LDGSTS.E [R215+0x6600], desc[UR16][R90.64], P2 ;  /* 0x066000005ad77fae */ /* 0x0005e200091a1010 */
[----:B------:R-:W-:Y:S02]  /*d650*/  LOP3.LUT P2, RZ, R62, 0x1, RZ, 0xc0, !PT ;  /* 0x000000013eff7812 */ /* 0x000fe4000784c0ff */
[----:B------:R-:W-:Y:S01]  /*d660*/  SEL R62, RZ, 0x4, P6 ;  /* 0x00000004ff3e7807 */ /* 0x000fe20003000000 */
[----:B------:R2:W-:Y:S04]  /*d670*/  LDGSTS.E [R215+0x6800], desc[UR16][R88.64], P5 ;  /* 0x0680000058d77fae */ /* 0x0005e8000a9a1010 */
[----:B------:R2:W-:Y:S01]  /*d680*/  LDGSTS.E [R215+0x6a00], desc[UR16][R86.64], P5 ;  /* 0x06a0000056d77fae */ /* 0x0005e2000a9a1010 */
[----:B------:R-:W-:-:S03]  /*d690*/  ISETP.GT.AND P5, PT, R187, 0xff, PT ;  /* 0x000000ffbb00780c */ /* 0x000fc60003fa4270 */
[----:B------:R2:W-:Y:S01]  /*d6a0*/  LDGSTS.E [R215+0x6c00], desc[UR16][R84.64], P3 ;  /* 0x06c0000054d77fae */ /* 0x0005e200099a1010 */
[----:B------:R-:W-:Y:S02]  /*d6b0*/  SEL R76, R62, RZ, P5 ;  /* 0x000000ff3e4c7207 */ /* 0x000fe40002800000 */
[-C--:B------:R-:W-:Y:S01]  /*d6c0*/  IADD3 R62, P5, PT, R72, R211.reuse, RZ ;  /* 0x000000d3483e7210 */ /* 0x080fe20007fbe0ff */
[----:B------:R2:W-:Y:S01]  /*d6d0*/  LDGSTS.E [R215+0x6e00], desc[UR16][R82.64], P3 ;  /* 0x06e0000052d77fae */ /* 0x0005e200099a1010 */
[----:B------:R-:W-:Y:S02]  /*d6e0*/  LOP3.LUT P3, RZ, R64, 0x1, RZ, 0xc0, !PT ;  /* 0x0000000140ff7812 */ /* 0x000fe4000786c0ff */
[----:B------:R-:W-:Y:S01]  /*d6f0*/  IADD3 R64, P6, PT, R108, R211, RZ ;  /* 0x000000d36c407210 */ /* 0x000fe20007fde0ff */
[----:B------:R2:W-:Y:S01]  /*d700*/  LDGSTS.E [R215+0x7000], desc[UR16][R112.64], P2 ;  /* 0x0700000070d77fae */ /* 0x0005e200091a1010 */
[----:B------:R-:W-:Y:S02]  /*d710*/  IADD3.X R63, PT, PT, R73, R69, RZ, P5, !PT ;  /* 0x00000045493f7210 */ /* 0x000fe40002ffe4ff */
[----:B------:R-:W-:Y:S01]  /*d720*/  IADD3 R66, P5, PT, R110, R211, RZ ;  /* 0x000000d36e427210 */ /* 0x000fe20007fbe0ff */
[--C-:B------:R-:W-:Y:S01]  /*d730*/  IMAD.X R65, R109, 0x1, R69.reuse, P6 ;  /* 0x000000016d417824 */ /* 0x100fe200030e0645 */
[----:B------:R-:W-:Y:S01]  /*d740*/  LOP3.LUT P6, RZ, R67, 0x1, RZ, 0xc0, !PT ;  /* 0x0000000143ff7812 */ /* 0x000fe200078cc0ff */
[----:B------:R2:W-:Y:S01]  /*d750*/  LDGSTS.E [R215+0x7200], desc[UR16][R120.64], P2 ;  /* 0x0720000078d77fae */ /* 0x0005e200091a1010 */
[----:B------:R-:W-:Y:S01]  /*d760*/  ISETP.NE.U32.AND P2, PT, R76, RZ, PT ;  /* 0x000000ff4c00720c */ /* 0x000fe20003f45070 */
[----:B------:R-:W-:-:S02]  /*d770*/  IMAD.X R67, R111, 0x1, R69, P5 ;  /* 0x000000016f437824 */ /* 0x000fc400028e0645 */
[----:B------:R2:W-:Y:S04]  /*d780*/  LDGSTS.E [R215+0x7400], desc[UR16][R114.64], P3 ;  /* 0x0740000072d77fae */ /* 0x0005e800099a1010 */
[----:B------:R2:W-:Y:S01]  /*d790*/  LDGSTS.E [R215+0x7600], desc[UR16][R122.64], P3 ;  /* 0x076000007ad77fae */ /* 0x0005e200099a1010 */
[----:B------:R-:W-:-:S03]  /*d7a0*/  ISETP.GE.AND P3, PT, R187, 0x40, PT ;  /* 0x00000040bb00780c */ /* 0x000fc60003f66270 */
[----:B------:R2:W-:Y:S04]  /*d7b0*/  LDGSTS.E [R215+0x7800], desc[UR16][R116.64], P6 ;  /* 0x0780000074d77fae */ /* 0x0005e8000b1a1010 */
[----:B------:R2:W-:Y:S04]  /*d7c0*/  LDGSTS.E [R215+0x7a00], desc[UR16][R124.64], P6 ;  /* 0x07a000007cd77fae */ /* 0x0005e8000b1a1010 */
[----:B------:R2:W-:Y:S04]  /*d7d0*/  LDGSTS.E [R215+0x7c00], desc[UR16][R118.64], !P4 ;  /* 0x07c0000076d77fae */ /* 0x0005e8000e1a1010 */
[----:B------:R2:W-:Y:S04]  /*d7e0*/  LDGSTS.E [R215+0x7e00], desc[UR16][R126.64], !P4 ;  /* 0x07e000007ed77fae */ /* 0x0005e8000e1a1010 */
[----:B------:R-:W0:Y:S04]  /*d7f0*/  LDGDEPBAR ;  /* 0x00000000000079af */ /* 0x000e280000000000 */
        /* <DEDUP_REMOVED lines=31> */
[----:B------:R2:W-:Y:S01]  /*d9f0*/  LDGSTS.E [R213+0x57e00], desc[UR16][R66.64], P2 ;  /* 0x57e0000042d57fae */ /* 0x0005e200091a1010 */
[----:B------:R-:W-:-:S03]  /*da00*/  ISETP.GE.AND P2, PT, R187, 0x20, PT ;  /* 0x00000020bb00780c */ /* 0x000fc60003f46270 */
[----:B------:R-:W0:Y:S01]  /*da10*/  LDGDEPBAR ;  /* 0x00000000000079af */ /* 0x000e220000000000 */
[----:B------:R-:W-:Y:S09]  /*da20*/  @!P3 BRA `(.L_x_8) ;  /* 0x0000004400e4b947 */ /* 0x000ff20003800000 */
[----:B------:R-:W3:Y:S04]  /*da30*/  LDL R225, [R1+0x58] ;  /* 0x0000580001e17983 */ /* 0x000ee80000100800 */
[----:B------:R-:W4:Y:S04]  /*da40*/  LDL.LU R224, [R1+0xe8] ;  /* 0x0000e80001e07983 */ /* 0x000f280000300800 */
[----:B------:R-:W5:Y:S04]  /*da50*/  LDL.LU R223, [R1+0xec] ;  /* 0x0000ec0001df7983 */ /* 0x000f680000300800 */
[----:B--2---:R-:W2:Y:S04]  /*da60*/  LDL.LU R222, [R1+0xf0] ;  /* 0x0000f00001de7983 */ /* 0x004ea80000300800 */
[----:B------:R-:W2:Y:S04]  /*da70*/  LDL.LU R221, [R1+0xf4] ;  /* 0x0000f40001dd7983 */ /* 0x000ea80000300800 */
[----:B------:R-:W2:Y:S04]  /*da80*/  LDL.LU R220, [R1+0xf8] ;  /* 0x0000f80001dc7983 */ /* 0x000ea80000300800 */
[----:B------:R-:W2:Y:S04]  /*da90*/  LDL.LU R218, [R1+0xfc] ;  /* 0x0000fc0001da7983 */ /* 0x000ea80000300800 */
[----:B------:R-:W2:Y:S04]  /*daa0*/  LDL.LU R219, [R1+0x100] ;  /* 0x0001000001db7983 */ /* 0x000ea80000300800 */
[----:B------:R-:W2:Y:S04]  /*dab0*/  LDL.LU R210, [R1+0x104] ;  /* 0x0001040001d27983 */ /* 0x000ea80000300800 */
[----:B------:R-:W2:Y:S04]  /*dac0*/  LDL.LU R209, [R1+0x108] ;  /* 0x0001080001d17983 */ /* 0x000ea80000300800 */
[----:B------:R-:W2:Y:S01]  /*dad0*/  LDL.LU R208, [R1+0x10c] ;  /* 0x00010c0001d07983 */ /* 0x000ea20000300800 */
[----:B------:R-:W-:-:S02]  /*dae0*/  SHF.R.S32.HI R211, RZ, 0x1f, R216 ;  /* 0x0000001fffd37819 */ /* 0x000fc400000114d8 */
[C---:B------:R-:W-:Y:S01]  /*daf0*/  IADD3 R28, P5, PT, R216.reuse, R217, RZ ;  /* 0x000000d9d81c7210 */ /* 0x040fe20007fbe0ff */
[----:B------:R-:W2:Y:S01]  /*db00*/  LDL.LU R231, [R1+0x110] ;  /* 0x0001100001e77983 */ /* 0x000ea20000300800 */
[----:B------:R-:W-:Y:S02]  /*db10*/  IADD3 R25, P6, PT, R216, R252, RZ ;  /* 0x000000fcd8197210 */ /* 0x000fe40007fde0ff */
[-C--:B------:R-:W-:Y:S01]  /*db20*/  LEA.HI.X.SX32 R31, R217, R211.reuse, 0x1, P5 ;  /* 0x000000d3d91f7211 */ /* 0x080fe200028f0eff */
[----:B------:R-:W2:Y:S01]  /*db30*/  LDL.LU R230, [R1+0x114] ;  /* 0x0001140001e67983 */ /* 0x000ea20000300800 */
[----:B------:R-:W-:-:S03]  /*db40*/  LEA.HI.X.SX32 R30, R252, R211, 0x1, P6 ;  /* 0x000000d3fc1e7211 */ /* 0x000fc600030f0eff */
[----:B------:R-:W2:Y:S04]  /*db50*/  LDL.LU R229, [R1+0x118] ;  /* 0x0001180001e57983 */ /* 0x000ea80000300800 */
[----:B------:R-:W2:Y:S04]  /*db60*/  LDL.LU R228, [R1+0x11c] ;  /* 0x00011c0001e47983 */ /* 0x000ea80000300800 */
[----:B------:R-:W2:Y:S04]  /*db70*/  LDL.LU R227, [R1+0x120] ;  /* 0x0001200001e37983 */ /* 0x000ea80000300800 */
[----:B------:R-:W2:Y:S01]  /*db80*/  LDL.LU R226, [R1+0x124] ;  /* 0x0001240001e27983 */ /* 0x000ea20000300800 */
[----:B---3--:R-:W-:-:S02]  /*db90*/  IADD3 R22, P3, PT, R216, R225, RZ ;  /* 0x000000e1d8167210 */ /* 0x008fc40007f7e0ff */
[C---:B----4-:R-:W-:Y:S02]  /*dba0*/  IADD3 R19, P4, PT, R216.reuse, R224, RZ ;  /* 0x000000e0d8137210 */ /* 0x050fe40007f9e0ff */
[----:B------:R-:W-:Y:S02]  /*dbb0*/  LEA.HI.X.SX32 R29, R225, R211, 0x1, P3 ;  /* 0x000000d3e11d7211 */ /* 0x000fe400018f0eff */
[----:B-----5:R-:W-:Y:S01]  /*dbc0*/  IADD3 R17, P5, PT, R216, R223, RZ ;  /* 0x000000dfd8117210 */ /* 0x020fe20007fbe0ff */
[----:B------:R-:W3:Y:S01]  /*dbd0*/  LDL.LU R225, [R1+0x128] ;  /* 0x0001280001e17983 */ /* 0x000ee20000300800 */
[-C--:B------:R-:W-:Y:S02]  /*dbe0*/  LEA.HI.X.SX32 R27, R224, R211.reuse, 0x1, P4 ;  /* 0x000000d3e01b7211 */ /* 0x080fe400020f0eff */
[----:B--2---:R-:W-:Y:S01]  /*dbf0*/  IADD3 R15, P6, PT, R216, R222, RZ ;  /* 0x000000ded80f7210 */ /* 0x004fe20007fde0ff */
[----:B------:R-:W2:Y:S01]  /*dc00*/  LDL.LU R224, [R1+0x12c] ;  /* 0x00012c0001e07983 */ /* 0x000ea20000300800 */
[----:B------:R-:W-:-:S02]  /*dc10*/  LEA.HI.X.SX32 R26, R223, R211, 0x1, P5 ;  /* 0x000000d3df1a7211 */ /* 0x000fc400028f0eff */
[C---:B------:R-:W-:Y:S02]  /*dc20*/  IADD3 R14, P3, PT, R216.reuse, R221, RZ ;  /* 0x000000ddd80e7210 */ /* 0x040fe40007f7e0ff */
[----:B------:R-:W-:Y:S02]  /*dc30*/  IADD3 R13, P4, PT, R216, R220, RZ ;  /* 0x000000dcd80d7210 */ /* 0x000fe40007f9e0ff */
[-C--:B------:R-:W-:Y:S02]  /*dc40*/  LEA.HI.X.SX32 R24, R222, R211.reuse, 0x1, P6 ;  /* 0x000000d3de187211 */ /* 0x080fe400030f0eff */
[----:B------:R-:W-:Y:S01]  /*dc50*/  IADD3 R12, P5, PT, R216, R218, RZ ;  /* 0x000000dad80c7210 */ /* 0x000fe20007fbe0ff */
[----:B------:R-:W4:Y:S01]  /*dc60*/  LDL.LU R222, [R1+0x130] ;  /* 0x0001300001de7983 */ /* 0x000f220000300800 */
[----:B------:R-:W-:Y:S02]  /*dc70*/  LEA.HI.X.SX32 R21, R220, R211, 0x1, P4 ;  /* 0x000000d3dc157211 */ /* 0x000fe400020f0eff */
[----:B------:R-:W-:Y:S01]  /*dc80*/  IADD3 R11, P6, PT, R216, R219, RZ ;  /* 0x000000dbd80b7210 */ /* 0x000fe20007fde0ff */
[----:B------:R-:W5:Y:S01]  /*dc90*/  LDL.LU R220, [R1+0x134] ;  /* 0x0001340001dc7983 */ /* 0x000f620000300800 */
[----:B------:R-:W-:-:S02]  /*dca0*/  LEA.HI.X.SX32 R23, R221, R211, 0x1, P3 ;  /* 0x000000d3dd177211 */ /* 0x000fc400018f0eff */
[-C--:B------:R-:W-:Y:S02]  /*dcb0*/  LEA.HI.X.SX32 R20, R218, R211.reuse, 0x1, P5 ;  /* 0x000000d3da147211 */ /* 0x080fe400028f0eff */
[----:B------:R-:W-:Y:S01]  /*dcc0*/  IADD3 R252, P3, PT, R216, R210, RZ ;  /* 0x000000d2d8fc7210 */ /* 0x000fe20007f7e0ff */
[----:B------:R-:W5:Y:S01]  /*dcd0*/  LDL.LU R218, [R1+0x138] ;  /* 0x0001380001da7983 */ /* 0x000f620000300800 */
[----:B------:R-:W-:-:S03]  /*dce0*/  LEA.HI.X.SX32 R18, R219, R211, 0x1, P6 ;  /* 0x000000d3db127211 */ /* 0x000fc600030f0eff */
[----:B------:R-:W5:Y:S01]  /*dcf0*/  LDL.LU R223, [R1+0x13c] ;  /* 0x00013c0001df7983 */ /* 0x000f620000300800 */
[----:B------:R-:W-:-:S03]  /*dd00*/  LEA.HI.X.SX32 R16, R210, R211, 0x1, P3 ;  /* 0x000000d3d2107211 */ /* 0x000fc600018f0eff */
[----:B------:R-:W5:Y:S01]  /*dd10*/  LDL.LU R221, [R1+0x140] ;  /* 0x0001400001dd7983 */ /* 0x000f620000300800 */
[----:B------:R-:W-:-:S03]  /*dd20*/  IADD3 R250, P4, PT, R216, R209, RZ ;  /* 0x000000d1d8fa7210 */ /* 0x000fc60007f9e0ff */
[----:B------:R-:W5:Y:S01]  /*dd30*/  LDL.LU R219, [R1+0x144] ;  /* 0x0001440001db7983 */ /* 0x000f620000300800 */
[----:B------:R-:W-:-:S03]  /*dd40*/  IADD3 R248, P5, PT, R216, R208, RZ ;  /* 0x000000d0d8f87210 */ /* 0x000fc60007fbe0ff */
[----:B------:R-:W5:Y:S01]  /*dd50*/  LDL.LU R210, [R1+0x148] ;  /* 0x0001480001d27983 */ /* 0x000f620000300800 */
[----:B------:R-:W-:-:S03]  /*dd60*/  LEA.HI.X.SX32 R251, R209, R211, 0x1, P4 ;  /* 0x000000d3d1fb7211 */ /* 0x000fc600020f0eff */
[----:B------:R-:W5:Y:S01]  /*dd70*/  LDL.LU R207, [R1+0x14c] ;  /* 0x00014c0001cf7983 */ /* 0x000f620000300800 */
[----:B------:R-:W-:-:S03]  /*dd80*/  LEA.HI.X.SX32 R249, R208, R211, 0x1, P5 ;  /* 0x000000d3d0f97211 */ /* 0x000fc600028f0eff */
[----:B------:R-:W5:Y:S04]  /*dd90*/  LDL.LU R163, [R1+0x150] ;  /* 0x0001500001a37983 */ /* 0x000f680000300800 */
[----:B------:R-:W5:Y:S04]  /*dda0*/  LDL.LU R209, [R1+0x154] ;  /* 0x0001540001d17983 */ /* 0x000f680000300800 */
[----:B------:R-:W5:Y:S01]  /*ddb0*/  LDL.LU R208, [R1+0x158] ;  /* 0x0001580001d07983 */ /* 0x000f620000300800 */
[C---:B------:R-:W-:Y:S02]  /*ddc0*/  IADD3 R246, P6, PT, R216.reuse, R231, RZ ;  /* 0x000000e7d8f67210 */ /* 0x040fe40007fde0ff */
[----:B------:R-:W-:-:S02]  /*ddd0*/  IADD3 R244, P3, PT, R216, R230, RZ ;  /* 0x000000e6d8f47210 */ /* 0x000fc40007f7e0ff */
[C---:B------:R-:W-:Y:S02]  /*dde0*/  IADD3 R242, P4, PT, R216.reuse, R229, RZ ;  /* 0x000000e5d8f27210 */ /* 0x040fe40007f9e0ff */
[C---:B------:R-:W-:Y:S02]  /*ddf0*/  IADD3 R240, P5, PT, R216.reuse, R228, RZ ;  /* 0x000000e4d8f07210 */ /* 0x040fe40007fbe0ff */
[----:B------:R-:W-:Y:S02]  /*de00*/  LEA.HI.X.SX32 R247, R231, R211, 0x1, P6 ;  /* 0x000000d3e7f77211 */ /* 0x000fe400030f0eff */
[----:B------:R-:W-:Y:S02]  /*de10*/  IADD3 R238, P6, PT, R216, R227, RZ ;  /* 0x000000e3d8ee7210 */ /* 0x000fe40007fde0ff */
[----:B------:R-:W-:Y:S02]  /*de20*/  LEA.HI.X.SX32 R245, R230, R211, 0x1, P3 ;  /* 0x000000d3e6f57211 */ /* 0x000fe400018f0eff */
[----:B------:R-:W-:-:S02]  /*de30*/  IADD3 R236, P3, PT, R216, R226, RZ ;  /* 0x000000e2d8ec7210 */ /* 0x000fc40007f7e0ff */
[-C--:B------:R-:W-:Y:S02]  /*de40*/  LEA.HI.X.SX32 R243, R229, R211.reuse, 0x1, P4 ;  /* 0x000000d3e5f37211 */ /* 0x080fe400020f0eff */
[-C--:B------:R-:W-:Y:S02]  /*de50*/  LEA.HI.X.SX32 R241, R228, R211.reuse, 0x1, P5 ;  /* 0x000000d3e4f17211 */ /* 0x080fe400028f0eff */
[-C--:B------:R-:W-:Y:S02]  /*de60*/  LEA.HI.X.SX32 R239, R227, R211.reuse, 0x1, P6 ;  /* 0x000000d3e3ef7211 */ /* 0x080fe400030f0eff */
[----:B------:R-:W-:Y:S02]  /*de70*/  LEA.HI.X.SX32 R237, R226, R211, 0x1, P3 ;  /* 0x000000d3e2ed7211 */ /* 0x000fe400018f0eff */
[----:B------:R-:W-:Y:S02]  /*de80*/  SHF.R.S32.HI R183, RZ, 0x1f, R212 ;  /* 0x0000001fffb77819 */ /* 0x000fe400000114d4 */
[----:B------:R-:W-:Y:S01]  /*de90*/  SHF.R.S32.HI R5, RZ, 0x1f, R74 ;  /* 0x0000001fff057819 */ /* 0x000fe2000001144a */
[----:B------:R-:W-:-:S02]  /*dea0*/  IMAD R162, R106, 0x1c, RZ ;  /* 0x0000001c6aa27824 */ /* 0x000fc400078e02ff */
[C---:B------:R-:W-:Y:S02]  /*deb0*/  IMAD R165, R106.reuse, 0x6, RZ ;  /* 0x000000066aa57824 */ /* 0x040fe400078e02ff */
[C---:B------:R-:W-:Y:S02]  /*dec0*/  IMAD.SHL.U32 R167, R106.reuse, 0x4, RZ ;  /* 0x000000046aa77824 */ /* 0x040fe400078e00ff */
[C---:B------:R-:W-:Y:S02]  /*ded0*/  IMAD R171, R106.reuse, 0x3, RZ ;  /* 0x000000036aab7824 */ /* 0x040fe400078e02ff */
[----:B------:R-:W-:Y:S01]  /*dee0*/  IMAD.SHL.U32 R175, R106, 0x2, RZ ;  /* 0x000000026aaf7824 */ /* 0x000fe200078e00ff */
[----:B------:R-:W-:Y:S02]  /*def0*/  SHF.L.U64.HI R73, R212, 0x2, R183 ;  /* 0x00000002d4497819 */ /* 0x000fe400000102b7 */
[----:B------:R-:W-:Y:S02]  /*df00*/  SHF.L.U64.HI R29, R22, 0x2, R29 ;  /* 0x00000002161d7819 */ /* 0x000fe4000001021d */
[----:B------:R-:W-:Y:S01]  /*df10*/  SHF.R.S32.HI R109, RZ, 0x1f, R107 ;  /* 0x0000001fff6d7819 */ /* 0x000fe2000001146b */
[----:B------:R-:W-:Y:S01]  /*df20*/  VIADD R77, R77, 0xffffff00 ;  /* 0xffffff004d4d7836 */ /* 0x000fe20000000000 */
[C---:B------:R-:W-:Y:S01]  /*df30*/  SHF.L.U64.HI R251, R250.reuse, 0x2, R251 ;  /* 0x00000002fafb7819 */ /* 0x040fe200000102fb */
[----:B------:R-:W-:Y:S01]  /*df40*/  IMAD.SHL.U32 R250, R250, 0x4, RZ ;  /* 0x00000004fafa7824 */ /* 0x000fe200078e00ff */
[----:B------:R-:W-:-:S02]  /*df50*/  SHF.L.U64.HI R249, R248, 0x2, R249 ;  /* 0x00000002f8f97819 */ /* 0x000fc400000102f9 */
[C---:B------:R-:W-:Y:S01]  /*df60*/  SHF.L.U64.HI R247, R246.reuse, 0x2, R247 ;  /* 0x00000002f6f77819 */ /* 0x040fe200000102f7 */
[----:B------:R-:W-:Y:S01]  /*df70*/  IMAD.SHL.U32 R246, R246, 0x4, RZ ;  /* 0x00000004f6f67824 */ /* 0x000fe200078e00ff */
[C---:B------:R-:W-:Y:S01]  /*df80*/  SHF.L.U64.HI R245, R244.reuse, 0x2, R245 ;  /* 0x00000002f4f57819 */ /* 0x040fe200000102f5 */
[----:B------:R-:W-:Y:S01]  /*df90*/  IMAD.SHL.U32 R244, R244, 0x4, RZ ;  /* 0x00000004f4f47824 */ /* 0x000fe200078e00ff */
[C---:B------:R-:W-:Y:S01]  /*dfa0*/  SHF.L.U64.HI R243, R242.reuse, 0x2, R243 ;  /* 0x00000002f2f37819 */ /* 0x040fe200000102f3 */
[----:B------:R-:W-:Y:S01]  /*dfb0*/  IMAD.SHL.U32 R242, R242, 0x4, RZ ;  /* 0x00000004f2f27824 */ /* 0x000fe200078e00ff */
[----:B------:R-:W-:Y:S02]  /*dfc0*/  SHF.L.U64.HI R241, R240, 0x2, R241 ;  /* 0x00000002f0f17819 */ /* 0x000fe400000102f1 */
[C---:B------:R-:W-:Y:S01]  /*dfd0*/  SHF.L.U64.HI R239, R238.reuse, 0x2, R239 ;  /* 0x00000002eeef7819 */ /* 0x040fe200000102ef */
[----:B------:R-:W-:Y:S01]  /*dfe0*/  IMAD.SHL.U32 R238, R238, 0x4, RZ ;  /* 0x00000004eeee7824 */ /* 0x000fe200078e00ff */
[C---:B------:R-:W-:Y:S01]  /*dff0*/  SHF.L.U64.HI R237, R236.reuse, 0x2, R237 ;  /* 0x00000002eced7819 */ /* 0x040fe200000102ed */
[----:B------:R-:W-:Y:S01]  /*e000*/  IMAD.SHL.U32 R236, R236, 0x4, RZ ;  /* 0x00000004ecec7824 */ /* 0x000fe200078e00ff */
[----:B------:R-:W-:-:S02]  /*e010*/  SHF.L.U32 R248, R248, 0x2, RZ ;  /* 0x00000002f8f87819 */ /* 0x000fc400000006ff */
[----:B------:R-:W-:Y:S01]  /*e020*/  SHF.L.U32 R240, R240, 0x2, RZ ;  /* 0x00000002f0f07819 */ /* 0x000fe200000006ff */
[----:B------:R-:W-:Y:S01]  /*e030*/  UMOV UR5, URZ ;  /* 0x000000ff00057c82 */ /* 0x000fe20008000000 */
[----:B------:R-:W-:Y:S01]  /*e040*/  UMOV UR6, URZ ;  /* 0x000000ff00067c82 */ /* 0x000fe20008000000 */
[----:B------:R-:W-:Y:S01]  /*e050*/  UMOV UR7, URZ ;  /* 0x000000ff00077c82 */ /* 0x000fe20008000000 */
[C---:B---3--:R-:W-:Y:S02]  /*e060*/  IADD3 R234, P4, PT, R216.reuse, R225, RZ ;  /* 0x000000e1d8ea7210 */ /* 0x048fe40007f9e0ff */
[----:B--2---:R-:W-:Y:S02]  /*e070*/  IADD3 R232, P5, PT, R216, R224, RZ ;  /* 0x000000e0d8e87210 */ /* 0x004fe40007fbe0ff */
[-C--:B------:R-:W-:Y:S02]  /*e080*/  LEA.HI.X.SX32 R235, R225, R211.reuse, 0x1, P4 ;  /* 0x000000d3e1eb7211 */ /* 0x080fe400020f0eff */
[----:B------:R-:W-:-:S02]  /*e090*/  LEA.HI.X.SX32 R233, R224, R211, 0x1, P5 ;  /* 0x000000d3e0e97211 */ /* 0x000fc400028f0eff */
[C---:B----4-:R-:W-:Y:S02]  /*e0a0*/  IADD3 R230, P6, PT, R216.reuse, R222, RZ ;  /* 0x000000ded8e67210 */ /* 0x050fe40007fde0ff */
[----:B-----5:R-:W-:Y:S02]  /*e0b0*/  IADD3 R228, P3, PT, R216, R220, RZ ;  /* 0x000000dcd8e47210 */ /* 0x020fe40007f7e0ff */
[----:B------:R-:W-:Y:S02]  /*e0c0*/  LEA.HI.X.SX32 R231, R222, R211, 0x1, P6 ;  /* 0x000000d3dee77211 */ /* 0x000fe400030f0eff */
[C---:B------:R-:W-:Y:S02]  /*e0d0*/  IADD3 R226, P4, PT, R216.reuse, R218, RZ ;  /* 0x000000dad8e27210 */ /* 0x040fe40007f9e0ff */
[----:B------:R-:W-:Y:S02]  /*e0e0*/  IADD3 R224, P5, PT, R216, R223, RZ ;  /* 0x000000dfd8e07210 */ /* 0x000fe40007fbe0ff */
[----:B------:R-:W-:-:S02]  /*e0f0*/  LEA.HI.X.SX32 R229, R220, R211, 0x1, P3 ;  /* 0x000000d3dce57211 */ /* 0x000fc400018f0eff */
[----:B------:R-:W-:Y:S02]  /*e100*/  IADD3 R222, P6, PT, R216, R221, RZ ;  /* 0x000000ddd8de7210 */ /* 0x000fe40007fde0ff */
[----:B------:R-:W-:Y:S02]  /*e110*/  LEA.HI.X.SX32 R227, R218, R211, 0x1, P4 ;  /* 0x000000d3dae37211 */ /* 0x000fe400020f0eff */
[C---:B------:R-:W-:Y:S02]  /*e120*/  IADD3 R220, P3, PT, R216.reuse, R219, RZ ;  /* 0x000000dbd8dc7210 */ /* 0x040fe40007f7e0ff */
[-C--:B------:R-:W-:Y:S02]  /*e130*/  LEA.HI.X.SX32 R225, R223, R211.reuse, 0x1, P5 ;  /* 0x000000d3dfe17211 */ /* 0x080fe400028f0eff */
[----:B------:R-:W-:Y:S02]  /*e140*/  IADD3 R218, P4, PT, R216, R210, RZ ;  /* 0x000000d2d8da7210 */ /* 0x000fe40007f9e0ff */
[----:B------:R-:W-:-:S02]  /*e150*/  LEA.HI.X.SX32 R223, R221, R211, 0x1, P6 ;  /* 0x000000d3dddf7211 */ /* 0x000fc400030f0eff */
[C---:B------:R-:W-:Y:S02]  /*e160*/  IADD3 R10, P5, PT, R216.reuse, R207, RZ ;  /* 0x000000cfd80a7210 */ /* 0x040fe40007fbe0ff */
[----:B------:R-:W-:Y:S02]  /*e170*/  LEA.HI.X.SX32 R221, R219, R211, 0x1, P3 ;  /* 0x000000d3dbdd7211 */ /* 0x000fe400018f0eff */
[----:B------:R-:W-:Y:S02]  /*e180*/  IADD3 R214, P6, PT, R216, R163, RZ ;  /* 0x000000a3d8d67210 */ /* 0x000fe40007fde0ff */
[----:B------:R-:W-:Y:S02]  /*e190*/  LEA.HI.X.SX32 R219, R210, R211, 0x1, P4 ;  /* 0x000000d3d2db7211 */ /* 0x000fe400020f0eff */
[----:B------:R-:W-:Y:S02]  /*e1a0*/  IADD3 R8, P3, PT, R216, R209, RZ ;  /* 0x000000d1d8087210 */ /* 0x000fe40007f7e0ff */
[----:B------:R-:W-:Y:S01]  /*e1b0*/  LEA.HI.X.SX32 R217, R207, R211, 0x1, P5 ;  /* 0x000000d3cfd97211 */ /* 0x000fe200028f0eff */
[----:B------:R-:W-:Y:S01]  /*e1c0*/  IMAD R207, R106, 0x1f, RZ ;  /* 0x0000001f6acf7824 */ /* 0x000fe200078e02ff */
[----:B------:R-:W-:-:S02]  /*e1d0*/  IADD3 R210, P4, PT, R216, R208, RZ ;  /* 0x000000d0d8d27210 */ /* 0x000fc40007f9e0ff */
[-C--:B------:R-:W-:Y:S02]  /*e1e0*/  LEA.HI.X.SX32 R215, R163, R211.reuse, 0x1, P6 ;  /* 0x000000d3a3d77211 */ /* 0x080fe400030f0eff */
[-C--:B------:R-:W-:Y:S01]  /*e1f0*/  LEA.HI.X.SX32 R213, R209, R211.reuse, 0x1, P3 ;  /* 0x000000d3d1d57211 */ /* 0x080fe200018f0eff */
[----:B------:R-:W-:Y:S01]  /*e200*/  IMAD R209, R106, 0x1e, RZ ;  /* 0x0000001e6ad17824 */ /* 0x000fe200078e02ff */
[----:B------:R-:W-:Y:S01]  /*e210*/  LEA.HI.X.SX32 R211, R208, R211, 0x1, P4 ;  /* 0x000000d3d0d37211 */ /* 0x000fe200020f0eff */
[----:B------:R-:W-:Y:S01]  /*e220*/  IMAD R163, R106, 0x1d, RZ ;  /* 0x0000001d6aa37824 */ /* 0x000fe200078e02ff */
[----:B------:R-:W-:Y:S02]  /*e230*/  SHF.R.S32.HI R32, RZ, 0x1f, R207 ;  /* 0x0000001fff207819 */ /* 0x000fe400000114cf */
[-C--:B------:R-:W-:Y:S02]  /*e240*/  IADD3 R208, P5, PT, R212, R207.reuse, RZ ;  /* 0x000000cfd4d07210 */ /* 0x080fe40007fbe0ff */
[----:B------:R-:W-:-:S02]  /*e250*/  IADD3 R9, P6, PT, R74, R207, RZ ;  /* 0x000000cf4a097210 */ /* 0x000fc40007fde0ff */
[----:B------:R-:W-:Y:S02]  /*e260*/  SHF.R.S32.HI R6, RZ, 0x1f, R209 ;  /* 0x0000001fff067819 */ /* 0x000fe400000114d1 */
[-C--:B------:R-:W-:Y:S02]  /*e270*/  IADD3 R204, P3, PT, R212, R209.reuse, RZ ;  /* 0x000000d1d4cc7210 */ /* 0x080fe40007f7e0ff */
[----:B------:R-:W-:Y:S01]  /*e280*/  IADD3 R202, P4, PT, R74, R209, RZ ;  /* 0x000000d14aca7210 */ /* 0x000fe20007f9e0ff */
[----:B------:R-:W-:Y:S01]  /*e290*/  IMAD.X R209, R183, 0x1, R32, P5 ;  /* 0x00000001b7d17824 */ /* 0x000fe200028e0620 */
[----:B------:R-:W-:Y:S02]  /*e2a0*/  IADD3.X R207, PT, PT, R5, R32, RZ, P6, !PT ;  /* 0x0000002005cf7210 */ /* 0x000fe400037fe4ff */
[----:B------:R-:W-:Y:S02]  /*e2b0*/  SHF.R.S32.HI R4, RZ, 0x1f, R163 ;  /* 0x0000001fff047819 */ /* 0x000fe400000114a3 */
[----:B------:R-:W-:-:S02]  /*e2c0*/  IADD3 R200, P5, PT, R212, R163, RZ ;  /* 0x000000a3d4c87210 */ /* 0x000fc40007fbe0ff */
[----:B------:R-:W-:Y:S01]  /*e2d0*/  IADD3 R196, P6, PT, R74, R163, RZ ;  /* 0x000000a34ac47210 */ /* 0x000fe20007fde0ff */
[----:B------:R-:W-:Y:S01]  /*e2e0*/  IMAD R163, R106, 0x1b, RZ ;  /* 0x0000001b6aa37824 */ /* 0x000fe200078e02ff */
[----:B------:R-:W-:Y:S01]  /*e2f0*/  SHF.R.S32.HI R32, RZ, 0x1f, R162 ;  /* 0x0000001fff207819 */ /* 0x000fe200000114a2 */
[--C-:B------:R-:W-:Y:S01]  /*e300*/  IMAD.X R205, R183, 0x1, R6.reuse, P3 ;  /* 0x00000001b7cd7824 */ /* 0x100fe200018e0606 */
[-C--:B------:R-:W-:Y:S01]  /*e310*/  IADD3 R194, P3, PT, R212, R162.reuse, RZ ;  /* 0x000000a2d4c27210 */ /* 0x080fe20007f7e0ff */
[----:B------:R-:W-:Y:S01]  /*e320*/  IMAD.X R203, R5, 0x1, R6, P4 ;  /* 0x0000000105cb7824 */ /* 0x000fe200020e0606 */
[----:B------:R-:W-:Y:S01]  /*e330*/  IADD3 R192, P4, PT, R74, R162, RZ ;  /* 0x000000a24ac07210 */ /* 0x000fe20007f9e0ff */
[----:B------:R-:W-:Y:S01]  /*e340*/  IMAD.X R201, R183, 0x1, R4, P5 ;  /* 0x00000001b7c97824 */ /* 0x000fe200028e0604 */
[----:B------:R-:W-:Y:S01]  /*e350*/  IADD3.X R197, PT, PT, R5, R4, RZ, P6, !PT ;  /* 0x0000000405c57210 */ /* 0x000fe200037fe4ff */
[----:B------:R-:W-:Y:S01]  /*e360*/  IMAD R162, R106, 0x1a, RZ ;  /* 0x0000001a6aa27824 */ /* 0x000fe200078e02ff */
[----:B------:R-:W-:-:S02]  /*e370*/  SHF.R.S32.HI R6, RZ, 0x1f, R163 ;  /* 0x0000001fff067819 */ /* 0x000fc400000114a3 */
[-C--:B------:R-:W-:Y:S02]  /*e380*/  IADD3 R190, P5, PT, R212, R163.reuse, RZ ;  /* 0x000000a3d4be7210 */ /* 0x080fe40007fbe0ff */
        /* <DEDUP_REMOVED lines=55> */
[--C-:B------:R-:W-:Y:S01]  /*e700*/  IMAD.X R6, R183, 0x1, R32.reuse, P5 ;  /* 0x00000001b7067824 */ /* 0x100fe200028e0620 */
[----:B------:R-:W-:Y:S01]  /*e710*/  SHF.R.S32.HI R4, RZ, 0x1f, R163 ;  /* 0x0000001fff047819 */ /* 0x000fe200000114a3 */
[----:B------:R-:W-:Y:S01]  /*e720*/  IMAD.X R113, R5, 0x1, R32, P6 ;  /* 0x0000000105717824 */ /* 0x000fe200030e0620 */
[----:B------:R-:W-:-:S02]  /*e730*/  IADD3 R120, P5, PT, R212, R163, RZ ;  /* 0x000000a3d4787210 */ /* 0x000fc40007fbe0ff */
[----:B------:R-:W-:Y:S01]  /*e740*/  IADD3 R122, P6, PT, R74, R163, RZ ;  /* 0x000000a34a7a7210 */ /* 0x000fe20007fde0ff */
[C---:B------:R-:W-:Y:S01]  /*e750*/  IMAD R163, R106.reuse, 0xf, RZ ;  /* 0x0000000f6aa37824 */ /* 0x040fe200078e02ff */
[----:B------:R-:W-:Y:S01]  /*e760*/  SHF.L.U32 R162, R106, 0x4, RZ ;  /* 0x000000046aa27819 */ /* 0x000fe200000006ff */
[C-C-:B------:R-:W-:Y:S01]  /*e770*/  IMAD.X R115, R183.reuse, 0x1, R34.reuse, P3 ;  /* 0x00000001b7737824 */ /* 0x140fe200018e0622 */
[----:B------:R-:W-:Y:S01]  /*e780*/  IADD3.X R119, PT, PT, R183, R4, RZ, P5, !PT ;  /* 0x00000004b7777210 */ /* 0x000fe20002ffe4ff */
[C---:B------:R-:W-:Y:S01]  /*e790*/  IMAD.X R117, R5.reuse, 0x1, R34, P4 ;  /* 0x0000000105757824 */ /* 0x040fe200020e0622 */
[----:B------:R-:W-:Y:S01]  /*e7a0*/  SHF.R.S32.HI R32, RZ, 0x1f, R162 ;  /* 0x0000001fff207819 */ /* 0x000fe200000114a2 */
[----:B------:R-:W-:Y:S01]  /*e7b0*/  IMAD.X R121, R5, 0x1, R4, P6 ;  /* 0x0000000105797824 */ /* 0x000fe200030e0604 */
[-C--:B------:R-:W-:Y:S02]  /*e7c0*/  IADD3 R124, P3, PT, R212, R162.reuse, RZ ;  /* 0x000000a2d47c7210 */ /* 0x080fe40007f7e0ff */
[----:B------:R-:W-:Y:S01]  /*e7d0*/  IADD3 R126, P4, PT, R74, R162, RZ ;  /* 0x000000a24a7e7210 */ /* 0x000fe20007f9e0ff */
        /* <DEDUP_REMOVED lines=8> */
[C---:B------:R-:W-:Y:S01]  /*e860*/  IMAD.X R125, R5.reuse, 0x1, R32, P4 ;  /* 0x00000001057d7824 */ /* 0x040fe200020e0620 */
        /* <DEDUP_REMOVED lines=27> */
[----:B------:R-:W-:Y:S01]  /*ea20*/  IMAD.SHL.U32 R162, R106, 0x8, RZ ;  /* 0x000000086aa27824 */ /* 0x000fe200078e00ff */
[----:B------:R-:W-:-:S02]  /*ea30*/  SHF.R.S32.HI R34, RZ, 0x1f, R163 ;  /* 0x0000001fff227819 */ /* 0x000fc400000114a3 */
[-C--:B------:R-:W-:Y:S02]  /*ea40*/  IADD3 R152, P5, PT, R212, R163.reuse, RZ ;  /* 0x000000a3d4987210 */ /* 0x080fe40007fbe0ff */
[----:B------:R-:W-:Y:S01]  /*ea50*/  IADD3 R154, P6, PT, R74, R163, RZ ;  /* 0x000000a34a9a7210 */ /* 0x000fe20007fde0ff */
[----:B------:R-:W-:Y:S01]  /*ea60*/  IMAD R163, R106, 0x7, RZ ;  /* 0x000000076aa37824 */ /* 0x000fe200078e02ff */
[----:B------:R-:W-:Y:S01]  /*ea70*/  IADD3.X R149, PT, PT, R5, R32, RZ, P4, !PT ;  /* 0x0000002005957210 */ /* 0x000fe200027fe4ff */
[C---:B------:R-:W-:Y:S01]  /*ea80*/  IMAD.X R147, R183.reuse, 0x1, R32, P3 ;  /* 0x00000001b7937824 */ /* 0x040fe200018e0620 */
[----:B------:R-:W-:Y:S01]  /*ea90*/  SHF.R.S32.HI R4, RZ, 0x1f, R162 ;  /* 0x0000001fff047819 */ /* 0x000fe200000114a2 */
[--C-:B------:R-:W-:Y:S01]  /*eaa0*/  IMAD.X R151, R183, 0x1, R34.reuse, P5 ;  /* 0x00000001b7977824 */ /* 0x100fe200028e0622 */
[-C--:B------:R-:W-:Y:S01]  /*eab0*/  IADD3 R156, P3, PT, R212, R162.reuse, RZ ;  /* 0x000000a2d49c7210 */ /* 0x080fe20007f7e0ff */
[----:B------:R-:W-:Y:S01]  /*eac0*/  IMAD.X R153, R5, 0x1, R34, P6 ;  /* 0x0000000105997824 */ /* 0x000fe200030e0622 */
[----:B------:R-:W-:-:S02]  /*ead0*/  IADD3 R158, P4, PT, R74, R162, RZ ;  /* 0x000000a24a9e7210 */ /* 0x000fc40007f9e0ff */
[----:B------:R-:W-:Y:S02]  /*eae0*/  SHF.R.S32.HI R32, RZ, 0x1f, R163 ;  /* 0x0000001fff207819 */ /* 0x000fe400000114a3 */
[-C--:B------:R-:W-:Y:S02]  /*eaf0*/  IADD3 R160, P5, PT, R212, R163.reuse, RZ ;  /* 0x000000a3d4a07210 */ /* 0x080fe40007fbe0ff */
[----:B------:R-:W-:Y:S01]  /*eb00*/  IADD3 R162, P6, PT, R74, R163, RZ ;  /* 0x000000a34aa27210 */ /* 0x000fe20007fde0ff */
[----:B------:R-:W-:Y:S01]  /*eb10*/  IMAD R163, R106, 0x5, RZ ;  /* 0x000000056aa37824 */ /* 0x000fe200078e02ff */
[----:B------:R-:W-:Y:S01]  /*eb20*/  IADD3.X R157, PT, PT, R5, R4, RZ, P4, !PT ;  /* 0x00000004059d7210 */ /* 0x000fe200027fe4ff */
[C---:B------:R-:W-:Y:S01]  /*eb30*/  IMAD.X R155, R183.reuse, 0x1, R4, P3 ;  /* 0x00000001b79b7824 */ /* 0x040fe200018e0604 */
[----:B------:R-:W-:Y:S01]  /*eb40*/  SHF.R.S32.HI R34, RZ, 0x1f, R165 ;  /* 0x0000001fff227819 */ /* 0x000fe200000114a5 */
[----:B------:R-:W-:Y:S01]  /*eb50*/  IMAD.X R159, R183, 0x1, R32, P5 ;  /* 0x00000001b79f7824 */ /* 0x000fe200028e0620 */
[----:B------:R-:W-:-:S02]  /*eb60*/  IADD3 R166, P4, PT, R74, R165, RZ ;  /* 0x000000a54aa67210 */ /* 0x000fc40007f9e0ff */
[C---:B------:R-:W-:Y:S01]  /*eb70*/  IADD3 R164, P3, PT, R212.reuse, R165, RZ ;  /* 0x000000a5d4a47210 */ /* 0x040fe20007f7e0ff */
[C---:B------:R-:W-:Y:S01]  /*eb80*/  IMAD.X R161, R5.reuse, 0x1, R32, P6 ;  /* 0x0000000105a17824 */ /* 0x040fe200030e0620 */
[----:B------:R-:W-:Y:S02]  /*eb90*/  SHF.R.S32.HI R4, RZ, 0x1f, R163 ;  /* 0x0000001fff047819 */ /* 0x000fe400000114a3 */
[-C--:B------:R-:W-:Y:S01]  /*eba0*/  IADD3 R168, P5, PT, R212, R163.reuse, RZ ;  /* 0x000000a3d4a87210 */ /* 0x080fe20007fbe0ff */
[----:B------:R-:W-:Y:S01]  /*ebb0*/  IMAD.X R165, R5, 0x1, R34, P4 ;  /* 0x0000000105a57824 */ /* 0x000fe200020e0622 */
[----:B------:R-:W-:Y:S02]  /*ebc0*/  IADD3 R170, P6, PT, R74, R163, RZ ;  /* 0x000000a34aaa7210 */ /* 0x000fe40007fde0ff */
[----:B------:R-:W-:Y:S02]  /*ebd0*/  IADD3.X R163, PT, PT, R183, R34, RZ, P3, !PT ;  /* 0x00000022b7a37210 */ /* 0x000fe40001ffe4ff */
[----:B------:R-:W-:-:S02]  /*ebe0*/  SHF.R.S32.HI R32, RZ, 0x1f, R167 ;  /* 0x0000001fff207819 */ /* 0x000fc400000114a7 */
[-C--:B------:R-:W-:Y:S02]  /*ebf0*/  IADD3 R172, P3, PT, R212, R167.reuse, RZ ;  /* 0x000000a7d4ac7210 */ /* 0x080fe40007f7e0ff */
[----:B------:R-:W-:Y:S01]  /*ec00*/  IADD3 R174, P4, PT, R74, R167, RZ ;  /* 0x000000a74aae7210 */ /* 0x000fe20007f9e0ff */
[----:B------:R-:W-:Y:S01]  /*ec10*/  IMAD.X R167, R183, 0x1, R4, P5 ;  /* 0x00000001b7a77824 */ /* 0x000fe200028e0604 */
[----:B------:R-:W-:Y:S02]  /*ec20*/  SHF.R.S32.HI R34, RZ, 0x1f, R171 ;  /* 0x0000001fff227819 */ /* 0x000fe400000114ab */
[-C--:B------:R-:W-:Y:S02]  /*ec30*/  IADD3 R176, P5, PT, R212, R171.reuse, RZ ;  /* 0x000000abd4b07210 */ /* 0x080fe40007fbe0ff */
[C---:B------:R-:W-:Y:S01]  /*ec40*/  IADD3.X R169, PT, PT, R5.reuse, R4, RZ, P6, !PT ;  /* 0x0000000405a97210 */ /* 0x040fe200037fe4ff */
[--C-:B------:R-:W-:Y:S01]  /*ec50*/  IMAD.X R173, R5, 0x1, R32.reuse, P4 ;  /* 0x0000000105ad7824 */ /* 0x100fe200020e0620 */
[----:B------:R-:W-:Y:S01]  /*ec60*/  IADD3 R178, P6, PT, R74, R171, RZ ;  /* 0x000000ab4ab27210 */ /* 0x000fe20007fde0ff */
[----:B------:R-:W-:Y:S01]  /*ec70*/  IMAD.X R171, R183, 0x1, R32, P3 ;  /* 0x00000001b7ab7824 */ /* 0x000fe200018e0620 */
[----:B------:R-:W-:-:S02]  /*ec80*/  SHF.R.S32.HI R4, RZ, 0x1f, R175 ;  /* 0x0000001fff047819 */ /* 0x000fc400000114af */
[-C--:B------:R-:W-:Y:S02]  /*ec90*/  IADD3 R180, P3, PT, R212, R175.reuse, RZ ;  /* 0x000000afd4b47210 */ /* 0x080fe40007f7e0ff */
[----:B------:R-:W-:Y:S01]  /*eca0*/  IADD3 R182, P4, PT, R74, R175, RZ ;  /* 0x000000af4ab67210 */ /* 0x000fe20007f9e0ff */
[----:B------:R-:W-:Y:S01]  /*ecb0*/  IMAD.X R175, R183, 0x1, R34, P5 ;  /* 0x00000001b7af7824 */ /* 0x000fe200028e0622 */
[----:B------:R-:W-:Y:S02]  /*ecc0*/  SHF.R.S32.HI R32, RZ, 0x1f, R106 ;  /* 0x0000001fff207819 */ /* 0x000fe4000001146a */
[----:B------:R-:W-:Y:S02]  /*ecd0*/  IADD3 R184, P5, PT, R212, R106, RZ ;  /* 0x0000006ad4b87210 */ /* 0x000fe40007fbe0ff */
[----:B------:R-:W-:Y:S02]  /*ece0*/  IADD3.X R177, PT, PT, R5, R34, RZ, P6, !PT ;  /* 0x0000002205b17210 */ /* 0x000fe400037fe4ff */
[----:B------:R-:W-:Y:S01]  /*ecf0*/  IADD3 R186, P6, PT, R74, R106, RZ ;  /* 0x0000006a4aba7210 */ /* 0x000fe20007fde0ff */
[----:B------:R-:W-:-:S02]  /*ed00*/  IMAD.X R179, R183, 0x1, R4, P3 ;  /* 0x00000001b7b37824 */ /* 0x000fc400018e0604 */
[----:B------:R-:W-:Y:S01]  /*ed10*/  IMAD.X R183, R183, 0x1, R32, P5 ;  /* 0x00000001b7b77824 */ /* 0x000fe200028e0620 */
[----:B------:R-:W-:Y:S02]  /*ed20*/  IADD3.X R185, PT, PT, R5, R32, RZ, P6, !PT ;  /* 0x0000002005b97210 */ /* 0x000fe400037fe4ff */
[C---:B------:R-:W-:Y:S02]  /*ed30*/  SHF.L.U64.HI R32, R28.reuse, 0x2, R31 ;  /* 0x000000021c207819 */ /* 0x040fe4000001021f */
[----:B------:R-:W-:Y:S02]  /*ed40*/  SHF.L.U32 R31, R28, 0x2, RZ ;  /* 0x000000021c1f7819 */ /* 0x000fe400000006ff */
[C---:B------:R-:W-:Y:S01]  /*ed50*/  SHF.L.U64.HI R28, R25.reuse, 0x2, R30 ;  /* 0x00000002191c7819 */ /* 0x040fe2000001021e */
[----:B------:R-:W-:Y:S01]  /*ed60*/  IMAD.SHL.U32 R25, R25, 0x4, RZ ;  /* 0x0000000419197824 */ /* 0x000fe200078e00ff */
[----:B------:R-:W-:Y:S04]  /*ed70*/  STL [R1+0x50], R32 ;  /* 0x0000502001007387 */ /* 0x000fe80000100800 */
[----:B------:R-:W-:Y:S04]  /*ed80*/  STL [R1+0x4c], R31 ;  /* 0x00004c1f01007387 */ /* 0x000fe80000100800 */
[----:B------:R1:W-:Y:S04]  /*ed90*/  STL [R1+0x48], R28 ;  /* 0x0000481c01007387 */ /* 0x0003e80000100800 */
[----:B------:R2:W-:Y:S01]  /*eda0*/  STL [R1+0x44], R25 ;  /* 0x0000441901007387 */ /* 0x0005e20000100800 */
[----:B------:R-:W-:-:S02]  /*edb0*/  IMAD.X R181, R5, 0x1, R4, P4 ;  /* 0x0000000105b57824 */ /* 0x000fc400020e0604 */
[----:B-1----:R-:W-:Y:S02]  /*edc0*/  IMAD.SHL.U32 R28, R22, 0x4, RZ ;  /* 0x00000004161c7824 */ /* 0x002fe400078e00ff */
[C---:B------:R-:W-:Y:S01]  /*edd0*/  IMAD.SHL.U32 R22, R19.reuse, 0x4, RZ ;  /* 0x0000000413167824 */ /* 0x040fe200078e00ff */
[----:B--2---:R-:W-:Y:S01]  /*ede0*/  SHF.L.U64.HI R25, R19, 0x2, R27 ;  /* 0x0000000213197819 */ /* 0x004fe2000001021b */
[----:B------:R-:W-:Y:S01]  /*edf0*/  STL [R1+0x40], R29 ;  /* 0x0000401d01007387 */ /* 0x000fe20000100800 */
[C---:B------:R-:W-:Y:S02]  /*ee00*/  SHF.L.U64.HI R19, R17.reuse, 0x2, R26 ;  /* 0x0000000211137819 */ /* 0x040fe4000001021a */
[----:B------:R-:W-:Y:S01]  /*ee10*/  SHF.L.U32 R17, R17, 0x2, RZ ;  /* 0x0000000211117819 */ /* 0x000fe200000006ff */
[----:B------:R-:W-:Y:S01]  /*ee20*/  STL [R1+0x3c], R28 ;  /* 0x00003c1c01007387 */ /* 0x000fe20000100800 */
[----:B------:R-:W-:-:S03]  /*ee30*/  SHF.R.S32.HI R4, RZ, 0x1f, R187 ;  /* 0x0000001fff047819 */ /* 0x000fc600000114bb */
[----:B------:R-:W-:Y:S01]  /*ee40*/  STL [R1+0x38], R25 ;  /* 0x0000381901007387 */ /* 0x000fe20000100800 */
[----:B------:R-:W-:-:S03]  /*ee50*/  SHF.L.U64.HI R74, R74, 0x2, R5 ;  /* 0x000000024a4a7819 */ /* 0x000fc60000010205 */
[----:B------:R1:W-:Y:S01]  /*ee60*/  STL [R1+0x34], R22 ;  /* 0x0000341601007387 */ /* 0x0003e20000100800 */
[----:B------:R-:W-:-:S03]  /*ee70*/  LEA.HI R5, R4, R187, RZ, 0x5 ;  /* 0x000000bb04057211 */ /* 0x000fc600078f28ff */
[----:B------:R2:W-:Y:S01]  /*ee80*/  STL [R1+0x30], R19 ;  /* 0x0000301301007387 */ /* 0x0005e20000100800 */
[----:B------:R-:W-:-:S03]  /*ee90*/  LEA R78, P3, R107, UR14, 0x5 ;  /* 0x0000000e6b4e7c11 */ /* 0x000fc6000f8628ff */
[----:B------:R3:W-:Y:S01]  /*eea0*/  STL [R1+0x2c], R17 ;  /* 0x00002c1101007387 */ /* 0x0007e20000100800 */
[C---:B-1----:R-:W-:Y:S01]  /*eeb0*/  SHF.L.U64.HI R22, R15.reuse, 0x2, R24 ;  /* 0x000000020f167819 */ /* 0x042fe20000010218 */
[----:B--2---:R-:W-:Y:S02]  /*eec0*/  IMAD.SHL.U32 R19, R15, 0x4, RZ ;  /* 0x000000040f137824 */ /* 0x004fe400078e00ff */
[C---:B------:R-:W-:Y:S01]  /*eed0*/  IMAD.SHL.U32 R15, R14.reuse, 0x4, RZ ;  /* 0x000000040e0f7824 */ /* 0x040fe200078e00ff */
[----:B---3--:R-:W-:Y:S01]  /*eee0*/  SHF.L.U64.HI R17, R14, 0x2, R23 ;  /* 0x000000020e117819 */ /* 0x008fe20000010217 */
[----:B------:R-:W-:Y:S01]  /*eef0*/  STL [R1+0x28], R22 ;  /* 0x0000281601007387 */ /* 0x000fe20000100800 */
[C---:B------:R-:W-:Y:S01]  /*ef00*/  SHF.L.U64.HI R14, R13.reuse, 0x2, R21 ;  /* 0x000000020d0e7819 */ /* 0x040fe20000010215 */
[----:B------:R-:W-:Y:S01]  /*ef10*/  IMAD.SHL.U32 R13, R13, 0x4, RZ ;  /* 0x000000040d0d7824 */ /* 0x000fe200078e00ff */
[----:B------:R-:W-:Y:S01]  /*ef20*/  SHF.R.S32.HI R5, RZ, 0x5, R5 ;  /* 0x00000005ff057819 */ /* 0x000fe20000011405 */
[----:B------:R-:W-:Y:S01]  /*ef30*/  STL [R1+0x24], R19 ;  /* 0x0000241301007387 */ /* 0x000fe20000100800 */
[----:B------:R-:W-:-:S02]  /*ef40*/  LEA.HI.X R76, R107, UR15, R109, 0x5, P3 ;  /* 0x0000000f6b4c7c11 */ /* 0x000fc400098f2c6d */
[----:B------:R-:W-:Y:S01]  /*ef50*/  SHF.L.U64.HI R107, R112, 0x2, R6 ;  /* 0x00000002706b7819 */ /* 0x000fe20000010206 */
[----:B------:R-:W-:Y:S01]  /*ef60*/  STL [R1+0x20], R17 ;  /* 0x0000201101007387 */ /* 0x000fe20000100800 */
[----:B------:R-:W-:-:S03]  /*ef70*/  VIMNMX R6, PT, PT, R5, 0x2, !PT ;  /* 0x0000000205067848 */ /* 0x000fc60007fe0100 */
[----:B------:R1:W-:Y:S01]  /*ef80*/  STL [R1+0x1c], R15 ;  /* 0x00001c0f01007387 */ /* 0x0003e20000100800 */
[----:B------:R-:W-:-:S03]  /*ef90*/  SHF.L.U64.HI R105, R7, 0x2, R105 ;  /* 0x0000000207697819 */ /* 0x000fc60000010269 */
[----:B------:R2:W-:Y:S01]  /*efa0*/  STL [R1+0x18], R14 ;  /* 0x0000180e01007387 */ /* 0x0005e20000100800 */
[----:B------:R-:W-:-:S03]  /*efb0*/  IMAD.SHL.U32 R106, R7, 0x4, RZ ;  /* 0x00000004076a7824 */ /* 0x000fc600078e00ff */
[----:B------:R3:W-:Y:S01]  /*efc0*/  STL [R1+0x14], R13 ;  /* 0x0000140d01007387 */ /* 0x0007e20000100800 */
[C---:B-1----:R-:W-:Y:S01]  /*efd0*/  SHF.L.U64.HI R15, R12.reuse, 0x2, R20 ;  /* 0x000000020c0f7819 */ /* 0x042fe20000010214 */
[----:B------:R-:W-:Y:S01]  /*efe0*/  VIADD R7, R5, 0xfffffff8 ;  /* 0xfffffff805077836 */ /* 0x000fe20000000000 */
[----:B--2---:R-:W-:Y:S01]  /*eff0*/  SHF.L.U32 R14, R12, 0x2, RZ ;  /* 0x000000020c0e7819 */ /* 0x004fe200000006ff */
[C---:B------:R-:W-:Y:S01]  /*f000*/  IMAD.SHL.U32 R12, R11.reuse, 0x4, RZ ;  /* 0x000000040b0c7824 */ /* 0x040fe200078e00ff */
[----:B---3--:R-:W-:Y:S01]  /*f010*/  SHF.L.U64.HI R13, R11, 0x2, R18 ;  /* 0x000000020b0d7819 */ /* 0x008fe20000010212 */
[----:B------:R1:W-:Y:S01]  /*f020*/  STL [R1+0x10], R15 ;  /* 0x0000100f01007387 */ /* 0x0003e20000100800 */
[----:B------:R-:W-:Y:S01]  /*f030*/  SHF.L.U64.HI R11, R252, 0x2, R16 ;  /* 0x00000002fc0b7819 */ /* 0x000fe20000010210 */
[----:B------:R-:W-:Y:S02]  /*f040*/  VIADD R5, R6, 0xffffffff ;  /* 0xffffffff06057836 */ /* 0x000fe40000000000 */
[----:B------:R1:W-:Y:S04]  /*f050*/  STL [R1+0xc], R14 ;  /* 0x00000c0e01007387 */ /* 0x0003e80000100800 */
[----:B------:R1:W-:Y:S04]  /*f060*/  STL [R1+0x8], R13 ;  /* 0x0000080d01007387 */ /* 0x0003e80000100800 */
[----:B------:R1:W-:Y:S04]  /*f070*/  STL [R1+0x4], R12 ;  /* 0x0000040c01007387 */ /* 0x0003e80000100800 */
[----:B------:R1:W-:Y:S04]  /*f080*/  STL [R1], R11 ;  /* 0x0000000b01007387 */ /* 0x0003e80000100800 */
[----:B------:R1:W-:Y:S01]  /*f090*/  STL [R1+0x54], R5 ;  /* 0x0000540501007387 */ /* 0x0003e20000100800 */
[C---:B------:R-:W-:Y:S01]  /*f0a0*/  LEA R72, P4, R75.reuse, UR12, 0x5 ;  /* 0x0000000c4b487c11 */ /* 0x040fe2000f8828ff */
[----:B------:R-:W-:Y:S01]  /*f0b0*/  IMAD.MOV.U32 R4, RZ, RZ, RZ ;  /* 0x000000ffff047224 */ /* 0x000fe200078e00ff */
[----:B------:R-:W-:Y:S01]  /*f0c0*/  SHF.L.U64.HI R235, R234, 0x2, R235 ;  /* 0x00000002eaeb7819 */ /* 0x000fe200000102eb */
[----:B------:R-:W-:Y:S01]  /*f0d0*/  IMAD.MOV.U32 R187, RZ, RZ, RZ ;  /* 0x000000ffffbb7224 */ /* 0x000fe200078e00ff */
[----:B------:R-:W-:Y:S01]  /*f0e0*/  LEA.HI.X R75, R75, UR13, R206, 0x5, P4 ;  /* 0x0000000d4b4b7c11 */ /* 0x000fe2000a0f2cce */
[----:B------:R-:W-:Y:S01]  /*f0f0*/  IMAD.SHL.U32 R252, R252, 0x4, RZ ;  /* 0x00000004fcfc7824 */ /* 0x000fe200078e00ff */
[----:B------:R-:W-:Y:S01]  /*f100*/  SHF.L.U64.HI R233, R232, 0x2, R233 ;  /* 0x00000002e8e97819 */ /* 0x000fe200000102e9 */
[----:B------:R-:W-:Y:S01]  /*f110*/  IMAD.SHL.U32 R234, R234, 0x4, RZ ;  /* 0x00000004eaea7824 */ /* 0x000fe200078e00ff */
[C---:B------:R-:W-:Y:S01]  /*f120*/  SHF.L.U64.HI R231, R230.reuse, 0x2, R231 ;  /* 0x00000002e6e77819 */ /* 0x040fe200000102e7 */
[----:B------:R-:W-:Y:S01]  /*f130*/  IMAD.SHL.U32 R230, R230, 0x4, RZ ;  /* 0x00000004e6e67824 */ /* 0x000fe200078e00ff */
[C---:B------:R-:W-:Y:S01]  /*f140*/  SHF.L.U64.HI R229, R228.reuse, 0x2, R229 ;  /* 0x00000002e4e57819 */ /* 0x040fe200000102e5 */
[----:B------:R-:W-:Y:S01]  /*f150*/  IMAD.SHL.U32 R228, R228, 0x4, RZ ;  /* 0x00000004e4e47824 */ /* 0x000fe200078e00ff */
[C---:B------:R-:W-:Y:S01]  /*f160*/  SHF.L.U64.HI R227, R226.reuse, 0x2, R227 ;  /* 0x00000002e2e37819 */ /* 0x040fe200000102e3 */
        /* <DEDUP_REMOVED lines=117> */
[----:B------:R-:W-:Y:S02]  /*f8c0*/  SHF.L.U32 R232, R232, 0x2, RZ ;  /* 0x00000002e8e87819 */ /* 0x000fe400000006ff */
[----:B------:R-:W-:Y:S02]  /*f8d0*/  SHF.L.U32 R224, R224, 0x2, RZ ;  /* 0x00000002e0e07819 */ /* 0x000fe400000006ff */
[C---:B------:R-:W-:Y:S02]  /*f8e0*/  SHF.L.U64.HI R217, R10.reuse, 0x2, R217 ;  /* 0x000000020ad97819 */ /* 0x040fe400000102d9 */
[----:B------:R-:W-:Y:S02]  /*f8f0*/  SHF.L.U32 R216, R10, 0x2, RZ ;  /* 0x000000020ad87819 */ /* 0x000fe400000006ff */
[----:B------:R-:W-:-:S02]  /*f900*/  SHF.L.U64.HI R213, R8, 0x2, R213 ;  /* 0x0000000208d57819 */ /* 0x000fc400000102d5 */
[----:B------:R-:W-:Y:S02]  /*f910*/  SHF.L.U32 R208, R208, 0x2, RZ ;  /* 0x00000002d0d07819 */ /* 0x000fe400000006ff */
[----:B------:R-:W-:Y:S02]  /*f920*/  SHF.L.U64.HI R207, R9, 0x2, R207 ;  /* 0x0000000209cf7819 */ /* 0x000fe400000102cf */
[----:B------:R-:W-:Y:S02]  /*f930*/  SHF.L.U32 R200, R200, 0x2, RZ ;  /* 0x00000002c8c87819 */ /* 0x000fe400000006ff */
[----:B------:R-:W-:Y:S02]  /*f940*/  SHF.L.U32 R190, R190, 0x2, RZ ;  /* 0x00000002bebe7819 */ /* 0x000fe400000006ff */
[----:B------:R-:W-:Y:S02]  /*f950*/  SHF.L.U32 R84, R84, 0x2, RZ ;  /* 0x0000000254547819 */ /* 0x000fe400000006ff */
[----:B------:R-:W-:-:S02]  /*f960*/  SHF.L.U32 R92, R92, 0x2, RZ ;  /* 0x000000025c5c7819 */ /* 0x000fc400000006ff */
[----:B------:R-:W-:Y:S02]  /*f970*/  SHF.L.U32 R100, R100, 0x2, RZ ;  /* 0x0000000264647819 */ /* 0x000fe400000006ff */
[----:B------:R-:W-:Y:S02]  /*f980*/  SHF.L.U32 R112, R112, 0x2, RZ ;  /* 0x0000000270707819 */ /* 0x000fe400000006ff */
        /* <DEDUP_REMOVED lines=8> */
[----:B------:R-:W-:Y:S01]  /*fa10*/  SHF.L.U32 R184, R184, 0x2, RZ ;  /* 0x00000002b8b87819 */ /* 0x000fe200000006ff */
[----:B------:R-:W-:Y:S01]  /*fa20*/  UMOV UR14, 0x1 ;  /* 0x00000001000e7882 */ /* 0x000fe20000000000 */
[----:B-1----:R-:W-:-:S05]  /*fa30*/  UMOV UR15, 0x7 ;  /* 0x00000007000f7882 */ /* 0x002fca0000000000 */
.L_x_11:
[----:B------:R-:W-:Y:S01]  /*fa40*/  SHF.L.U32 R4, R4, 0x1f, RZ ;  /* 0x0000001f04047819 */ /* 0x000fe200000006ff */
[----:B------:R-:W-:-:S03]  /*fa50*/  UIADD3 UR6, UPT, UPT, UR6, 0x1, URZ ;  /* 0x0000000106067890 */ /* 0x000fc6000fffe0ff */
[----:B------:R-:W1:Y:S01]  /*fa60*/  SYNCS.PHASECHK.TRANS64.TRYWAIT P3, [UR8], R4 ;  /* 0x00000004ff0075a7 */ /* 0x000e620008061108 */
[----:B------:R-:W-:-:S04]  /*fa70*/  UISETP.GT.AND UP1, UPT, UR6, 0x6, UPT ;  /* 0x000000060600788c */ /* 0x000fc8000bf24270 */
[----:B------:R-:W-:-:S04]  /*fa80*/  USEL UR6, UR6, URZ, !UP1 ;  /* 0x000000ff06067287 */ /* 0x000fc8000c800000 */
[----:B------:R-:W-:Y:S01]  /*fa90*/  ULEA UR34, UR6, UR10, 0xf ;  /* 0x0000000a06227291 */ /* 0x000fe2000f8e78ff */
[----:B-1----:R-:W-:Y:S11]  /*faa0*/  @!P3 BRA `(.L_x_9) ;  /* 0x0000008c0084b947 */ /* 0x002ff60003800000 */
.L_x_17:
[----:B------:R-:W-:-:S04]  /*fab0*/  DEPBAR.LE SB0, 0xc ;  /* 0x000083000000791a */ /* 0x000fc80000000000 */
[----:B------:R-:W-:Y:S01]  /*fac0*/  BAR.SYNC.DEFER_BLOCKING 0x0 ;  /* 0x0000000000007b1d */ /* 0x000fe20000010000 */
[----:B------:R-:W-:Y:S02]  /*fad0*/  UIADD3 UR5, UPT, UPT, UR5, 0x1, URZ ;  /* 0x0000000105057890 */ /* 0x000fe4000fffe0ff */
[----:B------:R-:W-:Y:S02]  /*fae0*/  ULEA UR8, UR14, UR10, 0x3 ;  /* 0x0000000a0e087291 */ /* 0x000fe4000f8e18ff */
[----:B------:R-:W-:Y:S02]  /*faf0*/  UISETP.GT.AND UP1, UPT, UR5, 0x7, UPT ;  /* 0x000000070500788c */ /* 0x000fe4000bf24270 */
[----:B------:R-:W-:Y:S02]  /*fb00*/  UIADD3 UR8, UPT, UPT, UR8, 0x58000, URZ ;  /* 0x0005800008087890 */ /* 0x000fe4000fffe0ff */
[----:B------:R-:W-:Y:S01]  /*fb10*/  USEL UR5, UR5, URZ, !UP1 ;  /* 0x000000ff05057287 */ /* 0x000fe2000c800000 */
[----:B------:R-:W-:Y:S01]  /*fb20*/  UMOV UR4, UR7 ;  /* 0x0000000700047c82 */ /* 0x000fe20008000000 */
[----:B------:R-:W1:Y:S04]  /*fb30*/  LDSM.16.M88.4 R36, [R2+UR34] ;  /* 0x000000220224783b */ /* 0x000e680008000200 */
[----:B------:R-:W2:Y:S04]  /*fb40*/  LDSM.16.M88.4 R8, [R2+UR34+0x800] ;  /* 0x000800220208783b */ /* 0x000ea80008000200 */
[----:B------:R-:W3:Y:S04]  /*fb50*/  LDSM.16.M88.4 R12, [R2+UR34+0x1800] ;  /* 0x00180022020c783b */ /* 0x000ee80008000200 */
[----:B------:R-:W4:Y:S04]  /*fb60*/  LDSM.16.M88.4 R40, [R2+UR34+0x1000] ;  /* 0x001000220228783b */ /* 0x000f280008000200 */
[----:B------:R-:W5:Y:S04]  /*fb70*/  LDSM.16.M88.4 R16, [R2+UR34+0x2800] ;  /* 0x002800220210783b */ /* 0x000f680008000200 */
[----:B------:R-:W5:Y:S04]  /*fb80*/  LDSM.16.M88.4 R28, [R2+UR34+0x3000] ;  /* 0x00300022021c783b */ /* 0x000f680008000200 */
[----:B------:R-:W5:Y:S04]  /*fb90*/  LDSM.16.M88.4 R32, [R2+UR34+0x2000] ;  /* 0x002000220220783b */ /* 0x000f680008000200 */
[----:B------:R-:W5:Y:S04]  /*fba0*/  LDSM.16.M88.4 R20, [R2+UR34+0x3800] ;  /* 0x003800220214783b */ /* 0x000f680008000200 */
[----:B------:R-:W5:Y:S04]  /*fbb0*/  LDSM.16.M88.4 R52, [R2+UR34+0x4000] ;  /* 0x004000220234783b */ /* 0x000f680008000200 */
[----:B------:R-:W5:Y:S01]  /*fbc0*/  LDSM.16.M88.4 R24, [R2+UR34+0x4800] ;  /* 0x004800220218783b */ /* 0x000f620008000200 */
[----:B-1----:R-:W-:-:S03]  /*fbd0*/  IMAD.MOV.U32 R4, RZ, RZ, R36 ;  /* 0x000000ffff047224 */ /* 0x002fc600078e0024 */
[----:B------:R-:W1:Y:S01]  /*fbe0*/  LDSM.16.M88.4 R56, [R2+UR34+0x5000] ;  /* 0x005000220238783b */ /* 0x000e620008000200 */
[----:B------:R-:W-:Y:S01]  /*fbf0*/  IMAD.MOV.U32 R36, RZ, RZ, R37 ;  /* 0x000000ffff247224 */ /* 0x000fe200078e0025 */
[----:B------:R-:W-:Y:S01]  /*fc00*/  MOV R37, R39 ;  /* 0x0000002700257202 */ /* 0x000fe20000000f00 */
[----:B------:R-:W-:Y:S01]  /*fc10*/  IMAD.MOV.U32 R5, RZ, RZ, R38 ;  /* 0x000000ffff057224 */ /* 0x000fe200078e0026 */
[----:B--2---:R-:W-:Y:S01]  /*fc20*/  MOV R39, R11 ;  /* 0x0000000b00277202 */ /* 0x004fe20000000f00 */
[----:B------:R-:W-:Y:S01]  /*fc30*/  IMAD.MOV.U32 R38, RZ, RZ, R9 ;  /* 0x000000ffff267224 */ /* 0x000fe200078e0009 */
[----:B------:R-:W-:Y:S01]  /*fc40*/  LDSM.16.M88.4 R60, [R2+UR34+0x6000] ;  /* 0x00600022023c783b */ /* 0x000fe20008000200 */
[----:B---3--:R-:W-:Y:S02]  /*fc50*/  IMAD.MOV.U32 R11, RZ, RZ, R14 ;  /* 0x000000ffff0b7224 */ /* 0x008fe400078e000e */
[----:B------:R-:W-:Y:S01]  /*fc60*/  IMAD.MOV.U32 R7, RZ, RZ, R10 ;  /* 0x000000ffff077224 */ /* 0x000fe200078e000a */
[----:B------:R-:W-:Y:S01]  /*fc70*/  LDSM.16.M88.4 R64, [R2+UR34+0x7000] ;  /* 0x007000220240783b */ /* 0x000fe20008000200 */
[----:B----4-:R-:W-:-:S02]  /*fc80*/  IMAD.MOV.U32 R9, RZ, RZ, R42 ;  /* 0x000000ffff097224 */ /* 0x010fc400078e002a */
[----:B------:R-:W-:Y:S01]  /*fc90*/  IMAD.MOV.U32 R10, RZ, RZ, R12 ;  /* 0x000000ffff0a7224 */ /* 0x000fe200078e000c */
[----:B------:R-:W-:Y:S01]  /*fca0*/  LDSM.16.M88.4 R108, [R2+UR34+0x7800] ;  /* 0x00780022026c783b */ /* 0x000fe20008000200 */
[----:B-----5:R-:W-:Y:S01]  /*fcb0*/  IMAD.MOV.U32 R14, RZ, RZ, R16 ;  /* 0x000000ffff0e7224 */ /* 0x020fe200078e0010 */
        /* <DEDUP_REMOVED lines=9> */
[----:B------:R-:W2:Y:S01]  /*fd50*/  LDSM.16.M88.4 R28, [R2+UR34+0x5800] ;  /* 0x00580022021c783b */ /* 0x000ea20008000200 */
[----:B------:R-:W-:Y:S01]  /*fd60*/  IMAD.MOV.U32 R13, RZ, RZ, R34 ;  /* 0x000000ffff0d7224 */ /* 0x000fe200078e0022 */
[----:B------:R-:W-:Y:S01]  /*fd70*/  MOV R51, R23 ;  /* 0x0000001700337202 */ /* 0x000fe20000000f00 */
[----:B------:R-:W-:Y:S02]  /*fd80*/  IMAD.MOV.U32 R44, RZ, RZ, R33 ;  /* 0x000000ffff2c7224 */ /* 0x000fe400078e0021 */
[----:B------:R-:W3:Y:S01]  /*fd90*/  LDSM.16.M88.4 R32, [R2+UR34+0x6800] ;  /* 0x006800220220783b */ /* 0x000ee20008000200 */
[----:B------:R-:W-:Y:S02]  /*fda0*/  IMAD.MOV.U32 R6, RZ, RZ, R8 ;  /* 0x000000ffff067224 */ /* 0x000fe400078e0008 */
[----:B------:R-:W-:Y:S02]  /*fdb0*/  IMAD.MOV.U32 R8, RZ, RZ, R40 ;  /* 0x000000ffff087224 */ /* 0x000fe400078e0028 */
[----:B------:R-:W-:Y:S01]  /*fdc0*/  IMAD.MOV.U32 R40, RZ, RZ, R41 ;  /* 0x000000ffff287224 */ /* 0x000fe200078e0029 */
[----:B------:R-:W-:Y:S01]  /*fdd0*/  MOV R41, R43 ;  /* 0x0000002b00297202 */ /* 0x000fe20000000f00 */
[----:B------:R-:W-:Y:S01]  /*fde0*/  IMAD.MOV.U32 R50, RZ, RZ, R21 ;  /* 0x000000ffff327224 */ /* 0x000fe200078e0015 */
[----:B------:R-:W-:Y:S01]  /*fdf0*/  MOV R43, R15 ;  /* 0x0000000f002b7202 */ /* 0x000fe20000000f00 */
[----:B------:R-:W-:-:S02]  /*fe00*/  IMAD.MOV.U32 R15, RZ, RZ, R18 ;  /* 0x000000ffff0f7224 */ /* 0x000fc400078e0012 */
[----:B------:R-:W-:Y:S02]  /*fe10*/  IMAD.MOV.U32 R18, RZ, RZ, R20 ;  /* 0x000000ffff127224 */ /* 0x000fe400078e0014 */
[----:B------:R-:W-:Y:S02]  /*fe20*/  IMAD.MOV.U32 R20, RZ, RZ, R52 ;  /* 0x000000ffff147224 */ /* 0x000fe400078e0034 */
[----:B------:R-:W-:Y:S01]  /*fe30*/  IMAD.MOV.U32 R52, RZ, RZ, R53 ;  /* 0x000000ffff347224 */ /* 0x000fe200078e0035 */
[----:B------:R-:W-:Y:S01]  /*fe40*/  MOV R53, R55 ;  /* 0x0000003700357202 */ /* 0x000fe20000000f00 */
[----:B------:R-:W-:Y:S01]  /*fe50*/  IMAD.MOV.U32 R19, RZ, RZ, R22 ;  /* 0x000000ffff137224 */ /* 0x000fe200078e0016 */
[----:B------:R-:W-:Y:S01]  /*fe60*/  MOV R55, R27 ;  /* 0x0000001b00377202 */ /* 0x000fe20000000f00 */
[----:B------:R-:W-:Y:S02]  /*fe70*/  IMAD.MOV.U32 R21, RZ, RZ, R54 ;  /* 0x000000ffff157224 */ /* 0x000fe400078e0036 */
[----:B------:R-:W-:-:S02]  /*fe80*/  IMAD.MOV.U32 R22, RZ, RZ, R24 ;  /* 0x000000ffff167224 */ /* 0x000fc400078e0018 */
[----:B------:R-:W-:Y:S02]  /*fe90*/  IMAD.MOV.U32 R23, RZ, RZ, R26 ;  /* 0x000000ffff177224 */ /* 0x000fe400078e001a */
[----:B------:R-:W-:Y:S02]  /*fea0*/  IMAD.MOV.U32 R54, RZ, RZ, R25 ;  /* 0x000000ffff367224 */ /* 0x000fe400078e0019 */
[----:B-1----:R-:W-:Y:S02]  /*feb0*/  IMAD.MOV.U32 R24, RZ, RZ, R56 ;  /* 0x000000ffff187224 */ /* 0x002fe400078e0038 */
[----:B------:R-:W-:Y:S02]  /*fec0*/  IMAD.MOV.U32 R25, RZ, RZ, R58 ;  /* 0x000000ffff197224 */ /* 0x000fe400078e003a */
[----:B------:R-:W-:Y:S01]  /*fed0*/  IMAD.MOV.U32 R56, RZ, RZ, R57 ;  /* 0x000000ffff387224 */ /* 0x000fe200078e0039 */
[----:B------:R-:W-:Y:S01]  /*fee0*/  MOV R57, R59 ;  /* 0x0000003b00397202 */ /* 0x000fe20000000f00 */
[----:B--2---:R-:W-:Y:S01]  /*fef0*/  IMAD.MOV.U32 R26, RZ, RZ, R28 ;  /* 0x000000ffff1a7224 */ /* 0x004fe200078e001c */
[----:B------:R-:W-:Y:S01]  /*ff00*/  MOV R59, R31 ;  /* 0x0000001f003b7202 */ /* 0x000fe20000000f00 */
[----:B------:R-:W-:-:S02]  /*ff10*/  IMAD.MOV.U32 R27, RZ, RZ, R30 ;  /* 0x000000ffff1b7224 */ /* 0x000fc400078e001e */
[----:B------:R-:W-:Y:S02]  /*ff20*/  IMAD.MOV.U32 R58, RZ, RZ, R29 ;  /* 0x000000ffff3a7224 */ /* 0x000fe400078e001d */
[----:B------:R-:W-:Y:S02]  /*ff30*/  IMAD.MOV.U32 R28, RZ, RZ, R60 ;  /* 0x000000ffff1c7224 */ /* 0x000fe400078e003c */
[----:B---3--:R-:W-:Y:S02]  /*ff40*/  IMAD.MOV.U32 R30, RZ, RZ, R32 ;  /* 0x000000ffff1e7224 */ /* 0x008fe400078e0020 */
[----:B------:R-:W-:Y:S02]  /*ff50*/  IMAD.MOV.U32 R29, RZ, RZ, R62 ;  /* 0x000000ffff1d7224 */ /* 0x000fe400078e003e */
[----:B------:R-:W-:Y:S01]  /*ff60*/  IMAD.MOV.U32 R60, RZ, RZ, R61 ;  /* 0x000000ffff3c7224 */ /* 0x000fe200078e003d */
[----:B------:R-:W-:Y:S01]  /*ff70*/  MOV R61, R63 ;  /* 0x0000003f003d7202 */ /* 0x000fe20000000f00 */
[----:B------:R-:W-:Y:S01]  /*ff80*/  IMAD.MOV.U32 R32, RZ, RZ, R64 ;  /* 0x000000ffff207224 */ /* 0x000fe200078e0040 */
[----:B------:R-:W-:Y:S01]  /*ff90*/  MOV R63, R35 ;  /* 0x00000023003f7202 */ /* 0x000fe20000000f00 */
[----:B------:R-:W-:-:S02]  /*ffa0*/  IMAD.MOV.U32 R62, RZ, RZ, R33 ;  /* 0x000000ffff3e7224 */ /* 0x000fc400078e0021 */
[----:B------:R-:W-:Y:S01]  /*ffb0*/  IMAD.MOV.U32 R64, RZ, RZ, R65 ;  /* 0x000000ffff407224 */ /* 0x000fe200078e0041 */
[----:B------:R-:W-:Y:S01]  /*ffc0*/  MOV R65, R67 ;  /* 0x0000004300417202 */ /* 0x000fe20000000f00 */
[----:B------:R-:W-:Y:S01]  /*ffd0*/  IMAD.MOV.U32 R31, RZ, RZ, R34 ;  /* 0x000000ffff1f7224 */ /* 0x000fe200078e0022 */
[----:B------:R-:W-:Y:S01]  /*ffe0*/  MOV R67, R111 ;  /* 0x0000006f00437202 */ /* 0x000fe20000000f00 */
[----:B------:R-:W-:Y:S02]  /*fff0*/  IMAD.MOV.U32 R33, RZ, RZ, R66 ;  /* 0x000000ffff217224 */ /* 0x000fe400078e0042 */
[----:B------:R-:W-:Y:S02]  /*10000*/  IMAD.MOV.U32 R34, RZ, RZ, R108 ;  /* 0x000000ffff227224 */ /* 0x000fe400078e006c */
[----:B------:R-:W-:Y:S02]  /*10010*/  IMAD.MOV.U32 R35, RZ, RZ, R110 ;  /* 0x000000ffff237224 */ /* 0x000fe400078e006e */
[----:B------:R-:W-:-:S04]  /*10020*/  IMAD.MOV.U32 R66, RZ, RZ, R109 ;  /* 0x000000ffff427224 */ /* 0x000fc800078e006d */
[----:B------:R1:W-:Y:S01]  /*10030*/  STTM.x64 tmem[UR11+0x100], R4 ;  /* 0x00010004000079ed */ /* 0x0003e2000834000b */
[----:B------:R-:W2:Y:S02]  /*10040*/  FENCE.VIEW.ASYNC.T ;  /* 0x00000000000073c6 */ /* 0x000ea40000000200 */
[----:B--2---:R-:W-:Y:S06]  /*10050*/  BAR.SYNC.DEFER_BLOCKING 0x0 ;  /* 0x0000000000007b1d */ /* 0x004fec0000010000 */
[----:B------:R-:W-:Y:S05]  /*10060*/  @P0 BRA `(.L_x_10) ;  /* 0x0000000000cc0947 */ /* 0x000fea0003800000 */
[----:B------:R-:W-:Y:S01]  /*10070*/  ULEA UR9, UR5, UR10, 0xe ;  /* 0x0000000a05097291 */ /* 0x000fe2000f8e70ff */
[----:B------:R-:W-:Y:S01]  /*10080*/  UMOV UR7, URZ ;  /* 0x000000ff00077c82 */ /* 0x000fe20008000000 */
[----:B------:R-:W-:Y:S02]  /*10090*/  UIADD3 UR35, UPT, UPT, UR18, 0x108, URZ ;  /* 0x0000010812237890 */ /* 0x000fe4000fffe0ff */
[----:B------:R-:W-:Y:S02]  /*100a0*/  UIADD3 UR9, UPT, UPT, UR9, 0x38000, URZ ;  /* 0x0003800009097890 */ /* 0x000fe4000fffe0ff */
[----:B------:R-:W-:Y:S02]  /*100b0*/  UIADD3 UR40, UPT, UPT, UR18, 0x110, URZ ;  /* 0x0000011012287890 */ /* 0x000fe4000fffe0ff */
[----:B------:R-:W-:Y:S02]  /*100c0*/  USHF.R.U32.HI UR9, URZ, 0x4, UR9 ;  /* 0x00000004ff097899 */ /* 0x000fe40008011609 */
[----:B------:R-:W-:-:S02]  /*100d0*/  UIADD3 UR41, UPT, UPT, UR18, 0x118, URZ ;  /* 0x0000011812297890 */ /* 0x000fc4000fffe0ff */
[----:B------:R-:W-:Y:S02]  /*100e0*/  USGXT.U32 UR12, UR9, 0xe ;  /* 0x0000000e090c789a */ /* 0x000fe40008000000 */
[----:B------:R-:W-:Y:S02]  /*100f0*/  UIADD3 UR42, UPT, UPT, UR18, 0x80, URZ ;  /* 0x00000080122a7890 */ /* 0x000fe4000fffe0ff */
[----:B------:R-:W-:Y:S02]  /*10100*/  UIADD3 UR28, UP1, UPT, UR12, 0x2, URZ ;  /* 0x000000020c1c7890 */ /* 0x000fe4000ff3e0ff */
[----:B------:R-:W-:Y:S02]  /*10110*/  UIADD3 UR43, UPT, UPT, UR18, 0x120, URZ ;  /* 0x00000120122b7890 */ /* 0x000fe4000fffe0ff */
[----:B------:R-:W-:Y:S02]  /*10120*/  UIADD3.X UR29, UPT, UPT, UR7, 0x40004040, URZ, UP1, !UPT ;  /* 0x40004040071d7890 */ /* 0x000fe40008ffe4ff */
[----:B------:R-:W-:-:S02]  /*10130*/  UIADD3 UR36, UP1, UPT, UR28, 0x2, URZ ;  /* 0x000000021c247890 */ /* 0x000fc4000ff3e0ff */
[----:B------:R-:W-:Y:S02]  /*10140*/  UIADD3 UR38, UP2, UPT, UR28, 0x4, URZ ;  /* 0x000000041c267890 */ /* 0x000fe4000ff5e0ff */
[----:B------:R-:W-:Y:S02]  /*10150*/  UIADD3.X UR37, UPT, UPT, UR29, URZ, URZ, UP1, !UPT ;  /* 0x000000ff1d257290 */ /* 0x000fe40008ffe4ff */
[----:B------:R-:W-:Y:S02]  /*10160*/  UIADD3.X UR39, UPT, UPT, UR29, URZ, URZ, UP2, !UPT ;  /* 0x000000ff1d277290 */ /* 0x000fe400097fe4ff */
[----:B------:R-:W-:Y:S02]  /*10170*/  UIADD3 UR44, UPT, UPT, UR18, 0x80, URZ ;  /* 0x00000080122c7890 */ /* 0x000fe4000fffe0ff */
[----:B------:R-:W-:Y:S02]  /*10180*/  UIADD3 UR45, UPT, UPT, UR18, 0x128, URZ ;  /* 0x00000128122d7890 */ /* 0x000fe4000fffe0ff */
[----:B------:R-:W-:-:S02]  /*10190*/  UIADD3 UR46, UPT, UPT, UR18, 0x80, URZ ;  /* 0x00000080122e7890 */ /* 0x000fc4000fffe0ff */
        /* <DEDUP_REMOVED lines=22> */
[----:B------:R-:W-:Y:S01]  /*10300*/  UMOV UR9, URZ ;  /* 0x000000ff00097c82 */ /* 0x000fe20008000000 */
[----:B------:R2:W-:Y:S01]  /*10310*/  UTCHMMA tmem[UR43], gdesc[UR12], tmem[UR42], tmem[UR32], idesc[UR33], UPT ;  /* 0x00ff200c2b0079ea */ /* 0x0005e2000b80002a */
        /* <DEDUP_REMOVED lines=8> */
.L_x_10:
[----:B-1----:R-:W3:Y:S01]  /*103a0*/  LDL R7, [R1+0xe4] ;  /* 0x0000e40001077983 */ /* 0x002ee20000100800 */
[----:B------:R-:W1:Y:S03]  /*103b0*/  LDC R5, c[0x0][0x3a0] ;  /* 0x0000e800ff057b82 */ /* 0x000e660000000800 */
[----:B------:R-:W4:Y:S01]  /*103c0*/  LDL R6, [R1+0xe0] ;  /* 0x0000e00001067983 */ /* 0x000f220000100800 */
[----:B------:R-:W-:Y:S02]  /*103d0*/  ISETP.GT.AND P4, PT, R77, RZ, PT ;  /* 0x000000ff4d00720c */ /* 0x000fe40003f84270 */
[----:B------:R-:W-:Y:S01]  /*103e0*/  IADD3 R10, PT, PT, R68, UR34, RZ ;  /* 0x00000022440a7c10 */ /* 0x000fe2000fffe0ff */
[----:B------:R-:W5:Y:S04]  /*103f0*/  LDL R21, [R1+0x4] ;  /* 0x0000040001157983 */ /* 0x000f680000100800 */
[----:B--2---:R-:W2:Y:S04]  /*10400*/  LDL R20, [R1+0x14] ;  /* 0x0000140001147983 */ /* 0x004ea80000100800 */
[----:B------:R-:W2:Y:S04]  /*10410*/  LDL R19, [R1+0x8] ;  /* 0x0000080001137983 */ /* 0x000ea80000100800 */
[----:B------:R-:W2:Y:S04]  /*10420*/  LDL R18, [R1+0x24] ;  /* 0x0000240001127983 */ /* 0x000ea80000100800 */
[----:B------:R-:W2:Y:S01]  /*10430*/  LDL R17, [R1+0x18] ;  /* 0x0000180001117983 */ /* 0x000ea20000100800 */
[----:B-1----:R-:W-:-:S03]  /*10440*/  VIADD R5, R5, 0x1f ;  /* 0x0000001f05057836 */ /* 0x002fc60000000000 */
[----:B------:R-:W2:Y:S02]  /*10450*/  LDL R15, [R1+0x28] ;  /* 0x00002800010f7983 */ /* 0x000ea40000100800 */
[----:B------:R-:W-:Y:S02]  /*10460*/  SHF.R.S32.HI R4, RZ, 0x1f, R5 ;  /* 0x0000001fff047819 */ /* 0x000fe40000011405 */
[----:B------:R-:W2:Y:S02]  /*10470*/  LDL R14, [R1+0x44] ;  /* 0x00004400010e7983 */ /* 0x000ea40000100800 */
[----:B------:R-:W-:Y:S02]  /*10480*/  LEA.HI R4, R4, R5, RZ, 0x5 ;  /* 0x0000000504047211 */ /* 0x000fe400078f28ff */
[----:B------:R-:W2:Y:S02]  /*10490*/  LDL R16, [R1+0x34] ;  /* 0x0000340001107983 */ /* 0x000ea40000100800 */
[----:B------:R-:W-:-:S02]  /*104a0*/  SHF.R.S32.HI R4, RZ, 0x5, R4 ;  /* 0x00000005ff047819 */ /* 0x000fc40000011404 */
[----:B------:R-:W2:Y:S03]  /*104b0*/  LDL R12, [R1+0x48] ;  /* 0x00004800010c7983 */ /* 0x000ea60000100800 */
[----:B------:R-:W-:Y:S01]  /*104c0*/  VIADD R4, R4, 0xfffffff8 ;  /* 0xfffffff804047836 */ /* 0x000fe20000000000 */
[----:B------:R-:W2:Y:S04]  /*104d0*/  LDL R13, [R1+0x38] ;  /* 0x00003800010d7983 */ /* 0x000ea80000100800 */
[----:B------:R-:W-:Y:S01]  /*104e0*/  ISETP.GE.AND P3, PT, R187, R4, PT ;  /* 0x00000004bb00720c */ /* 0x000fe20003f66270 */
[----:B------:R-:W-:Y:S01]  /*104f0*/  BAR.SYNC.DEFER_BLOCKING 0x0 ;  /* 0x0000000000007b1d */ /* 0x000fe20000010000 */
[----:B------:R-:W-:-:S02]  /*10500*/  SEL R4, RZ, 0x4, !P4 ;  /* 0x00000004ff047807 */ /* 0x000fc40006000000 */
[----:B------:R-:W-:Y:S02]  /*10510*/  ISETP.GT.AND P4, PT, R77, 0x1, PT ;  /* 0x000000014d00780c */ /* 0x000fe40003f84270 */
[----:B------:R-:W-:Y:S02]  /*10520*/  SEL R4, R4, RZ, !P3 ;  /* 0x000000ff04047207 */ /* 0x000fe40005800000 */
[----:B------:R-:W-:Y:S01]  /*10530*/  SEL R5, RZ, 0x4, !P4 ;  /* 0x00000004ff057807 */ /* 0x000fe20006000000 */
[----:B------:R-:W1:Y:S01]  /*10540*/  S2R R9, SR_TID.X ;  /* 0x0000000000097919 */ /* 0x000e620000002100 */
[----:B------:R-:W-:Y:S01]  /*10550*/  ISETP.NE.U32.AND P5, PT, R4, RZ, PT ;  /* 0x000000ff0400720c */ /* 0x000fe20003fa5070 */
[----:B------:R-:W-:Y:S01]  /*10560*/  UIADD3 UR15, UPT, UPT, UR15, 0x1, URZ ;  /* 0x000000010f0f7890 */ /* 0x000fe2000fffe0ff */
[----:B------:R-:W2:Y:S04]  /*10570*/  LDL R24, [R1+0xc] ;  /* 0x00000c0001187983 */ /* 0x000ea80000100800 */
[----:B------:R-:W2:Y:S04]  /*10580*/  LDL R23, [R1] ;  /* 0x0000000001177983 */ /* 0x000ea80000100800 */
[----:B------:R-:W2:Y:S01]  /*10590*/  LDL R22, [R1+0x1c] ;  /* 0x00001c0001167983 */ /* 0x000ea20000100800 */
[----:B---3--:R-:W-:-:S02]  /*105a0*/  IADD3 R4, P4, PT, R72, R7, RZ ;  /* 0x0000000748047210 */ /* 0x008fc40007f9e0ff */
[----:B------:R-:W-:Y:S02]  /*105b0*/  SEL R7, R5, RZ, !P3 ;  /* 0x000000ff05077207 */ /* 0x000fe40005800000 */
[----:B----4-:R-:W-:Y:S01]  /*105c0*/  IADD3 R6, P6, PT, R72, R6, RZ ;  /* 0x0000000648067210 */ /* 0x010fe20007fde0ff */
[----:B------:R-:W-:Y:S01]  /*105d0*/  IMAD.X R5, R75, 0x1, R74, P4 ;  /* 0x000000014b057824 */ /* 0x000fe200020e064a */
[----:B------:R-:W-:-:S03]  /*105e0*/  ISETP.NE.U32.AND P4, PT, R7, RZ, PT ;  /* 0x000000ff0700720c */ /* 0x000fc60003f85070 */
[----:B------:R-:W-:Y:S01]  /*105f0*/  IMAD.X R7, R75, 0x1, R73, P6 ;  /* 0x000000014b077824 */ /* 0x000fe200030e0649 */
[----:B------:R-:W-:Y:S01]  /*10600*/  @!PT LDS RZ, [RZ] ;  /* 0x00000000fffff984 */ /* 0x000fe20000000800 */
[----:B------:R-:W-:Y:S01]  /*10610*/  @!PT LDS RZ, [RZ] ;  /* 0x00000000fffff984 */ /* 0x000fe20000000800 */
[----:B------:R-:W-:Y:S01]  /*10620*/  @!PT LDS RZ, [RZ] ;  /* 0x00000000fffff984 */ /* 0x000fe20000000800 */
[----:B------:R3:W-:Y:S04]  /*10630*/  LDGSTS.E [R10], desc[UR16][R4.64], P5 ;  /* 0x00000000040a7fae */ /* 0x0007e8000a9a1010 */
[----:B------:R4:W-:Y:S01]  /*10640*/  LDGSTS.E [R10+0x200], desc[UR16][R6.64], P5 ;  /* 0x00200000060a7fae */ /* 0x0009e2000a9a1010 */
[----:B------:R-:W-:Y:S02]  /*10650*/  ISETP.GT.AND P6, PT, R77, 0x2, PT ;  /* 0x000000024d00780c */ /* 0x000fe40003fc4270 */
[----:B---3--:R-:W-:-:S05]  /*10660*/  IADD3 R4, P5, PT, R72, R186, RZ ;  /* 0x000000ba48047210 */ /* 0x008fca0007fbe0ff */
[C---:B------:R-:W-:Y:S01]  /*10670*/  IMAD.X R5, R75.reuse, 0x1, R185, P5 ;  /* 0x000000014b057824 */ /* 0x040fe200028e06b9 */
[----:B----4-:R-:W-:Y:S02]  /*10680*/  IADD3 R6, P5, PT, R72, R184, RZ ;  /* 0x000000b848067210 */ /* 0x010fe40007fbe0ff */
[----:B------:R-:W-:Y:S02]  /*10690*/  SEL R8, RZ, 0x4, !P6 ;  /* 0x00000004ff087807 */ /* 0x000fe40007000000 */
[----:B------:R3:W-:Y:S01]  /*106a0*/  LDGSTS.E [R10+0x400], desc[UR16][R4.64], P4 ;  /* 0x00400000040a7fae */ /* 0x0007e2000a1a1010 */
[----:B------:R-:W-:Y:S01]  /*106b0*/  IMAD.X R7, R75, 0x1, R183, P5 ;  /* 0x000000014b077824 */ /* 0x000fe200028e06b7 */
[----:B------:R-:W-:-:S04]  /*106c0*/  SEL R8, R8, RZ, !P3 ;  /* 0x000000ff08087207 */ /* 0x000fc80005800000 */
[----:B------:R4:W-:Y:S01]  /*106d0*/  LDGSTS.E [R10+0x600], desc[UR16][R6.64], P4 ;  /* 0x00600000060a7fae */ /* 0x0009e2000a1a1010 */
[----:B------:R-:W-:Y:S02]  /*106e0*/  ISETP.NE.U32.AND P5, PT, R8, RZ, PT ;  /* 0x000000ff0800720c */ /* 0x000fe40003fa5070 */
[C---:B---3--:R-:W-:Y:S02]  /*106f0*/  IADD3 R4, P4, PT, R72.reuse, R182, RZ ;  /* 0x000000b648047210 */ /* 0x048fe40007f9e0ff */
[----:B------:R-:W-:Y:S02]  /*10700*/  ISETP.GT.AND P6, PT, R77, 0x3, PT ;  /* 0x000000034d00780c */ /* 0x000fe40003fc4270 */
[----:B------:R-:W-:Y:S02]  /*10710*/  IADD3.X R5, PT, PT, R75, R181, RZ, P4, !PT ;  /* 0x000000b54b057210 */ /* 0x000fe400027fe4ff */
[----:B----4-:R-:W-:Y:S02]  /*10720*/  IADD3 R6, P4, PT, R72, R180, RZ ;  /* 0x000000b448067210 */ /* 0x010fe40007f9e0ff */
[----:B------:R-:W-:-:S03]  /*10730*/  SEL R8, RZ, 0x4, !P6 ;  /* 0x00000004ff087807 */ /* 0x000fc60007000000 */
[----:B------:R3:W-:Y:S01]  /*10740*/  LDGSTS.E [R10+0x800], desc[UR16][R4.64], P5 ;  /* 0x00800000040a7fae */ /* 0x0007e2000a9a1010 */
[----:B------:R-:W-:Y:S01]  /*10750*/  IMAD.X R7, R75, 0x1, R179, P4 ;  /* 0x000000014b077824 */ /* 0x000fe200020e06b3 */
[----:B------:R-:W-:-:S04]  /*10760*/  SEL R8, R8, RZ, !P3 ;  /* 0x000000ff08087207 */ /* 0x000fc80005800000 */
[----:B------:R4:W-:Y:S01]  /*10770*/  LDGSTS.E [R10+0xa00], desc[UR16][R6.64], P5 ;  /* 0x00a00000060a7fae */ /* 0x0009e2000a9a1010 */
[----:B------:R-:W-:Y:S02]  /*10780*/  ISETP.NE.U32.AND P4, PT, R8, RZ, PT ;  /* 0x000000ff0800720c */ /* 0x000fe40003f85070 */
[----:B---3--:R-:W-:Y:S02]  /*10790*/  IADD3 R4, P5, PT, R72, R178, RZ ;  /* 0x000000b248047210 */ /* 0x008fe40007fbe0ff */
[----:B------:R-:W-:-:S03]  /*107a0*/  ISETP.GT.AND P6, PT, R77, 0x4, PT ;  /* 0x000000044d00780c */ /* 0x000fc60003fc4270 */
[----:B------:R-:W-:Y:S01]  /*107b0*/  IMAD.X R5, R75, 0x1, R177, P5 ;  /* 0x000000014b057824 */ /* 0x000fe200028e06b1 */
[----:B----4-:R-:W-:Y:S02]  /*107c0*/  IADD3 R6, P5, PT, R72, R176, RZ ;  /* 0x000000b048067210 */ /* 0x010fe40007fbe0ff */
[----:B------:R-:W-:-:S03]  /*107d0*/  SEL R8, RZ, 0x4, !P6 ;  /* 0x00000004ff087807 */ /* 0x000fc60007000000 */
        /* <DEDUP_REMOVED lines=258> */
[----:B------:R-:W-:Y:S02]  /*11800*/  SEL R8, RZ, 0x4, !P6 ;  /* 0x00000004ff087807 */ /* 0x000fe40007000000 */
[----:B----4-:R-:W-:Y:S02]  /*11810*/  IADD3 R6, P5, PT, R72, R200, RZ ;  /* 0x000000c848067210 */ /* 0x010fe40007fbe0ff */
[----:B------:R-:W-:Y:S01]  /*11820*/  SEL R8, R8, RZ, !P3 ;  /* 0x000000ff08087207 */ /* 0x000fe20005800000 */
[----:B------:R3:W-:Y:S01]  /*11830*/  LDGSTS.E [R10+0x7400], desc[UR16][R4.64], P4 ;  /* 0x07400000040a7fae */ /* 0x0007e2000a1a1010 */
[----:B------:R-:W-:Y:S01]  /*11840*/  ISETP.GT.AND P6, PT, R77, 0x1f, PT ;  /* 0x0000001f4d00780c */ /* 0x000fe20003fc4270 */
[----:B------:R-:W-:Y:S01]  /*11850*/  IMAD.X R7, R75, 0x1, R201, P5 ;  /* 0x000000014b077824 */ /* 0x000fe200028e06c9 */
[----:B------:R-:W-:Y:S02]  /*11860*/  ISETP.NE.U32.AND P5, PT, R8, RZ, PT ;  /* 0x000000ff0800720c */ /* 0x000fe40003fa5070 */
[----:B------:R-:W-:-:S02]  /*11870*/  SEL R8, RZ, 0x4, !P6 ;  /* 0x00000004ff087807 */ /* 0x000fc40007000000 */
[----:B------:R4:W-:Y:S01]  /*11880*/  LDGSTS.E [R10+0x7600], desc[UR16][R6.64], P4 ;  /* 0x07600000060a7fae */ /* 0x0009e2000a1a1010 */
[----:B-1----:R-:W-:Y:S02]  /*11890*/  LOP3.LUT R9, R9, 0x1f, RZ, 0xc0, !PT ;  /* 0x0000001f09097812 */ /* 0x002fe400078ec0ff */
[----:B------:R-:W-:Y:S02]  /*118a0*/  SEL R8, R8, RZ, !P3 ;  /* 0x000000ff08087207 */ /* 0x000fe40005800000 */
[C---:B---3--:R-:W-:Y:S02]  /*118b0*/  IADD3 R4, P4, PT, R72.reuse, R202, RZ ;  /* 0x000000ca48047210 */ /* 0x048fe40007f9e0ff */
[----:B----4-:R-:W-:Y:S02]  /*118c0*/  IADD3 R6, P6, PT, R72, R204, RZ ;  /* 0x000000cc48067210 */ /* 0x010fe40007fde0ff */
[----:B------:R-:W-:-:S03]  /*118d0*/  IADD3.X R5, PT, PT, R75, R203, RZ, P4, !PT ;  /* 0x000000cb4b057210 */ /* 0x000fc600027fe4ff */
[----:B------:R-:W-:Y:S01]  /*118e0*/  IMAD.X R7, R75, 0x1, R205, P6 ;  /* 0x000000014b077824 */ /* 0x000fe200030e06cd */
[----:B------:R-:W-:Y:S01]  /*118f0*/  ISETP.GE.AND P6, PT, R9, R77, PT ;  /* 0x0000004d0900720c */ /* 0x000fe20003fc6270 */
[----:B------:R1:W-:Y:S01]  /*11900*/  LDGSTS.E [R10+0x7800], desc[UR16][R4.64], P5 ;  /* 0x07800000040a7fae */ /* 0x0003e2000a9a1010 */
[----:B------:R-:W-:Y:S02]  /*11910*/  ISETP.NE.U32.AND P4, PT, R8, RZ, PT ;  /* 0x000000ff0800720c */ /* 0x000fe40003f85070 */
[----:B------:R-:W-:Y:S01]  /*11920*/  SEL R8, RZ, 0x4, P6 ;  /* 0x00000004ff087807 */ /* 0x000fe20003000000 */
[----:B------:R-:W-:Y:S01]  /*11930*/  UISETP.GT.AND UP1, UPT, UR15, 0x7, UPT ;  /* 0x000000070f00788c */ /* 0x000fe2000bf24270 */
[----:B------:R3:W-:Y:S02]  /*11940*/  LDGSTS.E [R10+0x7a00], desc[UR16][R6.64], P5 ;  /* 0x07a00000060a7fae */ /* 0x0007e4000a9a1010 */
[----:B------:R-:W-:Y:S01]  /*11950*/  SEL R8, R8, RZ, !P3 ;  /* 0x000000ff08087207 */ /* 0x000fe20005800000 */
[----:B------:R-:W-:Y:S01]  /*11960*/  USEL UR15, UR15, URZ, !UP1 ;  /* 0x000000ff0f0f7287 */ /* 0x000fe2000c800000 */
[----:B-1----:R-:W-:-:S02]  /*11970*/  IADD3 R4, P5, PT, R72, R206, RZ ;  /* 0x000000ce48047210 */ /* 0x002fc40007fbe0ff */
[----:B------:R-:W-:Y:S01]  /*11980*/  ISETP.NE.U32.AND P3, PT, R8, RZ, PT ;  /* 0x000000ff0800720c */ /* 0x000fe20003f65070 */
[----:B------:R-:W-:Y:S01]  /*11990*/  ULEA UR7, UR15, UR10, 0xe ;  /* 0x0000000a0f077291 */ /* 0x000fe2000f8e70ff */
[----:B---3--:R-:W-:Y:S01]  /*119a0*/  IADD3 R6, P6, PT, R72, R208, RZ ;  /* 0x000000d048067210 */ /* 0x008fe20007fde0ff */
[----:B------:R-:W-:Y:S01]  /*119b0*/  IMAD.X R5, R75, 0x1, R207, P5 ;  /* 0x000000014b057824 */ /* 0x000fe200028e06cf */
[----:B------:R-:W-:-:S03]  /*119c0*/  IADD3 R8, P5, PT, R78, R210, RZ ;  /* 0x000000d24e087210 */ /* 0x000fc60007fbe0ff */
[----:B------:R-:W-:Y:S01]  /*119d0*/  IMAD.X R7, R75, 0x1, R209, P6 ;  /* 0x000000014b077824 */ /* 0x000fe200030e06d1 */
[----:B------:R1:W-:Y:S01]  /*119e0*/  LDGSTS.E [R10+0x7c00], desc[UR16][R4.64], P4 ;  /* 0x07c00000040a7fae */ /* 0x0003e2000a1a1010 */
[----:B------:R-:W-:Y:S01]  /*119f0*/  IADD3.X R9, PT, PT, R76, R211, RZ, P5, !PT ;  /* 0x000000d34c097210 */ /* 0x000fe20002ffe4ff */
[----:B------:R-:W-:Y:S02]  /*11a00*/  VIADD R11, R3, UR7 ;  /* 0x00000007030b7c36 */ /* 0x000fe40008000000 */
[----:B------:R3:W-:Y:S04]  /*11a10*/  LDGSTS.E [R10+0x7e00], desc[UR16][R6.64], P4 ;  /* 0x07e00000060a7fae */ /* 0x0007e8000a1a1010 */
[----:B------:R-:W0:Y:S01]  /*11a20*/  LDGDEPBAR ;  /* 0x00000000000079af */ /* 0x000e220000000000 */
[----:B-1----:R-:W-:-:S03]  /*11a30*/  IADD3 R4, P6, PT, R78, R214, RZ ;  /* 0x000000d64e047210 */ /* 0x002fc60007fde0ff */
[----:B------:R1:W-:Y:S01]  /*11a40*/  LDGSTS.E [R11+0x38000], desc[UR16][R8.64], P3 ;  /* 0x38000000080b7fae */ /* 0x0003e200099a1010 */
[----:B---3--:R-:W-:Y:S01]  /*11a50*/  IADD3 R6, P4, PT, R78, R218, RZ ;  /* 0x000000da4e067210 */ /* 0x008fe20007f9e0ff */
[C---:B------:R-:W-:Y:S02]  /*11a60*/  IMAD.X R5, R76.reuse, 0x1, R215, P6 ;  /* 0x000000014c057824 */ /* 0x040fe400030e06d7 */
[----:B------:R-:W3:Y:S02]  /*11a70*/  LDL R10, [R1+0x4c] ;  /* 0x00004c00010a7983 */ /* 0x000ee40000100800 */
[----:B------:R-:W-:Y:S02]  /*11a80*/  IMAD.X R7, R76, 0x1, R219, P4 ;  /* 0x000000014c077824 */ /* 0x000fe400020e06db */
[----:B------:R4:W-:Y:S01]  /*11a90*/  LDGSTS.E [R11+0x38400], desc[UR16][R4.64], P3 ;  /* 0x38400000040b7fae */ /* 0x0009e200099a1010 */
[----:B-1----:R-:W-:-:S03]  /*11aa0*/  IADD3 R8, P5, PT, R78, R222, RZ ;  /* 0x000000de4e087210 */ /* 0x002fc60007fbe0ff */
[----:B------:R1:W-:Y:S01]  /*11ab0*/  LDGSTS.E [R11+0x38800], desc[UR16][R6.64], P3 ;  /* 0x38800000060b7fae */ /* 0x0003e200099a1010 */
[----:B------:R-:W-:Y:S02]  /*11ac0*/  IADD3.X R9, PT, PT, R76, R223, RZ, P5, !PT ;  /* 0x000000df4c097210 */ /* 0x000fe40002ffe4ff */
[----:B----4-:R-:W-:-:S03]  /*11ad0*/  IADD3 R4, P4, PT, R78, R226, RZ ;  /* 0x000000e24e047210 */ /* 0x010fc60007f9e0ff */
[----:B------:R4:W-:Y:S01]  /*11ae0*/  LDGSTS.E [R11+0x38c00], desc[UR16][R8.64], P3 ;  /* 0x38c00000080b7fae */ /* 0x0009e200099a1010 */
[----:B-1----:R-:W-:Y:S01]  /*11af0*/  IADD3 R6, P5, PT, R78, R230, RZ ;  /* 0x000000e64e067210 */ /* 0x002fe20007fbe0ff */
[----:B------:R-:W-:-:S04]  /*11b00*/  IMAD.X R5, R76, 0x1, R227, P4 ;  /* 0x000000014c057824 */ /* 0x000fc800020e06e3 */
[----:B------:R-:W-:Y:S01]  /*11b10*/  IMAD.X R7, R76, 0x1, R231, P5 ;  /* 0x000000014c077824 */ /* 0x000fe200028e06e7 */
[----:B------:R1:W-:Y:S01]  /*11b20*/  LDGSTS.E [R11+0x39000], desc[UR16][R4.64], P3 ;  /* 0x39000000040b7fae */ /* 0x0003e200099a1010 */
[----:B----4-:R-:W-:-:S03]  /*11b30*/  IADD3 R8, P4, PT, R78, R234, RZ ;  /* 0x000000ea4e087210 */ /* 0x010fc60007f9e0ff */
[----:B------:R4:W-:Y:S02]  /*11b40*/  LDGSTS.E [R11+0x39400], desc[UR16][R6.64], P3 ;  /* 0x39400000060b7fae */ /* 0x0009e400099a1010 */
[----:B------:R-:W-:Y:S01]  /*11b50*/  IMAD.X R9, R76, 0x1, R235, P4 ;  /* 0x000000014c097824 */ /* 0x000fe200020e06eb */
[----:B-1----:R-:W-:-:S04]  /*11b60*/  IADD3 R4, P5, PT, R78, R238, RZ ;  /* 0x000000ee4e047210 */ /* 0x002fc80007fbe0ff */
[----:B------:R1:W-:Y:S01]  /*11b70*/  LDGSTS.E [R11+0x39800], desc[UR16][R8.64], P3 ;  /* 0x39800000080b7fae */ /* 0x0003e200099a1010 */
[----:B----4-:R-:W-:Y:S02]  /*11b80*/  IADD3 R6, P4, PT, R78, R242, RZ ;  /* 0x000000f24e067210 */ /* 0x010fe40007f9e0ff */
[----:B------:R-:W-:-:S03]  /*11b90*/  IADD3.X R5, PT, PT, R76, R239, RZ, P5, !PT ;  /* 0x000000ef4c057210 */ /* 0x000fc60002ffe4ff */
[----:B------:R-:W-:Y:S02]  /*11ba0*/  IMAD.X R7, R76, 0x1, R243, P4 ;  /* 0x000000014c077824 */ /* 0x000fe400020e06f3 */
[----:B------:R4:W-:Y:S01]  /*11bb0*/  LDGSTS.E [R11+0x39c00], desc[UR16][R4.64], P3 ;  /* 0x39c00000040b7fae */ /* 0x0009e200099a1010 */
[----:B-1----:R-:W-:-:S03]  /*11bc0*/  IADD3 R8, P5, PT, R78, R246, RZ ;  /* 0x000000f64e087210 */ /* 0x002fc60007fbe0ff */
[----:B------:R5:W-:Y:S02]  /*11bd0*/  LDGSTS.E [R11+0x3a000], desc[UR16][R6.64], P3 ;  /* 0x3a000000060b7fae */ /* 0x000be400099a1010 */
[----:B------:R-:W-:Y:S01]  /*11be0*/  IMAD.X R9, R76, 0x1, R247, P5 ;  /* 0x000000014c097824 */ /* 0x000fe200028e06f7 */
[----:B----4-:R-:W-:-:S04]  /*11bf0*/  IADD3 R4, P4, PT, R78, R250, RZ ;  /* 0x000000fa4e047210 */ /* 0x010fc80007f9e0ff */
[----:B------:R1:W-:Y:S01]  /*11c00*/  LDGSTS.E [R11+0x3a400], desc[UR16][R8.64], P3 ;  /* 0x3a400000080b7fae */ /* 0x0003e200099a1010 */
[----:B-----5:R-:W-:Y:S01]  /*11c10*/  IADD3 R6, P5, PT, R78, R21, RZ ;  /* 0x000000154e067210 */ /* 0x020fe20007fbe0ff */
[C---:B------:R-:W-:Y:S02]  /*11c20*/  IMAD.X R5, R76.reuse, 0x1, R251, P4 ;  /* 0x000000014c057824 */ /* 0x040fe400020e06fb */
[----:B------:R-:W4:Y:S01]  /*11c30*/  LDL R21, [R1+0x10] ;  /* 0x0000100001157983 */ /* 0x000f220000100800 */
[----:B--2---:R-:W-:-:S03]  /*11c40*/  IADD3.X R7, PT, PT, R76, R19, RZ, P5, !PT ;  /* 0x000000134c077210 */ /* 0x004fc60002ffe4ff */
[----:B------:R2:W-:Y:S01]  /*11c50*/  LDGSTS.E [R11+0x3a800], desc[UR16][R4.64], P3 ;  /* 0x3a800000040b7fae */ /* 0x0005e200099a1010 */
[----:B-1----:R-:W-:-:S03]  /*11c60*/  IADD3 R8, P4, PT, R78, R20, RZ ;  /* 0x000000144e087210 */ /* 0x002fc60007f9e0ff */
[----:B------:R1:W-:Y:S02]  /*11c70*/  LDGSTS.E [R11+0x3ac00], desc[UR16][R6.64], P3 ;  /* 0x3ac00000060b7fae */ /* 0x0003e400099a1010 */
[----:B------:R-:W-:Y:S02]  /*11c80*/  IMAD.X R9, R76, 0x1, R17, P4 ;  /* 0x000000014c097824 */ /* 0x000fe400020e0611 */
[----:B------:R-:W5:Y:S01]  /*11c90*/  LDL R20, [R1+0x2c] ;  /* 0x00002c0001147983 */ /* 0x000f620000100800 */
[----:B--2---:R-:W-:-:S03]  /*11ca0*/  IADD3 R4, P5, PT, R78, R18, RZ ;  /* 0x000000124e047210 */ /* 0x004fc60007fbe0ff */
[----:B------:R2:W-:Y:S02]  /*11cb0*/  LDGSTS.E [R11+0x3b000], desc[UR16][R8.64], P3 ;  /* 0x3b000000080b7fae */ /* 0x0005e400099a1010 */
[----:B------:R-:W-:Y:S02]  /*11cc0*/  IMAD.X R5, R76, 0x1, R15, P5 ;  /* 0x000000014c057824 */ /* 0x000fe400028e060f */
[----:B------:R-:W3:Y:S01]  /*11cd0*/  LDL R19, [R1+0x20] ;  /* 0x0000200001137983 */ /* 0x000ee20000100800 */
[----:B-1----:R-:W-:-:S03]  /*11ce0*/  IADD3 R6, P4, PT, R78, R16, RZ ;  /* 0x000000104e067210 */ /* 0x002fc60007f9e0ff */
[----:B------:R-:W3:Y:S01]  /*11cf0*/  LDL R18, [R1+0x3c] ;  /* 0x00003c0001127983 */ /* 0x000ee20000100800 */
[----:B--2---:R-:W-:-:S03]  /*11d00*/  IADD3 R8, P5, PT, R78, R14, RZ ;  /* 0x0000000e4e087210 */ /* 0x004fc60007fbe0ff */
[----:B------:R-:W2:Y:S01]  /*11d10*/  LDL R17, [R1+0x30] ;  /* 0x0000300001117983 */ /* 0x000ea20000100800 */
[----:B------:R-:W-:-:S03]  /*11d20*/  IADD3.X R9, PT, PT, R76, R12, RZ, P5, !PT ;  /* 0x0000000c4c097210 */ /* 0x000fc60002ffe4ff */
[----:B------:R-:W2:Y:S01]  /*11d30*/  LDL R16, [R1+0x40] ;  /* 0x0000400001107983 */ /* 0x000ea20000100800 */
[----:B------:R-:W-:-:S03]  /*11d40*/  LOP3.LUT R12, R3, 0x40, RZ, 0x3c, !PT ;  /* 0x00000040030c7812 */ /* 0x000fc600078e3cff */
[----:B------:R-:W2:Y:S01]  /*11d50*/  LDL R15, [R1+0x50] ;  /* 0x00005000010f7983 */ /* 0x000ea20000100800 */
[----:B------:R-:W-:Y:S02]  /*11d60*/  IMAD.X R7, R76, 0x1, R13, P4 ;  /* 0x000000014c077824 */ /* 0x000fe400020e060d */
[----:B------:R-:W-:Y:S01]  /*11d70*/  VIADD R13, R12, UR7 ;  /* 0x000000070c0d7c36 */ /* 0x000fe20008000000 */
[----:B------:R-:W2:Y:S04]  /*11d80*/  LDL R14, [R1+0x5c] ;  /* 0x00005c00010e7983 */ /* 0x000ea80000100800 */
[----:B------:R-:W2:Y:S04]  /*11d90*/  LDL R12, [R1+0x54] ;  /* 0x00005400010c7983 */ /* 0x000ea80000100800 */
[----:B------:R1:W-:Y:S04]  /*11da0*/  LDGSTS.E [R11+0x3b400], desc[UR16][R4.64], P3 ;  /* 0x3b400000040b7fae */ /* 0x0003e800099a1010 */
[----:B------:R1:W-:Y:S04]  /*11db0*/  LDGSTS.E [R11+0x3b800], desc[UR16][R6.64], P3 ;  /* 0x3b800000060b7fae */ /* 0x0003e800099a1010 */
[----:B------:R1:W-:Y:S02]  /*11dc0*/  LDGSTS.E [R11+0x3bc00], desc[UR16][R8.64], P3 ;  /* 0x3bc00000080b7fae */ /* 0x0003e400099a1010 */
[----:B-1----:R-:W-:-:S02]  /*11dd0*/  IADD3 R4, P4, PT, R78, R212, RZ ;  /* 0x000000d44e047210 */ /* 0x002fc40007f9e0ff */
[----:B------:R-:W-:-:S03]  /*11de0*/  IADD3 R6, P5, PT, R78, R216, RZ ;  /* 0x000000d84e067210 */ /* 0x000fc60007fbe0ff */
[----:B------:R-:W-:Y:S01]  /*11df0*/  IMAD.X R5, R76, 0x1, R213, P4 ;  /* 0x000000014c057824 */ /* 0x000fe200020e06d5 */
[----:B------:R-:W-:Y:S01]  /*11e00*/  IADD3 R8, P4, PT, R78, R220, RZ ;  /* 0x000000dc4e087210 */ /* 0x000fe20007f9e0ff */
[----:B------:R-:W-:-:S03]  /*11e10*/  IMAD.X R7, R76, 0x1, R217, P5 ;  /* 0x000000014c077824 */ /* 0x000fc600028e06d9 */
[----:B------:R1:W-:Y:S01]  /*11e20*/  LDGSTS.E [R13+0x38200], desc[UR16][R4.64], P3 ;  /* 0x38200000040d7fae */ /* 0x0003e200099a1010 */
[----:B------:R-:W-:-:S03]  /*11e30*/  IADD3.X R9, PT, PT, R76, R221, RZ, P4, !PT ;  /* 0x000000dd4c097210 */ /* 0x000fc600027fe4ff */
[----:B------:R1:W-:Y:S04]  /*11e40*/  LDGSTS.E [R13+0x38600], desc[UR16][R6.64], P3 ;  /* 0x38600000060d7fae */ /* 0x0003e800099a1010 */
[----:B------:R1:W-:Y:S02]  /*11e50*/  LDGSTS.E [R13+0x38a00], desc[UR16][R8.64], P3 ;  /* 0x38a00000080d7fae */ /* 0x0003e400099a1010 */
[C---:B-1----:R-:W-:Y:S02]  /*11e60*/  IADD3 R4, P5, PT, R78.reuse, R224, RZ ;  /* 0x000000e04e047210 */ /* 0x042fe40007fbe0ff */
[----:B------:R-:W-:-:S03]  /*11e70*/  IADD3 R6, P4, PT, R78, R228, RZ ;  /* 0x000000e44e067210 */ /* 0x000fc60007f9e0ff */
[----:B------:R-:W-:Y:S01]  /*11e80*/  IMAD.X R5, R76, 0x1, R225, P5 ;  /* 0x000000014c057824 */ /* 0x000fe200028e06e1 */
[----:B------:R-:W-:Y:S01]  /*11e90*/  IADD3 R8, P5, PT, R78, R232, RZ ;  /* 0x000000e84e087210 */ /* 0x000fe20007fbe0ff */
[----:B------:R-:W-:-:S03]  /*11ea0*/  IMAD.X R7, R76, 0x1, R229, P4 ;  /* 0x000000014c077824 */ /* 0x000fc600020e06e5 */
[----:B------:R1:W-:Y:S01]  /*11eb0*/  LDGSTS.E [R13+0x38e00], desc[UR16][R4.64], P3 ;  /* 0x38e00000040d7fae */ /* 0x0003e200099a1010 */
[----:B------:R-:W-:-:S03]  /*11ec0*/  IMAD.X R9, R76, 0x1, R233, P5 ;  /* 0x000000014c097824 */ /* 0x000fc600028e06e9 */
[----:B------:R1:W-:Y:S04]  /*11ed0*/  LDGSTS.E [R13+0x39200], desc[UR16][R6.64], P3 ;  /* 0x39200000060d7fae */ /* 0x0003e800099a1010 */
[----:B------:R1:W-:Y:S02]  /*11ee0*/  LDGSTS.E [R13+0x39600], desc[UR16][R8.64], P3 ;  /* 0x39600000080d7fae */ /* 0x0003e400099a1010 */
[C---:B-1----:R-:W-:Y:S02]  /*11ef0*/  IADD3 R4, P4, PT, R78.reuse, R236, RZ ;  /* 0x000000ec4e047210 */ /* 0x042fe40007f9e0ff */
[----:B------:R-:W-:Y:S02]  /*11f00*/  IADD3 R6, P5, PT, R78, R240, RZ ;  /* 0x000000f04e067210 */ /* 0x000fe40007fbe0ff */
[----:B------:R-:W-:-:S02]  /*11f10*/  IADD3.X R5, PT, PT, R76, R237, RZ, P4, !PT ;  /* 0x000000ed4c057210 */ /* 0x000fc400027fe4ff */
[----:B------:R-:W-:Y:S01]  /*11f20*/  IADD3 R8, P4, PT, R78, R244, RZ ;  /* 0x000000f44e087210 */ /* 0x000fe20007f9e0ff */
[C---:B------:R-:W-:Y:S02]  /*11f30*/  IMAD.X R7, R76.reuse, 0x1, R241, P5 ;  /* 0x000000014c077824 */ /* 0x040fe400028e06f1 */
[----:B------:R1:W-:Y:S02]  /*11f40*/  LDGSTS.E [R13+0x39a00], desc[UR16][R4.64], P3 ;  /* 0x39a00000040d7fae */ /* 0x0003e400099a1010 */
[----:B------:R-:W-:Y:S02]  /*11f50*/  IMAD.X R9, R76, 0x1, R245, P4 ;  /* 0x000000014c097824 */ /* 0x000fe400020e06f5 */
[----:B------:R1:W-:Y:S04]  /*11f60*/  LDGSTS.E [R13+0x39e00], desc[UR16][R6.64], P3 ;  /* 0x39e00000060d7fae */ /* 0x0003e800099a1010 */
[----:B------:R1:W-:Y:S02]  /*11f70*/  LDGSTS.E [R13+0x3a200], desc[UR16][R8.64], P3 ;  /* 0x3a200000080d7fae */ /* 0x0003e400099a1010 */
[----:B-1----:R-:W-:-:S02]  /*11f80*/  IADD3 R4, P5, PT, R78, R248, RZ ;  /* 0x000000f84e047210 */ /* 0x002fc40007fbe0ff */
[----:B------:R-:W-:-:S03]  /*11f90*/  IADD3 R6, P4, PT, R78, R252, RZ ;  /* 0x000000fc4e067210 */ /* 0x000fc60007f9e0ff */
[----:B------:R-:W-:Y:S01]  /*11fa0*/  IMAD.X R5, R76, 0x1, R249, P5 ;  /* 0x000000014c057824 */ /* 0x000fe200028e06f9 */
[----:B------:R-:W-:Y:S02]  /*11fb0*/  IADD3 R8, P5, PT, R78, R24, RZ ;  /* 0x000000184e087210 */ /* 0x000fe40007fbe0ff */
[----:B------:R-:W-:Y:S02]  /*11fc0*/  IADD3.X R7, PT, PT, R76, R23, RZ, P4, !PT ;  /* 0x000000174c077210 */ /* 0x000fe400027fe4ff */
[----:B------:R1:W-:Y:S04]  /*11fd0*/  LDGSTS.E [R13+0x3a600], desc[UR16][R4.64], P3 ;  /* 0x3a600000040d7fae */ /* 0x0003e800099a1010 */
[----:B------:R5:W-:Y:S01]  /*11fe0*/  LDGSTS.E [R13+0x3aa00], desc[UR16][R6.64], P3 ;  /* 0x3aa00000060d7fae */ /* 0x000be200099a1010 */
[----:B-1----:R-:W-:Y:S01]  /*11ff0*/  IADD3 R4, P6, PT, R78, R22, RZ ;  /* 0x000000164e047210 */ /* 0x002fe20007fde0ff */
[----:B------:R-:W-:Y:S01]  /*12000*/  VIADD R187, R187, 0x1 ;  /* 0x00000001bbbb7836 */ /* 0x000fe20000000000 */
[----:B------:R-:W-:-:S04]  /*12010*/  UIADD3 UR14, UPT, UPT, UR14, 0x1, URZ ;  /* 0x000000010e0e7890 */ /* 0x000fc8000fffe0ff */
[----:B------:R-:W-:-:S04]  /*12020*/  UISETP.GT.AND UP1, UPT, UR14, 0x1, UPT ;  /* 0x000000010e00788c */ /* 0x000fc8000bf24270 */
[----:B------:R-:W-:Y:S02]  /*12030*/  USEL UR7, URZ, 0x1, !UP1 ;  /* 0x00000001ff077887 */ /* 0x000fe4000c800000 */
[----:B------:R-:W-:Y:S02]  /*12040*/  USEL UR14, UR14, URZ, !UP1 ;  /* 0x000000ff0e0e7287 */ /* 0x000fe4000c800000 */
[----:B------:R-:W-:Y:S01]  /*12050*/  ULOP3.LUT UR7, UR4, UR7, URZ, 0x3c, !UPT ;  /* 0x0000000704077292 */ /* 0x000fe2000f8e3cff */
[----:B------:R-:W-:Y:S01]  /*12060*/  IADD3 R77, PT, PT, R77, -0x20, RZ ;  /* 0xffffffe04d4d7810 */ /* 0x000fe20007ffe0ff */
[----:B----4-:R-:W-:-:S05]  /*12070*/  IMAD.X R9, R76, 0x1, R21, P5 ;  /* 0x000000014c097824 */ /* 0x010fca00028e0615 */
[----:B------:R1:W-:Y:S01]  /*12080*/  LDGSTS.E [R13+0x3ae00], desc[UR16][R8.64], P3 ;  /* 0x3ae00000080d7fae */ /* 0x0003e200099a1010 */
[----:B-----5:R-:W-:Y:S01]  /*12090*/  IADD3 R6, P4, PT, R78, R20, RZ ;  /* 0x000000144e067210 */ /* 0x020fe20007f9e0ff */
[----:B---3--:R-:W-:Y:S01]  /*120a0*/  IMAD.X R5, R76, 0x1, R19, P6 ;  /* 0x000000014c057824 */ /* 0x008fe200030e0613 */
[C---:B------:R-:W-:Y:S02]  /*120b0*/  IADD3 R10, P6, PT, R78.reuse, R10, RZ ;  /* 0x0000000a4e0a7210 */ /* 0x040fe40007fde0ff */
[----:B-1----:R-:W-:Y:S02]  /*120c0*/  IADD3 R8, P5, PT, R78, R18, RZ ;  /* 0x000000124e087210 */ /* 0x002fe40007fbe0ff */
[----:B------:R1:W-:Y:S01]  /*120d0*/  LDGSTS.E [R13+0x3b200], desc[UR16][R4.64], P3 ;  /* 0x3b200000040d7fae */ /* 0x0003e200099a1010 */
[C---:B--2---:R-:W-:Y:S01]  /*120e0*/  IMAD.X R7, R76.reuse, 0x1, R17, P4 ;  /* 0x000000014c077824 */ /* 0x044fe200020e0611 */
[----:B------:R-:W-:-:S04]  /*120f0*/  IADD3.X R9, PT, PT, R76, R16, RZ, P5, !PT ;  /* 0x000000104c097210 */ /* 0x000fc80002ffe4ff */
[----:B------:R3:W-:Y:S01]  /*12100*/  LDGSTS.E [R13+0x3b600], desc[UR16][R6.64], P3 ;  /* 0x3b600000060d7fae */ /* 0x0007e200099a1010 */
[----:B------:R-:W-:-:S03]  /*12110*/  IMAD.X R11, R76, 0x1, R15, P6 ;  /* 0x000000014c0b7824 */ /* 0x000fc600030e060f */
[----:B------:R3:W-:Y:S04]  /*12120*/  LDGSTS.E [R13+0x3ba00], desc[UR16][R8.64], P3 ;  /* 0x3ba00000080d7fae */ /* 0x0007e800099a1010 */
[----:B------:R3:W-:Y:S01]  /*12130*/  LDGSTS.E [R13+0x3be00], desc[UR16][R10.64], P3 ;  /* 0x3be000000a0d7fae */ /* 0x0007e200099a1010 */
[----:B------:R-:W-:-:S03]  /*12140*/  ISETP.NE.U32.AND P3, PT, R12, R187, PT ;  /* 0x000000bb0c00720c */ /* 0x000fc60003f65070 */
[----:B------:R-:W0:Y:S01]  /*12150*/  LDGDEPBAR ;  /* 0x00000000000079af */ /* 0x000e220000000000 */
[----:B------:R-:W-:Y:S02]  /*12160*/  IADD3 R78, P4, PT, R78, R14, RZ ;  /* 0x0000000e4e4e7210 */ /* 0x000fe40007f9e0ff */
[----:B------:R-:W-:Y:S01]  /*12170*/  IADD3 R72, P5, PT, R72, R70, RZ ;  /* 0x0000004648487210 */ /* 0x000fe20007fbe0ff */
[----:B-1----:R-:W-:Y:S02]  /*12180*/  IMAD.U32 R4, RZ, RZ, UR4 ;  /* 0x00000004ff047e24 */ /* 0x002fe4000f8e00ff */
[----:B------:R-:W-:Y:S02]  /*12190*/  IMAD.X R76, R76, 0x1, R69, P4 ;  /* 0x000000014c4c7824 */ /* 0x000fe400020e0645 */
[----:B------:R-:W-:Y:S02]  /*121a0*/  IMAD.X R75, R75, 0x1, R71, P5 ;  /* 0x000000014b4b7824 */ /* 0x000fe400028e0647 */
[----:B---3--:R-:W-:Y:S06]  /*121b0*/  @P3 BRA `(.L_x_11) ;  /* 0xffffffd800203947 */ /* 0x008fec000383ffff */
.L_x_8:
[----:B--2---:R-:W1:Y:S01]  /*121c0*/  LDC R5, c[0x0][0x3b4] ;  /* 0x0000ed00ff057b82 */ /* 0x004e620000000800 */
[----:B------:R-:W2:Y:S01]  /*121d0*/  LDCU UR19, c[0x0][0x3b8] ;  /* 0x00007700ff1377ac */ /* 0x000ea20008000800 */
[----:B------:R-:W3:Y:S01]  /*121e0*/  LDCU.64 UR32, c[0x0][0x398] ;  /* 0x00007300ff2077ac */ /* 0x000ee20008000a00 */
[----:B------:R-:W4:Y:S01]  /*121f0*/  LDCU.128 UR12, c[0x0][0x390] ;  /* 0x00007200ff0c77ac */ /* 0x000f220008000c00 */
[----:B------:R-:W-:Y:S05]  /*12200*/  @!P2 BRA `(.L_x_12) ;  /* 0x000000000010a947 */ /* 0x000fea0003800000 */
[----:B------:R-:W-:-:S06]  /*12210*/  USHF.L.U32 UR4, UR4, 0x1f, URZ ;  /* 0x0000001f04047899 */ /* 0x000fcc00080006ff */
[----:B------:R-:W-:-:S04]  /*12220*/  IMAD.U32 R2, RZ, RZ, UR4 ;  /* 0x00000004ff027e24 */ /* 0x000fc8000f8e00ff */
[----:B------:R-:W5:Y:S02]  /*12230*/  SYNCS.PHASECHK.TRANS64.TRYWAIT P0, [UR8], R2 ;  /* 0x00000002ff0075a7 */ /* 0x000f640008001108 */
[----:B-----5:R-:W-:Y:S05]  /*12240*/  @!P0 BRA `(.L_x_13) ;  /* 0x0000006400a88947 */ /* 0x020fea0003800000 */
.L_x_12:
[----:B------:R-:W-:-:S04]  /*12250*/  DEPBAR.LE SB0, 0x0 ;  /* 0x000080000000791a */ /* 0x000fc80000000000 */
[----:B------:R-:W-:Y:S01]  /*12260*/  BAR.SYNC.DEFER_BLOCKING 0x0 ;  /* 0x0000000000007b1d */ /* 0x000fe20000010000 */
[C---:B-1----:R-:W-:Y:S01]  /*12270*/  IMAD R200, R198.reuse, R5, RZ ;  /* 0x00000005c6c87224 */ /* 0x042fe200078e02ff */
[----:B----4-:R-:W-:-:S04]  /*12280*/  ISETP.GE.AND P0, PT, R198, UR14, PT ;  /* 0x0000000ec6007c0c */ /* 0x010fc8000bf06270 */
[----:B------:R-:W1:Y:S01]  /*12290*/  LDCU.64 UR4, c[0x0][0x398] ;  /* 0x00007300ff0477ac */ /* 0x000e620008000a00 */
[----:B--2---:R-:W-:Y:S01]  /*122a0*/  IMAD R202, R0, UR19, RZ ;  /* 0x0000001300ca7c24 */ /* 0x004fe2000f8e02ff */
[----:B------:R-:W2:Y:S01]  /*122b0*/  LDCU.64 UR30, c[0x0][0x398] ;  /* 0x00007300ff1e77ac */ /* 0x000ea20008000a00 */
[----:B------:R-:W4:Y:S01]  /*122c0*/  LDCU.64 UR28, c[0x0][0x398] ;  /* 0x00007300ff1c77ac */ /* 0x000f220008000a00 */
[----:B------:R-:W5:Y:S01]  /*122d0*/  LDCU.64 UR26, c[0x0][0x398] ;  /* 0x00007300ff1a77ac */ /* 0x000f620008000a00 */
[----:B------:R-:W3:Y:S01]  /*122e0*/  LDCU.64 UR8, c[0x0][0x398] ;  /* 0x00007300ff0877ac */ /* 0x000ee20008000a00 */
[----:B------:R-:W1:Y:S02]  /*122f0*/  @!P1 SYNCS.CCTL.IV [UR10+0x58000] ;  /* 0x05800000ff0099b1 */ /* 0x000e64000800000a */
[----:B-1----:R-:W-:Y:S01]  /*12300*/  BAR.SYNC.DEFER_BLOCKING 0x0 ;  /* 0x0000000000007b1d */ /* 0x002fe20000010000 */
[----:B------:R-:W-:-:S05]  /*12310*/  LEA R2, P2, R200, UR12, 0x2 ;  /* 0x0000000cc8027c11 */ /* 0x000fca000f8410ff */
[----:B------:R-:W1:Y:S01]  /*12320*/  LDCU.64 UR22, c[0x0][0x398] ;  /* 0x00007300ff1677ac */ /* 0x000e620008000a00 */
[----:B------:R-:W1:Y:S01]  /*12330*/  LDTM.x64 R8, tmem[UR11] ;  /* 0x0000000b000879ee */ /* 0x000e620008340000 */
[----:B---3--:R-:W-:Y:S01]  /*12340*/  ISETP.LT.AND P0, PT, R0, UR33, !P0 ;  /* 0x0000002100007c0c */ /* 0x008fe2000c701270 */
[----:B------:R-:W-:Y:S01]  /*12350*/  LDTM.x64 R132, tmem[UR11+0x40] ;  /* 0x0000400b008479ee */ /* 0x000fe20008340000 */
[----:B------:R-:W-:Y:S01]  /*12360*/  LEA.HI.X.SX32 R3, R200, UR13, 0x2, P2 ;  /* 0x0000000dc8037c11 */ /* 0x000fe200090f16ff */
[----:B------:R-:W3:Y:S01]  /*12370*/  LDCU.64 UR24, c[0x0][0x398] ;  /* 0x00007300ff1877ac */ /* 0x000ee20008000a00 */
[----:B------:R-:W1:Y:S01]  /*12380*/  LDCU.64 UR20, c[0x0][0x398] ;  /* 0x00007300ff1477ac */ /* 0x000e620008000a00 */
[----:B------:R-:W1:Y:S01]  /*12390*/  LDCU.64 UR6, c[0x0][0x398] ;  /* 0x00007300ff0677ac */ /* 0x000e620008000a00 */
[----:B------:R-:W2:Y:S01]  /*123a0*/  @!P1 SYNCS.CCTL.IV [UR10+0x58008] ;  /* 0x05800800ff0099b1 */ /* 0x000ea2000800000a */
[----:B------:R-:W2:Y:S01]  /*123b0*/  LDCU UR47, c[0x0][0x398] ;  /* 0x00007300ff2f77ac */ /* 0x000ea20008000800 */
[----:B------:R-:W2:Y:S01]  /*123c0*/  LDCU UR48, c[0x0][0x398] ;  /* 0x00007300ff3077ac */ /* 0x000ea20008000800 */
[----:B-1----:R-:W-:Y:S01]  /*123d0*/  STL [R1+0x4], R9 ;  /* 0x0000040901007387 */ /* 0x002fe20000100800 */
[----:B------:R-:W-:Y:S01]  /*123e0*/  IMAD.MOV.U32 R252, RZ, RZ, R22 ;  /* 0x000000fffffc7224 */ /* 0x000fe200078e0016 */
[----:B------:R-:W-:Y:S01]  /*123f0*/  MOV R205, R69 ;  /* 0x0000004500cd7202 */ /* 0x000fe20000000f00 */
[----:B------:R-:W-:Y:S01]  /*12400*/  IMAD.MOV.U32 R206, RZ, RZ, R68 ;  /* 0x000000ffffce7224 */ /* 0x000fe200078e0044 */
[----:B------:R-:W-:Y:S01]  /*12410*/  STL.64 [R1+0x8], R10 ;  /* 0x0000080a01007387 */ /* 0x000fe20000100a00 */
        /* <DEDUP_REMOVED lines=23> */
[----:B------:R1:W-:Y:S01]  /*12590*/  STL [R1+0x15c], R252 ;  /* 0x00015cfc01007387 */ /* 0x0003e20000100800 */
[----:B------:R-:W-:Y:S01]  /*125a0*/  IMAD.WIDE R196, R202, 0x4, R2 ;  /* 0x00000004cac47825 */ /* 0x000fe200078e0202 */
[----:B------:R-:W-:Y:S01]  /*125b0*/  MOV R229, R45 ;  /* 0x0000002d00e57202 */ /* 0x000fe20000000f00 */
[----:B------:R-:W2:Y:S01]  /*125c0*/  LDCU UR73, c[0x0][0x398] ;  /* 0x00007300ff4977ac */ /* 0x000ea20008000800 */
[----:B------:R-:W2:Y:S01]  /*125d0*/  LDTM.x64 R68, tmem[UR11+0x80] ;  /* 0x0000800b004479ee */ /* 0x000ea20008340000 */
[----:B------:R-:W-:Y:S01]  /*125e0*/  IMAD.MOV.U32 R238, RZ, RZ, R36 ;  /* 0x000000ffffee7224 */ /* 0x000fe200078e0024 */
[----:B------:R-:W-:Y:S01]  /*125f0*/  MOV R225, R49 ;  /* 0x0000003100e17202 */ /* 0x000fe20000000f00 */
[----:B------:R-:W-:Y:S01]  /*12600*/  IMAD.MOV.U32 R236, RZ, RZ, R38 ;  /* 0x000000ffffec7224 */ /* 0x000fe200078e0026 */
[----:B------:R-:W-:Y:S01]  /*12610*/  MOV R221, R53 ;  /* 0x0000003500dd7202 */ /* 0x000fe20000000f00 */
[----:B------:R-:W-:Y:S01]  /*12620*/  IMAD.MOV.U32 R235, RZ, RZ, R39 ;  /* 0x000000ffffeb7224 */ /* 0x000fe200078e0027 */
[----:B-1----:R-:W3:Y:S01]  /*12630*/  LDL.LU R252, [R1+0x4] ;  /* 0x0000040001fc7983 */ /* 0x002ee20000300800 */
[----:B------:R-:W-:Y:S01]  /*12640*/  IMAD.MOV.U32 R234, RZ, RZ, R40 ;  /* 0x000000ffffea7224 */ /* 0x000fe200078e0028 */
[----:B------:R-:W-:Y:S01]  /*12650*/  MOV R217, R57 ;  /* 0x0000003900d97202 */ /* 0x000fe20000000f00 */
[----:B------:R-:W-:Y:S01]  /*12660*/  IMAD.MOV.U32 R232, RZ, RZ, R42 ;  /* 0x000000ffffe87224 */ /* 0x000fe200078e002a */
[----:B------:R-:W-:Y:S01]  /*12670*/  MOV R213, R61 ;  /* 0x0000003d00d57202 */ /* 0x000fe20000000f00 */
[----:B------:R-:W-:Y:S01]  /*12680*/  IMAD.MOV.U32 R231, RZ, RZ, R43 ;  /* 0x000000ffffe77224 */ /* 0x000fe200078e002b */
[----:B------:R-:W-:Y:S01]  /*12690*/  MOV R209, R65 ;  /* 0x0000004100d17202 */ /* 0x000fe20000000f00 */
[----:B------:R-:W-:Y:S01]  /*126a0*/  IMAD.MOV.U32 R230, RZ, RZ, R44 ;  /* 0x000000ffffe67224 */ /* 0x000fe200078e002c */
[----:B------:R-:W1:Y:S01]  /*126b0*/  LDCU UR52, c[0x0][0x398] ;  /* 0x00007300ff3477ac */ /* 0x000e620008000800 */
[----:B------:R-:W-:-:S02]  /*126c0*/  IMAD.MOV.U32 R228, RZ, RZ, R46 ;  /* 0x000000ffffe47224 */ /* 0x000fc400078e002e */
[----:B------:R-:W-:Y:S01]  /*126d0*/  IMAD.MOV.U32 R227, RZ, RZ, R47 ;  /* 0x000000ffffe37224 */ /* 0x000fe200078e002f */
[----:B------:R-:W1:Y:S01]  /*126e0*/  LDCU UR71, c[0x0][0x398] ;  /* 0x00007300ff4777ac */ /* 0x000e620008000800 */
[----:B------:R-:W-:Y:S02]  /*126f0*/  IMAD.MOV.U32 R226, RZ, RZ, R48 ;  /* 0x000000ffffe27224 */ /* 0x000fe400078e0030 */
[----:B------:R-:W-:Y:S01]  /*12700*/  IMAD.MOV.U32 R224, RZ, RZ, R50 ;  /* 0x000000ffffe07224 */ /* 0x000fe200078e0032 */
[----:B------:R-:W1:Y:S01]  /*12710*/  LDCU UR59, c[0x0][0x398] ;  /* 0x00007300ff3b77ac */ /* 0x000e620008000800 */
[----:B------:R-:W-:Y:S02]  /*12720*/  IMAD.MOV.U32 R223, RZ, RZ, R51 ;  /* 0x000000ffffdf7224 */ /* 0x000fe400078e0033 */
        /* <DEDUP_REMOVED lines=18> */
[----:B------:R-:W-:Y:S01]  /*12850*/  IMAD R200, R5, 0x80, R200 ;  /* 0x0000008005c87824 */ /* 0x000fe200078e02c8 */
[----:B------:R-:W1:Y:S01]  /*12860*/  LDCU UR70, c[0x0][0x398] ;  /* 0x00007300ff4677ac */ /* 0x000e620008000800 */
[----:B------:R-:W1:Y:S01]  /*12870*/  LDTM.x64 R4, tmem[UR11+0xc0] ;  /* 0x0000c00b000479ee */ /* 0x000e620008340000 */
[----:B------:R-:W-:Y:S01]  /*12880*/  NOP ;  /* 0x0000000000007918 */ /* 0x000fe20000000000 */
[----:B------:R2:W-:Y:S01]  /*12890*/  @P0 STG.E desc[UR16][R196.64], R201 ;  /* 0x000000c9c4000986 */ /* 0x0005e2000c101910 */
[----:B------:R-:W-:Y:S01]  /*128a0*/  ISETP.GE.AND P0, PT, R0, UR15, PT ;  /* 0x0000000f00007c0c */ /* 0x000fe2000bf06270 */
[----:B------:R-:W1:Y:S03]  /*128b0*/  LDCU.64 UR10, c[0x0][0x398] ;  /* 0x00007300ff0a77ac */ /* 0x000e660008000a00 */
[C---:B------:R-:W-:Y:S01]  /*128c0*/  ISETP.LT.AND P0, PT, R199.reuse, UR4, !P0 ;  /* 0x00000004c7007c0c */ /* 0x040fe2000c701270 */
[----:B------:R-:W1:Y:S01]  /*128d0*/  LDCU UR4, c[0x0][0x398] ;  /* 0x00007300ff0477ac */ /* 0x000e620008000800 */
[----:B------:R-:W1:Y:S01]  /*128e0*/  LDCU UR58, c[0x0][0x398] ;  /* 0x00007300ff3a77ac */ /* 0x000e620008000800 */
[C---:B--2---:R-:W-:Y:S01]  /*128f0*/  LEA R196, P1, R200.reuse, UR12, 0x2 ;  /* 0x0000000cc8c47c11 */ /* 0x044fe2000f8210ff */
[----:B------:R-:W2:Y:S03]  /*12900*/  LDCU UR49, c[0x0][0x398] ;  /* 0x00007300ff3177ac */ /* 0x000ea60008000800 */
[----:B------:R-:W-:Y:S01]  /*12910*/  LEA.HI.X.SX32 R197, R200, UR13, 0x2, P1 ;  /* 0x0000000dc8c57c11 */ /* 0x000fe200088f16ff */
[----:B------:R-:W1:Y:S02]  /*12920*/  LDCU.64 UR12, c[0x0][0x398] ;  /* 0x00007300ff0c77ac */ /* 0x000e640008000a00 */
[----:B------:R-:W-:Y:S01]  /*12930*/  IMAD.WIDE R200, R202, 0x4, R196 ;  /* 0x00000004cac87825 */ /* 0x000fe200078e02c4 */
[----:B------:R-:W1:Y:S04]  /*12940*/  LDCU UR39, c[0x0][0x398] ;  /* 0x00007300ff2777ac */ /* 0x000e680008000800 */
[----:B------:R2:W-:Y:S01]  /*12950*/  @P0 STG.E desc[UR16][R200.64], R68 ;  /* 0x00000044c8000986 */ /* 0x0005e2000c101910 */
[----:B------:R-:W1:Y:S01]  /*12960*/  LDCU UR45, c[0x0][0x39c] ;  /* 0x00007380ff2d77ac */ /* 0x000e620008000800 */
[----:B------:R-:W1:Y:S01]  /*12970*/  LDCU UR69, c[0x0][0x398] ;  /* 0x00007300ff4577ac */ /* 0x000e620008000800 */
[----:B------:R-:W1:Y:S01]  /*12980*/  LDCU UR54, c[0x0][0x39c] ;  /* 0x00007380ff3677ac */ /* 0x000e620008000800 */
[----:B--2---:R-:W-:Y:S01]  /*12990*/  IADD3 R68, PT, PT, R0, 0x1, RZ ;  /* 0x0000000100447810 */ /* 0x004fe20007ffe0ff */
[----:B------:R-:W2:Y:S03]  /*129a0*/  LDCU UR38, c[0x0][0x398] ;  /* 0x00007300ff2677ac */ /* 0x000ea60008000800 */
[----:B------:R-:W-:Y:S01]  /*129b0*/  ISETP.GE.AND P0, PT, R68, UR15, PT ;  /* 0x0000000f44007c0c */ /* 0x000fe2000bf06270 */
[----:B------:R-:W2:Y:S03]  /*129c0*/  LDCU UR35, c[0x0][0x398] ;  /* 0x00007300ff2377ac */ /* 0x000ea60008000800 */
[----:B------:R-:W-:Y:S01]  /*129d0*/  ISETP.LT.AND P1, PT, R198, UR30, !P0 ;  /* 0x0000001ec6007c0c */ /* 0x000fe2000c721270 */
[----:B------:R-:W-:Y:S01]  /*129e0*/  VIADD R68, R202, UR19 ;  /* 0x00000013ca447c36 */ /* 0x000fe20008000000 */
[----:B-1----:R-:W-:Y:S01]  /*129f0*/  ISETP.LT.AND P0, PT, R199, UR10, !P0 ;  /* 0x0000000ac7007c0c */ /* 0x002fe2000c701270 */
[----:B------:R-:W2:Y:S01]  /*12a00*/  LDL.LU R202, [R1+0x34] ;  /* 0x0000340001ca7983 */ /* 0x000ea20000300800 */
[----:B------:R-:W1:Y:S01]  /*12a10*/  LDCU UR10, c[0x0][0x398] ;  /* 0x00007300ff0a77ac */ /* 0x000e620008000800 */
[C---:B------:R-:W-:Y:S01]  /*12a20*/  IMAD.WIDE R200, R68.reuse, 0x4, R2 ;  /* 0x0000000444c87825 */ /* 0x040fe200078e0202 */
[----:B------:R-:W1:Y:S01]  /*12a30*/  LDCU UR65, c[0x0][0x39c] ;  /* 0x00007380ff4177ac */ /* 0x000e620008000800 */
        /* <DEDUP_REMOVED lines=25> */
[----:B---3--:R3:W-:Y:S02]  /*12bd0*/  @P1 STG.E desc[UR16][R200.64], R252 ;  /* 0x000000fcc8001986 */ /* 0x0087e4000c101910 */
[----:B---3--:R-:W-:-:S02]  /*12be0*/  IMAD.WIDE R200, R68, 0x4, R196 ;  /* 0x0000000444c87825 */ /* 0x008fc400078e02c4 */
[----:B------:R-:W3:Y:S04]  /*12bf0*/  LDL.LU R252, [R1+0x15c] ;  /* 0x00015c0001fc7983 */ /* 0x000ee80000300800 */
[----:B------:R1:W-:Y:S04]  /*12c00*/  @P0 STG.E desc[UR16][R200.64], R69 ;  /* 0x00000045c8000986 */ /* 0x0003e8000c101910 */
[----:B-1----:R-:W2:Y:S01]  /*12c10*/  LDL.LU R201, [R1+0x8] ;  /* 0x0000080001c97983 */ /* 0x002ea20000300800 */
[----:B------:R-:W-:-:S05]  /*12c20*/  VIADD R69, R0, 0x2 ;  /* 0x0000000200457836 */ /* 0x000fca0000000000 */
[----:B------:R-:W-:-:S04]  /*12c30*/  ISETP.GE.AND P0, PT, R69, UR15, PT ;  /* 0x0000000f45007c0c */ /* 0x000fc8000bf06270 */
[----:B----4-:R-:W-:Y:S01]  /*12c40*/  ISETP.LT.AND P1, PT, R198, UR28, !P0 ;  /* 0x0000001cc6007c0c */ /* 0x010fe2000c721270 */
[----:B------:R-:W-:Y:S01]  /*12c50*/  VIADD R200, R68, UR19 ;  /* 0x0000001344c87c36 */ /* 0x000fe20008000000 */
[----:B-----5:R-:W-:Y:S01]  /*12c60*/  ISETP.LT.AND P0, PT, R199, UR26, !P0 ;  /* 0x0000001ac7007c0c */ /* 0x020fe2000c701270 */
[----:B------:R-:W1:Y:S02]  /*12c70*/  LDCU UR28, c[0x0][0x398] ;  /* 0x00007300ff1c77ac */ /* 0x000e640008000800 */
[C---:B------:R-:W-:Y:S01]  /*12c80*/  IMAD.WIDE R68, R200.reuse, 0x4, R2 ;  /* 0x00000004c8447825 */ /* 0x040fe200078e0202 */
[----:B------:R-:W4:Y:S07]  /*12c90*/  LDCU UR26, c[0x0][0x398] ;  /* 0x00007300ff1a77ac */ /* 0x000f2e0008000800 */
[----:B--2---:R2:W-:Y:S02]  /*12ca0*/  @P1 STG.E desc[UR16][R68.64], R201 ;  /* 0x000000c944001986 */ /* 0x0045e4000c101910 */
[----:B--2---:R-:W-:-:S05]  /*12cb0*/  IMAD.WIDE R68, R200, 0x4, R196 ;  /* 0x00000004c8447825 */ /* 0x004fca00078e02c4 */
[----:B------:R2:W-:Y:S04]  /*12cc0*/  @P0 STG.E desc[UR16][R68.64], R70 ;  /* 0x0000004644000986 */ /* 0x0005e8000c101910 */
[----:B--2---:R-:W2:Y:S01]  /*12cd0*/  LDL.LU R69, [R1+0xc] ;  /* 0x00000c0001457983 */ /* 0x004ea20000300800 */
[----:B------:R-:W-:-:S04]  /*12ce0*/  IADD3 R68, PT, PT, R0, 0x3, RZ ;  /* 0x0000000300447810 */ /* 0x000fc80007ffe0ff */
[----:B------:R-:W-:-:S04]  /*12cf0*/  ISETP.GE.AND P0, PT, R68, UR15, PT ;  /* 0x0000000f44007c0c */ /* 0x000fc8000bf06270 */
[----:B------:R-:W-:Y:S01]  /*12d00*/  ISETP.LT.AND P1, PT, R198, UR8, !P0 ;  /* 0x00000008c6007c0c */ /* 0x000fe2000c721270 */
[----:B------:R-:W-:Y:S01]  /*12d10*/  VIADD R68, R200, UR19 ;  /* 0x00000013c8447c36 */ /* 0x000fe20008000000 */
[----:B------:R-:W-:Y:S01]  /*12d20*/  ISETP.LT.AND P0, PT, R199, UR22, !P0 ;  /* 0x00000016c7007c0c */ /* 0x000fe2000c701270 */
[----:B------:R-:W5:Y:S02]  /*12d30*/  LDCU UR22, c[0x0][0x398] ;  /* 0x00007300ff1677ac */ /* 0x000f640008000800 */
[C---:B------:R-:W-:Y:S01]  /*12d40*/  IMAD.WIDE R200, R68.reuse, 0x4, R2 ;  /* 0x0000000444c87825 */ /* 0x040fe200078e0202 */
[----:B------:R-:W1:Y:S07]  /*12d50*/  LDCU UR8, c[0x0][0x398] ;  /* 0x00007300ff0877ac */ /* 0x000e6e0008000800 */
[----:B--2---:R2:W-:Y:S02]  /*12d60*/  @P1 STG.E desc[UR16][R200.64], R69 ;  /* 0x00000045c8001986 */ /* 0x0045e4000c101910 */
[----:B--2---:R-:W-:-:S04]  /*12d70*/  IMAD.WIDE R200, R68, 0x4, R196 ;  /* 0x0000000444c87825 */ /* 0x004fc800078e02c4 */
[----:B------:R-:W-:Y:S01]  /*12d80*/  VIADD R69, R0, 0x4 ;  /* 0x0000000400457836 */ /* 0x000fe20000000000 */
[----:B------:R2:W-:Y:S04]  /*12d90*/  @P0 STG.E desc[UR16][R200.64], R71 ;  /* 0x00000047c8000986 */ /* 0x0005e8000c101910 */
[----:B------:R-:W-:Y:S01]  /*12da0*/  ISETP.GE.AND P0, PT, R69, UR15, PT ;  /* 0x0000000f45007c0c */ /* 0x000fe2000bf06270 */
[----:B--2---:R-:W2:Y:S04]  /*12db0*/  LDL.LU R200, [R1+0x2c] ;  /* 0x00002c0001c87983 */ /* 0x004ea80000300800 */
[----:B------:R-:W2:Y:S04]  /*12dc0*/  LDL.LU R201, [R1+0x30] ;  /* 0x0000300001c97983 */ /* 0x000ea80000300800 */
[----:B------:R-:W2:Y:S01]  /*12dd0*/  LDL.LU R69, [R1+0x10] ;  /* 0x0000100001457983 */ /* 0x000ea20000300800 */
[----:B------:R-:W-:Y:S01]  /*12de0*/  ISETP.LT.AND P1, PT, R198, UR24, !P0 ;  /* 0x00000018c6007c0c */ /* 0x000fe2000c721270 */
[----:B------:R-:W-:Y:S01]  /*12df0*/  VIADD R68, R68, UR19 ;  /* 0x0000001344447c36 */ /* 0x000fe20008000000 */
[----:B------:R-:W-:Y:S01]  /*12e00*/  ISETP.LT.AND P0, PT, R199, UR12, !P0 ;  /* 0x0000000cc7007c0c */ /* 0x000fe2000c701270 */
[----:B------:R-:W1:Y:S02]  /*12e10*/  LDCU UR12, c[0x0][0x39c] ;  /* 0x00007380ff0c77ac */ /* 0x000e640008000800 */
[C---:B------:R-:W-:Y:S01]  /*12e20*/  IMAD.WIDE R70, R68.reuse, 0x4, R2 ;  /* 0x0000000444467825 */ /* 0x040fe200078e0202 */
[----:B------:R-:W1:Y:S07]  /*12e30*/  LDCU UR24, c[0x0][0x398] ;  /* 0x00007300ff1877ac */ /* 0x000e6e0008000800 */
[----:B--2---:R2:W-:Y:S02]  /*12e40*/  @P1 STG.E desc[UR16][R70.64], R69 ;  /* 0x0000004546001986 */ /* 0x0045e4000c101910 */
[----:B--2---:R-:W-:Y:S01]  /*12e50*/  IMAD.WIDE R70, R68, 0x4, R196 ;  /* 0x0000000444467825 */ /* 0x004fe200078e02c4 */
[----:B------:R-:W-:-:S04]  /*12e60*/  IADD3 R69, PT, PT, R0, 0x5, RZ ;  /* 0x0000000500457810 */ /* 0x000fc80007ffe0ff */
[----:B------:R2:W-:Y:S01]  /*12e70*/  @P0 STG.E desc[UR16][R70.64], R72 ;  /* 0x0000004846000986 */ /* 0x0005e2000c101910 */
[----:B------:R-:W-:-:S03]  /*12e80*/  ISETP.GE.AND P0, PT, R69, UR15, PT ;  /* 0x0000000f45007c0c */ /* 0x000fc6000bf06270 */
[----:B--2---:R-:W2:Y:S04]  /*12e90*/  LDL.LU R72, [R1+0x24] ;  /* 0x0000240001487983 */ /* 0x004ea80000300800 */
        /* <DEDUP_REMOVED lines=21> */
[----:B--2---:R-:W-:-:S05]  /*12ff0*/  IMAD.WIDE R70, R68, 0x4, R196 ;  /* 0x0000000444467825 */ /* 0x004fca00078e02c4 */
[----:B------:R2:W-:Y:S04]  /*13000*/  @P0 STG.E desc[UR16][R70.64], R74 ;  /* 0x0000004a46000986 */ /* 0x0005e8000c101910 */
[----:B--2---:R-:W2:Y:S04]  /*13010*/  LDL.LU R71, [R1+0x1c] ;  /* 0x00001c0001477983 */ /* 0x004ea80000300800 */
[----:B------:R-:W3:Y:S01]  /*13020*/  LDL.LU R74, [R1+0x28] ;  /* 0x00002800014a7983 */ /* 0x000ee20000300800 */
[----:B------:R-:W-:-:S04]  /*13030*/  IADD3 R69, PT, PT, R0, 0x7, RZ ;  /* 0x0000000700457810 */ /* 0x000fc80007ffe0ff */
[----:B------:R-:W-:-:S04]  /*13040*/  ISETP.GE.AND P0, PT, R69, UR15, PT ;  /* 0x0000000f45007c0c */ /* 0x000fc8000bf06270 */
[----:B-1----:R-:W-:Y:S01]  /*13050*/  ISETP.LT.AND P1, PT, R198, UR4, !P0 ;  /* 0x00000004c6007c0c */ /* 0x002fe2000c721270 */
        /* <DEDUP_REMOVED lines=9> */
[----:B------:R-:W-:-:S04]  /*130f0*/  ISETP.GE.AND P0, PT, R71, UR15, PT ;  /* 0x0000000f47007c0c */ /* 0x000fc8000bf06270 */
[----:B-1----:R-:W-:Y:S01]  /*13100*/  ISETP.LT.AND P1, PT, R198, UR4, !P0 ;  /* 0x00000004c6007c0c */ /* 0x002fe2000c721270 */
[----:B------:R-:W1:Y:S01]  /*13110*/  LDCU UR4, c[0x0][0x398] ;  /* 0x00007300ff0477ac */ /* 0x000e620008000800 */
[----:B------:R-:W-:Y:S02]  /*13120*/  IADD3 R71, PT, PT, R70, UR19, RZ ;  /* 0x0000001346477c10 */ /* 0x000fe4000fffe0ff */
[----:B------:R-:W-:Y:S01]  /*13130*/  ISETP.LT.AND P0, PT, R199, UR6, !P0 ;  /* 0x00000006c7007c0c */ /* 0x000fe2000c701270 */
[----:B------:R-:W-:Y:S01]  /*13140*/  VIADD R70, R0, 0x9 ;  /* 0x0000000900467836 */ /* 0x000fe20000000000 */
[----:B------:R-:W1:Y:S01]  /*13150*/  LDCU UR6, c[0x0][0x398] ;  /* 0x00007300ff0677ac */ /* 0x000e620008000800 */
[----:B--2---:R-:W-:-:S06]  /*13160*/  IMAD.WIDE R68, R71, 0x4, R2 ;  /* 0x0000000447447825 */ /* 0x004fcc00078e0202 */
[----:B------:R2:W-:Y:S02]  /*13170*/  @P1 STG.E desc[UR16][R68.64], R73 ;  /* 0x0000004944001986 */ /* 0x0005e4000c101910 */
[----:B--2---:R-:W-:-:S05]  /*13180*/  IMAD.WIDE R68, R71, 0x4, R196 ;  /* 0x0000000447447825 */ /* 0x004fca00078e02c4 */
[----:B------:R2:W-:Y:S01]  /*13190*/  @P0 STG.E desc[UR16][R68.64], R76 ;  /* 0x0000004c44000986 */ /* 0x0005e2000c101910 */
[----:B------:R-:W-:-:S04]  /*131a0*/  ISETP.GE.AND P0, PT, R70, UR15, PT ;  /* 0x0000000f46007c0c */ /* 0x000fc8000bf06270 */
[----:B-1----:R-:W-:Y:S01]  /*131b0*/  ISETP.LT.AND P1, PT, R198, UR4, !P0 ;  /* 0x00000004c6007c0c */ /* 0x002fe2000c721270 */
[----:B------:R-:W-:Y:S01]  /*131c0*/  VIADD R71, R71, UR19 ;  /* 0x0000001347477c36 */ /* 0x000fe20008000000 */
[----:B------:R-:W-:Y:S01]  /*131d0*/  IADD3 R70, PT, PT, R0, 0xa, RZ ;  /* 0x0000000a00467810 */ /* 0x000fe20007ffe0ff */
[----:B------:R-:W1:Y:S02]  /*131e0*/  LDCU UR4, c[0x0][0x398] ;  /* 0x00007300ff0477ac */ /* 0x000e640008000800 */
[----:B--2---:R-:W-:-:S08]  /*131f0*/  IMAD.WIDE R68, R71, 0x4, R2 ;  /* 0x0000000447447825 */ /* 0x004fd000078e0202 */
[----:B------:R2:W-:Y:S01]  /*13200*/  @P1 STG.E desc[UR16][R68.64], R72 ;  /* 0x0000004844001986 */ /* 0x0005e2000c101910 */
[----:B-----5:R-:W-:Y:S01]  /*13210*/  ISETP.LT.AND P1, PT, R199, UR22, !P0 ;  /* 0x00000016c7007c0c */ /* 0x020fe2000c721270 */
[C---:B------:R-:W-:Y:S01]  /*13220*/  VIADD R73, R71.reuse, UR19 ;  /* 0x0000001347497c36 */ /* 0x040fe20008000000 */
[----:B------:R-:W-:Y:S01]  /*13230*/  ISETP.GE.AND P0, PT, R70, UR15, PT ;  /* 0x0000000f46007c0c */ /* 0x000fe2000bf06270 */
[----:B------:R-:W5:Y:S01]  /*13240*/  LDCU UR22, c[0x0][0x39c] ;  /* 0x00007380ff1677ac */ /* 0x000f620008000800 */
[----:B--2---:R-:W-:-:S09]  /*13250*/  IMAD.WIDE R68, R71, 0x4, R196 ;  /* 0x0000000447447825 */ /* 0x004fd200078e02c4 */
[----:B------:R2:W-:Y:S01]  /*13260*/  @P1 STG.E desc[UR16][R68.64], R77 ;  /* 0x0000004d44001986 */ /* 0x0005e2000c101910 */
[----:B------:R-:W-:Y:S01]  /*13270*/  ISETP.LT.AND P1, PT, R198, UR47, !P0 ;  /* 0x0000002fc6007c0c */ /* 0x000fe2000c721270 */
[C---:B------:R-:W-:Y:S01]  /*13280*/  VIADD R72, R0.reuse, 0xb ;  /* 0x0000000b00487836 */ /* 0x040fe20000000000 */
[----:B------:R-:W-:Y:S01]  /*13290*/  ISETP.LT.AND P0, PT, R199, UR28, !P0 ;  /* 0x0000001cc7007c0c */ /* 0x000fe2000c701270 */
[C---:B------:R-:W-:Y:S01]  /*132a0*/  IMAD.WIDE R70, R73.reuse, 0x4, R2 ;  /* 0x0000000449467825 */ /* 0x040fe200078e0202 */
[----:B------:R-:W-:Y:S01]  /*132b0*/  IADD3 R76, PT, PT, R0, 0x11, RZ ;  /* 0x00000011004c7810 */ /* 0x000fe20007ffe0ff */
[----:B------:R-:W1:Y:S01]  /*132c0*/  LDCU UR28, c[0x0][0x39c] ;  /* 0x00007380ff1c77ac */ /* 0x000e620008000800 */
[----:B------:R-:W-:Y:S02]  /*132d0*/  ISETP.GE.AND P6, PT, R72, UR15, PT ;  /* 0x0000000f48007c0c */ /* 0x000fe4000bfc6270 */
[----:B------:R-:W-:Y:S01]  /*132e0*/  IADD3 R72, PT, PT, R0, 0xc, RZ ;  /* 0x0000000c00487810 */ /* 0x000fe20007ffe0ff */
[C---:B------:R-:W-:Y:S01]  /*132f0*/  VIADD R75, R73.reuse, UR19 ;  /* 0x00000013494b7c36 */ /* 0x040fe20008000000 */
[----:B------:R-:W-:Y:S01]  /*13300*/  ISETP.LT.AND P3, PT, R198, UR48, !P6 ;  /* 0x00000030c6007c0c */ /* 0x000fe2000f761270 */
[----:B--2---:R-:W-:Y:S01]  /*13310*/  IMAD.WIDE R68, R73, 0x4, R196 ;  /* 0x0000000449447825 */ /* 0x004fe200078e02c4 */
[----:B------:R-:W2:Y:S01]  /*13320*/  LDCU UR47, c[0x0][0x398] ;  /* 0x00007300ff2f77ac */ /* 0x000ea20008000800 */
[----:B---3--:R3:W-:Y:S01]  /*13330*/  @P1 STG.E desc[UR16][R70.64], R74 ;  /* 0x0000004a46001986 */ /* 0x0087e2000c101910 */
[----:B------:R-:W-:-:S02]  /*13340*/  ISETP.GE.AND P1, PT, R72, UR15, PT ;  /* 0x0000000f48007c0c */ /* 0x000fc4000bf26270 */
[----:B------:R-:W-:Y:S01]  /*13350*/  ISETP.LT.AND P6, PT, R199, UR73, !P6 ;  /* 0x00000049c7007c0c */ /* 0x000fe2000f7c1270 */
[----:B------:R1:W-:Y:S01]  /*13360*/  @P0 STG.E desc[UR16][R68.64], R78 ;  /* 0x0000004e44000986 */ /* 0x0003e2000c101910 */
[----:B------:R-:W-:Y:S01]  /*13370*/  ISETP.LT.AND P5, PT, R198, UR52, !P1 ;  /* 0x00000034c6007c0c */ /* 0x000fe2000cfa1270 */
[C---:B------:R-:W-:Y:S01]  /*13380*/  IMAD.WIDE R72, R75.reuse, 0x4, R2 ;  /* 0x000000044b487825 */ /* 0x040fe200078e0202 */
[----:B------:R-:W2:Y:S03]  /*13390*/  LDCU UR48, c[0x0][0x398] ;  /* 0x00007300ff3077ac */ /* 0x000ea60008000800 */
[C---:B---3--:R-:W-:Y:S01]  /*133a0*/  VIADD R71, R0.reuse, 0xd ;  /* 0x0000000d00477836 */ /* 0x048fe20000000000 */
[C---:B------:R-:W-:Y:S01]  /*133b0*/  IADD3 R70, PT, PT, R0.reuse, 0xe, RZ ;  /* 0x0000000e00467810 */ /* 0x040fe20007ffe0ff */
[----:B------:R-:W-:Y:S01]  /*133c0*/  VIADD R77, R75, UR19 ;  /* 0x000000134b4d7c36 */ /* 0x000fe20008000000 */
[----:B------:R-:W3:Y:S01]  /*133d0*/  LDCU UR52, c[0x0][0x39c] ;  /* 0x00007380ff3477ac */ /* 0x000ee20008000800 */
[----:B-1----:R-:W-:Y:S01]  /*133e0*/  VIADD R68, R0, 0xf ;  /* 0x0000000f00447836 */ /* 0x002fe20000000000 */
[----:B------:R-:W-:Y:S01]  /*133f0*/  ISETP.GE.AND P2, PT, R71, UR15, PT ;  /* 0x0000000f47007c0c */ /* 0x000fe2000bf46270 */
[----:B------:R1:W-:Y:S01]  /*13400*/  @P3 STG.E desc[UR16][R72.64], R200 ;  /* 0x000000c848003986 */ /* 0x0003e2000c101910 */
[----:B------:R-:W-:Y:S01]  /*13410*/  ISETP.GE.AND P0, PT, R70, UR15, PT ;  /* 0x0000000f46007c0c */ /* 0x000fe2000bf06270 */
[----:B------:R-:W-:Y:S01]  /*13420*/  IMAD.WIDE R70, R75, 0x4, R196 ;  /* 0x000000044b467825 */ /* 0x000fe200078e02c4 */
[----:B------:R-:W-:Y:S01]  /*13430*/  ISETP.LT.AND P1, PT, R199, UR71, !P1 ;  /* 0x00000047c7007c0c */ /* 0x000fe2000cf21270 */
[----:B------:R-:W2:Y:S01]  /*13440*/  LDCU UR73, c[0x0][0x398] ;  /* 0x00007300ff4977ac */ /* 0x000ea20008000800 */
[----:B------:R-:W-:-:S02]  /*13450*/  ISETP.LT.AND P4, PT, R198, UR32, !P2 ;  /* 0x00000020c6007c0c */ /* 0x000fc4000d781270 */
[----:B------:R-:W-:Y:S01]  /*13460*/  ISETP.GE.AND P3, PT, R68, UR15, PT ;  /* 0x0000000f44007c0c */ /* 0x000fe2000bf66270 */
[----:B------:R-:W-:Y:S01]  /*13470*/  IMAD.WIDE R68, R77, 0x4, R2 ;  /* 0x000000044d447825 */ /* 0x000fe200078e0202 */
[----:B------:R-:W-:-:S03]  /*13480*/  ISETP.LT.AND P2, PT, R199, UR10, !P2 ;  /* 0x0000000ac7007c0c */ /* 0x000fc6000d741270 */
[C---:B-1----:R-:W-:Y:S01]  /*13490*/  IMAD.WIDE R72, R77.reuse, 0x4, R196 ;  /* 0x000000044d487825 */ /* 0x042fe200078e02c4 */
[----:B------:R-:W-:Y:S01]  /*134a0*/  IADD3 R77, PT, PT, R77, UR19, RZ ;  /* 0x000000134d4d7c10 */ /* 0x000fe2000fffe0ff */
[----:B------:R1:W-:Y:S01]  /*134b0*/  @P6 STG.E desc[UR16][R70.64], R79 ;  /* 0x0000004f46006986 */ /* 0x0003e2000c101910 */
[----:B------:R-:W-:Y:S01]  /*134c0*/  ISETP.LT.AND P6, PT, R198, UR59, !P0 ;  /* 0x0000003bc6007c0c */ /* 0x000fe2000c7c1270 */
[----:B------:R-:W-:Y:S01]  /*134d0*/  VIADD R74, R0, 0x10 ;  /* 0x00000010004a7836 */ /* 0x000fe20000000000 */
[C---:B------:R-:W-:Y:S01]  /*134e0*/  ISETP.LT.AND P0, PT, R199.reuse, UR72, !P0 ;  /* 0x00000048c7007c0c */ /* 0x040fe2000c701270 */
[----:B------:R2:W-:Y:S01]  /*134f0*/  @P5 STG.E desc[UR16][R68.64], R201 ;  /* 0x000000c944005986 */ /* 0x0005e2000c101910 */
[----:B------:R-:W-:Y:S01]  /*13500*/  ISETP.LT.AND P5, PT, R198, UR41, !P3 ;  /* 0x00000029c6007c0c */ /* 0x000fe2000dfa1270 */
[----:B------:R-:W3:Y:S01]  /*13510*/  LDCU UR10, c[0x0][0x39c] ;  /* 0x00007380ff0a77ac */ /* 0x000ee20008000800 */
[----:B------:R-:W-:Y:S01]  /*13520*/  ISETP.LT.AND P3, PT, R199, UR57, !P3 ;  /* 0x00000039c7007c0c */ /* 0x000fe2000df61270 */
[----:B------:R3:W-:Y:S01]  /*13530*/  @P1 STG.E desc[UR16][R72.64], R80 ;  /* 0x0000005048001986 */ /* 0x0007e2000c101910 */
[----:B------:R-:W4:Y:S01]  /*13540*/  LDCU UR71, c[0x0][0x398] ;  /* 0x00007300ff4777ac */ /* 0x000f220008000800 */
[C---:B-1----:R-:W-:Y:S01]  /*13550*/  IMAD.WIDE R70, R77.reuse, 0x4, R2 ;  /* 0x000000044d467825 */ /* 0x042fe200078e0202 */
[----:B------:R-:W1:Y:S03]  /*13560*/  LDCU UR32, c[0x0][0x398] ;  /* 0x00007300ff2077ac */ /* 0x000e660008000800 */
[C---:B--2---:R-:W-:Y:S01]  /*13570*/  IMAD.WIDE R68, R77.reuse, 0x4, R196 ;  /* 0x000000044d447825 */ /* 0x044fe200078e02c4 */
[----:B------:R-:W-:Y:S01]  /*13580*/  ISETP.GE.AND P1, PT, R74, UR15, PT ;  /* 0x0000000f4a007c0c */ /* 0x000fe2000bf26270 */
[----:B------:R-:W-:Y:S01]  /*13590*/  @P4 STG.E desc[UR16][R70.64], R202 ;  /* 0x000000ca46004986 */ /* 0x000fe2000c101910 */
[----:B------:R-:W2:Y:S01]  /*135a0*/  LDCU UR41, c[0x0][0x39c] ;  /* 0x00007380ff2977ac */ /* 0x000ea20008000800 */
[----:B------:R-:W-:-:S02]  /*135b0*/  VIADD R77, R77, UR19 ;  /* 0x000000134d4d7c36 */ /* 0x000fc40008000000 */
[----:B------:R1:W-:Y:S01]  /*135c0*/  @P2 STG.E desc[UR16][R68.64], R81 ;  /* 0x0000005144002986 */ /* 0x0003e2000c101910 */
[----:B------:R-:W-:Y:S01]  /*135d0*/  ISETP.GE.AND P2, PT, R76, UR43, PT ;  /* 0x0000002b4c007c0c */ /* 0x000fe2000bf46270 */
[C---:B---3--:R-:W-:Y:S01]  /*135e0*/  IMAD.WIDE R72, R77.reuse, 0x4, R2 ;  /* 0x000000044d487825 */ /* 0x048fe200078e0202 */
[----:B------:R-:W-:Y:S01]  /*135f0*/  ISETP.LT.AND P4, PT, R198, UR77, !P1 ;  /* 0x0000004dc6007c0c */ /* 0x000fe2000cf81270 */
[----:B------:R-:W3:Y:S02]  /*13600*/  LDCU UR59, c[0x0][0x398] ;  /* 0x00007300ff3b77ac */ /* 0x000ee40008000800 */
[----:B------:R-:W-:Y:S01]  /*13610*/  IMAD.WIDE R74, R77, 0x4, R196 ;  /* 0x000000044d4a7825 */ /* 0x000fe200078e02c4 */
[----:B------:R-:W-:Y:S01]  /*13620*/  ISETP.LT.AND P1, PT, R199, UR20, !P1 ;  /* 0x00000014c7007c0c */ /* 0x000fe2000cf21270 */
[----:B------:R-:W2:Y:S02]  /*13630*/  LDCU UR72, c[0x0][0x398] ;  /* 0x00007300ff4877ac */ /* 0x000ea40008000800 */
[----:B------:R-:W-:-:S02]  /*13640*/  VIADD R77, R77, UR19 ;  /* 0x000000134d4d7c36 */ /* 0x000fc40008000000 */
[----:B------:R-:W-:Y:S01]  /*13650*/  VIADD R76, R0, 0x12 ;  /* 0x00000012004c7836 */ /* 0x000fe20000000000 */
[----:B------:R2:W-:Y:S01]  /*13660*/  @P6 STG.E desc[UR16][R72.64], R252 ;  /* 0x000000fc48006986 */ /* 0x0005e2000c101910 */
[C---:B-1----:R-:W-:Y:S01]  /*13670*/  IMAD.WIDE R68, R77.reuse, 0x4, R2 ;  /* 0x000000044d447825 */ /* 0x042fe200078e0202 */
[----:B------:R-:W1:Y:S02]  /*13680*/  LDCU UR77, c[0x0][0x39c] ;  /* 0x00007380ff4d77ac */ /* 0x000e640008000800 */
[----:B------:R3:W-:Y:S01]  /*13690*/  @P0 STG.E desc[UR16][R74.64], R82 ;  /* 0x000000524a000986 */ /* 0x0007e2000c101910 */
[C---:B------:R-:W-:Y:S01]  /*136a0*/  IMAD.WIDE R70, R77.reuse, 0x4, R196 ;  /* 0x000000044d467825 */ /* 0x040fe200078e02c4 */
[----:B------:R-:W-:Y:S01]  /*136b0*/  IADD3 R77, PT, PT, R77, UR19, RZ ;  /* 0x000000134d4d7c10 */ /* 0x000fe2000fffe0ff */
[----:B------:R-:W1:Y:S01]  /*136c0*/  LDCU UR57, c[0x0][0x398] ;  /* 0x00007300ff3977ac */ /* 0x000e620008000800 */
[----:B------:R-:W-:Y:S01]  /*136d0*/  ISETP.GE.AND P0, PT, R76, UR68, PT ;  /* 0x000000444c007c0c */ /* 0x000fe2000bf06270 */
[----:B------:R-:W-:Y:S01]  /*136e0*/  VIADD R76, R0, 0x13 ;  /* 0x00000013004c7836 */ /* 0x000fe20000000000 */
[C---:B------:R-:W-:Y:S01]  /*136f0*/  ISETP.LT.AND P6, PT, R198.reuse, UR70, !P2 ;  /* 0x00000046c6007c0c */ /* 0x040fe2000d7c1270 */
[----:B------:R1:W-:Y:S01]  /*13700*/  @P5 STG.E desc[UR16][R68.64], R251 ;  /* 0x000000fb44005986 */ /* 0x0003e2000c101910 */
[----:B------:R-:W-:Y:S01]  /*13710*/  ISETP.LT.AND P2, PT, R199, UR58, !P2 ;  /* 0x0000003ac7007c0c */ /* 0x000fe2000d741270 */
[C---:B--2---:R-:W-:Y:S01]  /*13720*/  IMAD.WIDE R72, R77.reuse, 0x4, R2 ;  /* 0x000000044d487825 */ /* 0x044fe200078e0202 */
[----:B------:R-:W-:Y:S01]  /*13730*/  ISETP.LT.AND P5, PT, R198, UR49, !P0 ;  /* 0x00000031c6007c0c */ /* 0x000fe2000c7a1270 */
[----:B------:R2:W-:Y:S01]  /*13740*/  @P3 STG.E desc[UR16][R70.64], R83 ;  /* 0x0000005346003986 */ /* 0x0005e2000c101910 */
[----:B------:R-:W-:Y:S01]  /*13750*/  ISETP.GE.AND P3, PT, R76, UR12, PT ;  /* 0x0000000c4c007c0c */ /* 0x000fe2000bf66270 */
[----:B---3--:R-:W-:Y:S01]  /*13760*/  IMAD.WIDE R74, R77, 0x4, R196 ;  /* 0x000000044d4a7825 */ /* 0x008fe200078e02c4 */
[----:B------:R-:W-:Y:S01]  /*13770*/  IADD3 R76, PT, PT, R0, 0x14, RZ ;  /* 0x00000014004c7810 */ /* 0x000fe20007ffe0ff */
[----:B------:R3:W-:Y:S01]  /*13780*/  @P4 STG.E desc[UR16][R72.64], R250 ;  /* 0x000000fa48004986 */ /* 0x0007e2000c101910 */
[----:B------:R-:W-:Y:S01]  /*13790*/  ISETP.LT.AND P0, PT, R199, UR39, !P0 ;  /* 0x00000027c7007c0c */ /* 0x000fe2000c701270 */
[----:B------:R-:W-:Y:S01]  /*137a0*/  VIADD R77, R77, UR19 ;  /* 0x000000134d4d7c36 */ /* 0x000fe20008000000 */
[----:B------:R-:W-:Y:S01]  /*137b0*/  ISETP.LT.AND P4, PT, R198, UR69, !P3 ;  /* 0x00000045c6007c0c */ /* 0x000fe2000df81270 */
[----:B------:R3:W-:Y:S01]  /*137c0*/  @P1 STG.E desc[UR16][R74.64], R84 ;  /* 0x000000544a001986 */ /* 0x0007e2000c101910 */
[----:B------:R-:W-:Y:S01]  /*137d0*/  ISETP.GE.AND P1, PT, R76, UR45, PT ;  /* 0x0000002d4c007c0c */ /* 0x000fe2000bf26270 */
[C---:B-1----:R-:W-:Y:S01]  /*137e0*/  IMAD.WIDE R68, R77.reuse, 0x4, R2 ;  /* 0x000000044d447825 */ /* 0x042fe200078e0202 */
[----:B------:R-:W1:Y:S03]  /*137f0*/  LDCU UR15, c[0x0][0x398] ;  /* 0x00007300ff0f77ac */ /* 0x000e660008000800 */
[----:B--2---:R-:W-:Y:S01]  /*13800*/  IMAD.WIDE R70, R77, 0x4, R196 ;  /* 0x000000044d467825 */ /* 0x004fe200078e02c4 */
[----:B------:R-:W-:Y:S01]  /*13810*/  ISETP.LT.AND P3, PT, R199, UR6, !P3 ;  /* 0x00000006c7007c0c */ /* 0x000fe2000df61270 */
[----:B------:R-:W2:Y:S02]  /*13820*/  LDCU UR70, c[0x0][0x39c] ;  /* 0x00007380ff4677ac */ /* 0x000ea40008000800 */
[----:B------:R-:W-:-:S02]  /*13830*/  VIADD R77, R77, UR19 ;  /* 0x000000134d4d7c36 */ /* 0x000fc40008000000 */
[----:B------:R-:W-:Y:S01]  /*13840*/  VIADD R76, R0, 0x15 ;  /* 0x00000015004c7836 */ /* 0x000fe20000000000 */
[----:B------:R1:W-:Y:S01]  /*13850*/  @P6 STG.E desc[UR16][R68.64], R249 ;  /* 0x000000f944006986 */ /* 0x0003e2000c101910 */
[C---:B---3--:R-:W-:Y:S01]  /*13860*/  IMAD.WIDE R72, R77.reuse, 0x4, R2 ;  /* 0x000000044d487825 */ /* 0x048fe200078e0202 */
[----:B------:R-:W3:Y:S02]  /*13870*/  LDCU UR20, c[0x0][0x398] ;  /* 0x00007300ff1477ac */ /* 0x000ee40008000800 */
[----:B------:R2:W-:Y:S01]  /*13880*/  @P2 STG.E desc[UR16][R70.64], R85 ;  /* 0x0000005546002986 */ /* 0x0005e2000c101910 */
[C---:B------:R-:W-:Y:S01]  /*13890*/  IMAD.WIDE R74, R77.reuse, 0x4, R196 ;  /* 0x000000044d4a7825 */ /* 0x040fe200078e02c4 */
[----:B------:R-:W-:Y:S01]  /*138a0*/  IADD3 R77, PT, PT, R77, UR19, RZ ;  /* 0x000000134d4d7c10 */ /* 0x000fe2000fffe0ff */
[----:B------:R-:W3:Y:S01]  /*138b0*/  LDCU UR43, c[0x0][0x398] ;  /* 0x00007300ff2b77ac */ /* 0x000ee20008000800 */
[----:B------:R-:W-:Y:S01]  /*138c0*/  ISETP.GE.AND P2, PT, R76, UR54, PT ;  /* 0x000000364c007c0c */ /* 0x000fe2000bf46270 */
[----:B------:R-:W-:Y:S01]  /*138d0*/  VIADD R76, R0, 0x16 ;  /* 0x00000016004c7836 */ /* 0x000fe20000000000 */
[C---:B------:R-:W-:Y:S01]  /*138e0*/  ISETP.LT.AND P6, PT, R198.reuse, UR38, !P1 ;  /* 0x00000026c6007c0c */ /* 0x040fe2000cfc1270 */
[----:B------:R3:W-:Y:S01]  /*138f0*/  @P5 STG.E desc[UR16][R72.64], R248 ;  /* 0x000000f848005986 */ /* 0x0007e2000c101910 */
[----:B------:R-:W-:Y:S01]  /*13900*/  ISETP.LT.AND P1, PT, R199, UR35, !P1 ;  /* 0x00000023c7007c0c */ /* 0x000fe2000cf21270 */
[C---:B-1----:R-:W-:Y:S01]  /*13910*/  IMAD.WIDE R68, R77.reuse, 0x4, R2 ;  /* 0x000000044d447825 */ /* 0x042fe200078e0202 */
[----:B------:R-:W-:Y:S01]  /*13920*/  ISETP.LT.AND P5, PT, R198, UR67, !P2 ;  /* 0x00000043c6007c0c */ /* 0x000fe2000d7a1270 */
[----:B------:R1:W-:Y:S01]  /*13930*/  @P0 STG.E desc[UR16][R74.64], R86 ;  /* 0x000000564a000986 */ /* 0x0003e2000c101910 */
[----:B------:R-:W-:Y:S01]  /*13940*/  ISETP.GE.AND P0, PT, R76, UR65, PT ;  /* 0x000000414c007c0c */ /* 0x000fe2000bf06270 */
[----:B--2---:R-:W-:Y:S01]  /*13950*/  IMAD.WIDE R70, R77, 0x4, R196 ;  /* 0x000000044d467825 */ /* 0x004fe200078e02c4 */
[----:B------:R-:W-:Y:S01]  /*13960*/  IADD3 R76, PT, PT, R0, 0x17, RZ ;  /* 0x00000017004c7810 */ /* 0x000fe20007ffe0ff */
[----:B------:R2:W-:Y:S01]  /*13970*/  @P4 STG.E desc[UR16][R68.64], R247 ;  /* 0x000000f744004986 */ /* 0x0005e2000c101910 */
[----:B------:R-:W-:Y:S01]  /*13980*/  ISETP.LT.AND P2, PT, R199, UR30, !P2 ;  /* 0x0000001ec7007c0c */ /* 0x000fe2000d741270 */
[----:B------:R-:W-:Y:S01]  /*13990*/  VIADD R77, R77, UR19 ;  /* 0x000000134d4d7c36 */ /* 0x000fe20008000000 */
[----:B------:R-:W-:Y:S01]  /*139a0*/  ISETP.LT.AND P4, PT, R198, UR40, !P0 ;  /* 0x00000028c6007c0c */ /* 0x000fe2000c781270 */
[----:B------:R2:W-:Y:S01]  /*139b0*/  @P3 STG.E desc[UR16][R70.64], R87 ;  /* 0x0000005746003986 */ /* 0x0005e2000c101910 */
[----:B------:R-:W-:Y:S01]  /*139c0*/  ISETP.GE.AND P3, PT, R76, UR55, PT ;  /* 0x000000374c007c0c */ /* 0x000fe2000bf66270 */
[C---:B---3--:R-:W-:Y:S01]  /*139d0*/  IMAD.WIDE R72, R77.reuse, 0x4, R2 ;  /* 0x000000044d487825 */ /* 0x048fe200078e0202 */
[----:B------:R-:W3:Y:S03]  /*139e0*/  LDCU UR49, c[0x0][0x39c] ;  /* 0x00007380ff3177ac */ /* 0x000ee60008000800 */
[----:B-1----:R-:W-:Y:S01]  /*139f0*/  IMAD.WIDE R74, R77, 0x4, R196 ;  /* 0x000000044d4a7825 */ /* 0x002fe200078e02c4 */
[----:B------:R-:W-:Y:S01]  /*13a00*/  ISETP.LT.AND P0, PT, R199, UR33, !P0 ;  /* 0x00000021c7007c0c */ /* 0x000fe2000c701270 */
[----:B------:R-:W1:Y:S02]  /*13a10*/  LDCU UR58, c[0x0][0x398] ;  /* 0x00007300ff3a77ac */ /* 0x000e640008000800 */
[----:B------:R-:W-:-:S02]  /*13a20*/  VIADD R77, R77, UR19 ;  /* 0x000000134d4d7c36 */ /* 0x000fc40008000000 */
[----:B------:R-:W-:Y:S01]  /*13a30*/  VIADD R76, R0, 0x18 ;  /* 0x00000018004c7836 */ /* 0x000fe20000000000 */
[----:B------:R1:W-:Y:S01]  /*13a40*/  @P6 STG.E desc[UR16][R72.64], R246 ;  /* 0x000000f648006986 */ /* 0x0003e2000c101910 */
[C---:B--2---:R-:W-:Y:S01]  /*13a50*/  IMAD.WIDE R68, R77.reuse, 0x4, R2 ;  /* 0x000000044d447825 */ /* 0x044fe200078e0202 */
[----:B------:R-:W2:Y:S02]  /*13a60*/  LDCU UR68, c[0x0][0x398] ;  /* 0x00007300ff4477ac */ /* 0x000ea40008000800 */
[----:B------:R3:W-:Y:S01]  /*13a70*/  @P1 STG.E desc[UR16][R74.64], R88 ;  /* 0x000000584a001986 */ /* 0x0007e2000c101910 */
[C---:B------:R-:W-:Y:S01]  /*13a80*/  IMAD.WIDE R70, R77.reuse, 0x4, R196 ;  /* 0x000000044d467825 */ /* 0x040fe200078e02c4 */
[----:B------:R-:W-:Y:S01]  /*13a90*/  IADD3 R77, PT, PT, R77, UR19, RZ ;  /* 0x000000134d4d7c10 */ /* 0x000fe2000fffe0ff */
[----:B------:R-:W2:Y:S01]  /*13aa0*/  LDCU UR39, c[0x0][0x398] ;  /* 0x00007300ff2777ac */ /* 0x000ea20008000800 */
        /* <DEDUP_REMOVED lines=17> */
[C---:B--2---:R-:W-:Y:S01]  /*13bc0*/  IMAD.WIDE R68, R77.reuse, 0x4, R2 ;  /* 0x000000044d447825 */ /* 0x044fe200078e0202 */
[----:B------:R-:W2:Y:S03]  /*13bd0*/  LDCU UR69, c[0x0][0x39c] ;  /* 0x00007380ff4577ac */ /* 0x000ea60008000800 */
[----:B-1----:R-:W-:Y:S01]  /*13be0*/  IMAD.WIDE R70, R77, 0x4, R196 ;  /* 0x000000044d467825 */ /* 0x002fe200078e02c4 */
[----:B------:R-:W-:Y:S01]  /*13bf0*/  ISETP.LT.AND P2, PT, R199, UR4, !P2 ;  /* 0x00000004c7007c0c */ /* 0x000fe2000d741270 */
[----:B------:R-:W1:Y:S02]  /*13c00*/  LDCU UR12, c[0x0][0x398] ;  /* 0x00007300ff0c77ac */ /* 0x000e640008000800 */
        /* <DEDUP_REMOVED lines=11> */
[C---:B----4-:R-:W-:Y:S01]  /*13cc0*/  ISETP.LT.AND P6, PT, R198.reuse, UR26, !P0 ;  /* 0x0000001ac6007c0c */ /* 0x050fe2000c7c1270 */
        /* <DEDUP_REMOVED lines=14> */
[C---:B----4-:R-:W-:Y:S01]  /*13db0*/  IMAD.WIDE R72, R77.reuse, 0x4, R2 ;  /* 0x000000044d487825 */ /* 0x050fe200078e0202 */
[----:B------:R-:W4:Y:S03]  /*13dc0*/  LDCU UR45, c[0x0][0x398] ;  /* 0x00007300ff2d77ac */ /* 0x000f260008000800 */
        /* <DEDUP_REMOVED lines=12> */
[----:B-----5:R-:W-:Y:S01]  /*13e90*/  ISETP.GE.AND P0, PT, R76, UR22, PT ;  /* 0x000000164c007c0c */ /* 0x020fe2000bf06270 */
        /* <DEDUP_REMOVED lines=16> */
[C---:B-----5:R-:W-:Y:S01]  /*13fa0*/  IMAD.WIDE R68, R77.reuse, 0x4, R2 ;  /* 0x000000044d447825 */ /* 0x060fe200078e0202 */
[----:B------:R-:W5:Y:S03]  /*13fb0*/  LDCU UR76, c[0x0][0x39c] ;  /* 0x00007380ff4c77ac */ /* 0x000f660008000800 */
        /* <DEDUP_REMOVED lines=9> */
[C---:B--2---:R-:W-:Y:S01]  /*14050*/  IMAD.WIDE R74, R77.reuse, 0x4, R196 ;  /* 0x000000044d4a7825 */ /* 0x044fe200078e02c4 */
[----:B------:R-:W-:Y:S01]  /*14060*/  IADD3 R77, PT, PT, R77, UR19, RZ ;  /* 0x000000134d4d7c10 */ /* 0x000fe2000fffe0ff */
[----:B------:R-:W2:Y:S01]  /*14070*/  LDCU UR40, c[0x0][0x39c] ;  /* 0x00007380ff2877ac */ /* 0x000ea20008000800 */
[----:B------:R-:W-:Y:S01]  /*14080*/  ISETP.GE.AND P2, PT, R76, UR52, PT ;  /* 0x000000344c007c0c */ /* 0x000fe2000bf46270 */
[----:B------:R-:W-:Y:S01]  /*14090*/  VIADD R76, R0, 0x22 ;  /* 0x00000022004c7836 */ /* 0x000fe20000000000 */
[----:B------:R-:W-:Y:S01]  /*140a0*/  ISETP.LT.AND P6, PT, R198, UR48, !P1 ;  /* 0x00000030c6007c0c */ /* 0x000fe2000cfc1270 */
[----:B------:R2:W-:Y:S01]  /*140b0*/  @P5 STG.E desc[UR16][R72.64], R236 ;  /* 0x000000ec48005986 */ /* 0x0005e2000c101910 */
[----:B------:R-:W-:Y:S01]  /*140c0*/  ISETP.LT.AND P1, PT, R199, UR73, !P1 ;  /* 0x00000049c7007c0c */ /* 0x000fe2000cf21270 */
[C---:B-1----:R-:W-:Y:S01]  /*140d0*/  IMAD.WIDE R68, R77.reuse, 0x4, R2 ;  /* 0x000000044d447825 */ /* 0x042fe200078e0202 */
[----:B------:R-:W1:Y:S01]  /*140e0*/  LDCU UR33, c[0x0][0x398] ;  /* 0x00007300ff2177ac */ /* 0x000e620008000800 */
[----:B------:R3:W-:Y:S02]  /*140f0*/  @P0 STG.E desc[UR16][R74.64], R98 ;  /* 0x000000624a000986 */ /* 0x0007e4000c101910 */
[C---:B----4-:R-:W-:Y:S01]  /*14100*/  IMAD.WIDE R70, R77.reuse, 0x4, R196 ;  /* 0x000000044d467825 */ /* 0x050fe200078e02c4 */
[----:B------:R-:W-:Y:S01]  /*14110*/  ISETP.GE.AND P0, PT, R76, UR10, PT ;  /* 0x0000000a4c007c0c */ /* 0x000fe2000bf06270 */
[----:B------:R-:W4:Y:S02]  /*14120*/  LDCU UR55, c[0x0][0x398] ;  /* 0x00007300ff3777ac */ /* 0x000f240008000800 */
[----:B------:R-:W-:Y:S01]  /*14130*/  VIADD R77, R77, UR19 ;  /* 0x000000134d4d7c36 */ /* 0x000fe20008000000 */
[----:B------:R-:W-:Y:S01]  /*14140*/  IADD3 R76, PT, PT, R0, 0x23, RZ ;  /* 0x00000023004c7810 */ /* 0x000fe20007ffe0ff */
[----:B------:R-:W1:Y:S01]  /*14150*/  LDCU UR56, c[0x0][0x39c] ;  /* 0x00007380ff3877ac */ /* 0x000e620008000800 */
[----:B------:R-:W-:Y:S01]  /*14160*/  ISETP.LT.AND P5, PT, R198, UR71, !P2 ;  /* 0x00000047c6007c0c */ /* 0x000fe2000d7a1270 */
[----:B--2---:R-:W-:Y:S01]  /*14170*/  IMAD.WIDE R72, R77, 0x4, R2 ;  /* 0x000000044d487825 */ /* 0x004fe200078e0202 */
[----:B------:R-:W-:Y:S01]  /*14180*/  ISETP.LT.AND P2, PT, R199, UR32, !P2 ;  /* 0x00000020c7007c0c */ /* 0x000fe2000d741270 */
[----:B------:R2:W-:Y:S01]  /*14190*/  @P4 STG.E desc[UR16][R68.64], R235 ;  /* 0x000000eb44004986 */ /* 0x0005e2000c101910 */
[----:B------:R-:W1:Y:S01]  /*141a0*/  LDCU UR66, c[0x0][0x398] ;  /* 0x00007300ff4277ac */ /* 0x000e620008000800 */
[C---:B---3--:R-:W-:Y:S01]  /*141b0*/  IMAD.WIDE R74, R77.reuse, 0x4, R196 ;  /* 0x000000044d4a7825 */ /* 0x048fe200078e02c4 */
[----:B------:R-:W-:Y:S01]  /*141c0*/  ISETP.GE.AND P4, PT, R76, UR41, PT ;  /* 0x000000294c007c0c */ /* 0x000fe2000bf86270 */
[----:B------:R3:W-:Y:S01]  /*141d0*/  @P3 STG.E desc[UR16][R70.64], R99 ;  /* 0x0000006346003986 */ /* 0x0007e2000c101910 */
[----:B------:R-:W1:Y:S01]  /*141e0*/  LDCU UR46, c[0x0][0x398] ;  /* 0x00007300ff2e77ac */ /* 0x000e620008000800 */
[----:B------:R-:W-:Y:S01]  /*141f0*/  VIADD R77, R77, UR19 ;  /* 0x000000134d4d7c36 */ /* 0x000fe20008000000 */
[----:B------:R-:W-:Y:S01]  /*14200*/  ISETP.LT.AND P3, PT, R198, UR59, !P0 ;  /* 0x0000003bc6007c0c */ /* 0x000fe2000c761270 */
[----:B------:R-:W-:Y:S01]  /*14210*/  VIADD R76, R0, 0x24 ;  /* 0x00000024004c7836 */ /* 0x000fe20000000000 */
[----:B------:R-:W-:Y:S01]  /*14220*/  ISETP.LT.AND P0, PT, R199, UR72, !P0 ;  /* 0x00000048c7007c0c */ /* 0x000fe2000c701270 */
[----:B------:R4:W-:Y:S01]  /*14230*/  @P6 STG.E desc[UR16][R72.64], R234 ;  /* 0x000000ea48006986 */ /* 0x0009e2000c101910 */
[----:B------:R-:W1:Y:S01]  /*14240*/  LDCU UR26, c[0x0][0x39c] ;  /* 0x00007380ff1a77ac */ /* 0x000e620008000800 */
[----:B--2---:R-:W-:-:S02]  /*14250*/  IMAD.WIDE R68, R77, 0x4, R2 ;  /* 0x000000044d447825 */ /* 0x004fc400078e0202 */
[----:B------:R2:W-:Y:S01]  /*14260*/  @P1 STG.E desc[UR16][R74.64], R100 ;  /* 0x000000644a001986 */ /* 0x0005e2000c101910 */
[----:B------:R-:W1:Y:S01]  /*14270*/  LDCU UR8, c[0x0][0x398] ;  /* 0x00007300ff0877ac */ /* 0x000e620008000800 */
[C---:B---3--:R-:W-:Y:S01]  /*14280*/  IMAD.WIDE R70, R77.reuse, 0x4, R196 ;  /* 0x000000044d467825 */ /* 0x048fe200078e02c4 */
[----:B------:R-:W-:Y:S02]  /*14290*/  IADD3 R77, PT, PT, R77, UR19, RZ ;  /* 0x000000134d4d7c10 */ /* 0x000fe4000fffe0ff */
[----:B------:R-:W-:Y:S01]  /*142a0*/  ISETP.GE.AND P1, PT, R76, UR77, PT ;  /* 0x0000004d4c007c0c */ /* 0x000fe2000bf26270 */
[----:B------:R-:W-:Y:S01]  /*142b0*/  VIADD R76, R0, 0x25 ;  /* 0x00000025004c7836 */ /* 0x000fe20000000000 */
[----:B------:R-:W-:Y:S01]  /*142c0*/  ISETP.LT.AND P6, PT, R198, UR57, !P4 ;  /* 0x00000039c6007c0c */ /* 0x000fe2000e7c1270 */
[----:B----4-:R-:W-:Y:S01]  /*142d0*/  IMAD.WIDE R72, R77, 0x4, R2 ;  /* 0x000000044d487825 */ /* 0x010fe200078e0202 */
[----:B------:R-:W-:Y:S01]  /*142e0*/  ISETP.LT.AND P4, PT, R199, UR15, !P4 ;  /* 0x0000000fc7007c0c */ /* 0x000fe2000e781270 */
[----:B------:R3:W-:Y:S01]  /*142f0*/  @P5 STG.E desc[UR16][R68.64], R233 ;  /* 0x000000e944005986 */ /* 0x0007e2000c101910 */
[----:B------:R-:W4:Y:S01]  /*14300*/  LDCU UR14, c[0x0][0x39c] ;  /* 0x00007380ff0e77ac */ /* 0x000f220008000800 */
[----:B--2---:R-:W-:-:S02]  /*14310*/  IMAD.WIDE R74, R77, 0x4, R196 ;  /* 0x000000044d4a7825 */ /* 0x004fc400078e02c4 */
[----:B------:R2:W-:Y:S01]  /*14320*/  @P2 STG.E desc[UR16][R70.64], R101 ;  /* 0x0000006546002986 */ /* 0x0005e2000c101910 */
[----:B------:R-:W1:Y:S01]  /*14330*/  LDCU UR62, c[0x0][0x39c] ;  /* 0x00007380ff3e77ac */ /* 0x000e620008000800 */
[----:B------:R-:W-:Y:S01]  /*14340*/  VIADD R77, R77, UR19 ;  /* 0x000000134d4d7c36 */ /* 0x000fe20008000000 */
[----:B------:R-:W-:Y:S02]  /*14350*/  ISETP.GE.AND P2, PT, R76, UR70, PT ;  /* 0x000000464c007c0c */ /* 0x000fe4000bf46270 */
[----:B------:R-:W-:Y:S01]  /*14360*/  ISETP.LT.AND P5, PT, R198, UR20, !P1 ;  /* 0x00000014c6007c0c */ /* 0x000fe2000cfa1270 */
[----:B------:R1:W-:Y:S01]  /*14370*/  @P3 STG.E desc[UR16][R72.64], R232 ;  /* 0x000000e848003986 */ /* 0x0003e2000c101910 */
[----:B------:R-:W-:Y:S01]  /*14380*/  IADD3 R76, PT, PT, R0, 0x26, RZ ;  /* 0x00000026004c7810 */ /* 0x000fe20007ffe0ff */
[----:B---3--:R-:W-:Y:S01]  /*14390*/  IMAD.WIDE R68, R77, 0x4, R2 ;  /* 0x000000044d447825 */ /* 0x008fe200078e0202 */
[----:B------:R-:W-:Y:S01]  /*143a0*/  ISETP.LT.AND P1, PT, R199, UR43, !P1 ;  /* 0x0000002bc7007c0c */ /* 0x000fe2000cf21270 */
[----:B------:R3:W-:Y:S01]  /*143b0*/  @P0 STG.E desc[UR16][R74.64], R102 ;  /* 0x000000664a000986 */ /* 0x0007e2000c101910 */
[----:B------:R-:W4:Y:S01]  /*143c0*/  LDCU UR64, c[0x0][0x398] ;  /* 0x00007300ff4077ac */ /* 0x000f220008000800 */
[----:B--2---:R-:W-:Y:S01]  /*143d0*/  IMAD.WIDE R70, R77, 0x4, R196 ;  /* 0x000000044d467825 */ /* 0x004fe200078e02c4 */
[----:B------:R-:W-:-:S02]  /*143e0*/  ISETP.GE.AND P0, PT, R76, UR49, PT ;  /* 0x000000314c007c0c */ /* 0x000fc4000bf06270 */
[----:B------:R-:W-:Y:S01]  /*143f0*/  ISETP.LT.AND P3, PT, R198, UR58, !P2 ;  /* 0x0000003ac6007c0c */ /* 0x000fe2000d761270 */
[----:B------:R-:W-:Y:S01]  /*14400*/  VIADD R77, R77, UR19 ;  /* 0x000000134d4d7c36 */ /* 0x000fe20008000000 */
[----:B------:R-:W2:Y:S01]  /*14410*/  LDCU UR4, c[0x0][0x398] ;  /* 0x00007300ff0477ac */ /* 0x000ea20008000800 */
[----:B------:R-:W-:Y:S01]  /*14420*/  VIADD R76, R0, 0x27 ;  /* 0x00000027004c7836 */ /* 0x000fe20000000000 */
[----:B------:R-:W-:Y:S01]  /*14430*/  ISETP.LT.AND P2, PT, R199, UR68, !P2 ;  /* 0x00000044c7007c0c */ /* 0x000fe2000d741270 */
[C---:B-1----:R-:W-:Y:S01]  /*14440*/  IMAD.WIDE R72, R77.reuse, 0x4, R2 ;  /* 0x000000044d487825 */ /* 0x042fe200078e0202 */
[----:B------:R1:W-:Y:S01]  /*14450*/  @P6 STG.E desc[UR16][R68.64], R231 ;  /* 0x000000e744006986 */ /* 0x0003e2000c101910 */
[----:B------:R-:W2:Y:S02]  /*14460*/  LDCU UR44, c[0x0][0x398] ;  /* 0x00007300ff2c77ac */ /* 0x000ea40008000800 */
[C---:B---3--:R-:W-:Y:S01]  /*14470*/  IMAD.WIDE R74, R77.reuse, 0x4, R196 ;  /* 0x000000044d4a7825 */ /* 0x048fe200078e02c4 */
[----:B------:R-:W-:Y:S01]  /*14480*/  IADD3 R77, PT, PT, R77, UR19, RZ ;  /* 0x000000134d4d7c10 */ /* 0x000fe2000fffe0ff */
[----:B------:R3:W-:Y:S01]  /*14490*/  @P4 STG.E desc[UR16][R70.64], R103 ;  /* 0x0000006746004986 */ /* 0x0007e2000c101910 */
[----:B------:R-:W-:Y:S01]  /*144a0*/  ISETP.LT.AND P6, PT, R198, UR39, !P0 ;  /* 0x00000027c6007c0c */ /* 0x000fe2000c7c1270 */
[----:B------:R-:W2:Y:S01]  /*144b0*/  LDCU UR37, c[0x0][0x39c] ;  /* 0x00007380ff2577ac */ /* 0x000ea20008000800 */
[----:B------:R-:W-:Y:S01]  /*144c0*/  ISETP.GE.AND P4, PT, R76, UR69, PT ;  /* 0x000000454c007c0c */ /* 0x000fe2000bf86270 */
[----:B------:R-:W-:Y:S01]  /*144d0*/  VIADD R76, R0, 0x28 ;  /* 0x00000028004c7836 */ /* 0x000fe20000000000 */
[----:B------:R-:W-:Y:S01]  /*144e0*/  ISETP.LT.AND P0, PT, R199, UR12, !P0 ;  /* 0x0000000cc7007c0c */ /* 0x000fe2000c701270 */
[----:B------:R2:W-:Y:S01]  /*144f0*/  @P5 STG.E desc[UR16][R72.64], R230 ;  /* 0x000000e648005986 */ /* 0x0005e2000c101910 */
[C---:B-1----:R-:W-:Y:S01]  /*14500*/  IMAD.WIDE R68, R77.reuse, 0x4, R2 ;  /* 0x000000044d447825 */ /* 0x042fe200078e0202 */
[----:B------:R-:W-:Y:S01]  /*14510*/  ISETP.LT.AND P5, PT, R198, UR6, !P4 ;  /* 0x00000006c6007c0c */ /* 0x000fe2000e7a1270 */
[----:B------:R-:W1:Y:S02]  /*14520*/  LDCU UR36, c[0x0][0x398] ;  /* 0x00007300ff2477ac */ /* 0x000e640008000800 */
[C---:B---3--:R-:W-:Y:S01]  /*14530*/  IMAD.WIDE R70, R77.reuse, 0x4, R196 ;  /* 0x000000044d467825 */ /* 0x048fe200078e02c4 */
[----:B------:R3:W-:Y:S01]  /*14540*/  @P1 STG.E desc[UR16][R74.64], R104 ;  /* 0x000000684a001986 */ /* 0x0007e2000c101910 */
[----:B------:R-:W1:Y:S02]  /*14550*/  LDCU UR63, c[0x0][0x398] ;  /* 0x00007300ff3f77ac */ /* 0x000e640008000800 */
[----:B------:R-:W-:Y:S01]  /*14560*/  VIADD R77, R77, UR19 ;  /* 0x000000134d4d7c36 */ /* 0x000fe20008000000 */
[----:B------:R-:W-:Y:S01]  /*14570*/  ISETP.GE.AND P1, PT, R76, UR38, PT ;  /* 0x000000264c007c0c */ /* 0x000fe2000bf26270 */
[----:B------:R1:W-:Y:S01]  /*14580*/  @P3 STG.E desc[UR16][R68.64], R229 ;  /* 0x000000e544003986 */ /* 0x0003e2000c101910 */
[----:B------:R-:W4:Y:S01]  /*14590*/  LDCU UR74, c[0x0][0x39c] ;  /* 0x00007380ff4a77ac */ /* 0x000f220008000800 */
[----:B--2---:R-:W-:Y:S01]  /*145a0*/  IMAD.WIDE R72, R77, 0x4, R2 ;  /* 0x000000044d487825 */ /* 0x004fe200078e0202 */
[----:B------:R-:W-:Y:S01]  /*145b0*/  ISETP.LT.AND P4, PT, R199, UR45, !P4 ;  /* 0x0000002dc7007c0c */ /* 0x000fe2000e781270 */
[----:B------:R2:W-:Y:S01]  /*145c0*/  @P2 STG.E desc[UR16][R70.64], R105 ;  /* 0x0000006946002986 */ /* 0x0005e2000c101910 */
[----:B------:R-:W4:Y:S01]  /*145d0*/  LDCU UR53, c[0x0][0x398] ;  /* 0x00007300ff3577ac */ /* 0x000f220008000800 */
[C---:B---3--:R-:W-:Y:S01]  /*145e0*/  IMAD.WIDE R74, R77.reuse, 0x4, R196 ;  /* 0x000000044d4a7825 */ /* 0x048fe200078e02c4 */
[----:B------:R-:W-:Y:S01]  /*145f0*/  IADD3 R76, PT, PT, R0, 0x29, RZ ;  /* 0x00000029004c7810 */ /* 0x000fe20007ffe0ff */
[----:B------:R-:W3:Y:S02]  /*14600*/  LDCU UR42, c[0x0][0x398] ;  /* 0x00007300ff2a77ac */ /* 0x000ee40008000800 */
[----:B------:R-:W-:Y:S01]  /*14610*/  VIADD R77, R77, UR19 ;  /* 0x000000134d4d7c36 */ /* 0x000fe20008000000 */
[----:B------:R-:W-:Y:S01]  /*14620*/  ISETP.LT.AND P2, PT, R198, UR35, !P1 ;  /* 0x00000023c6007c0c */ /* 0x000fe2000cf41270 */
[----:B------:R4:W-:Y:S01]  /*14630*/  @P6 STG.E desc[UR16][R72.64], R228 ;  /* 0x000000e448006986 */ /* 0x0009e2000c101910 */
[----:B------:R-:W3:Y:S01]  /*14640*/  LDCU UR24, c[0x0][0x39c] ;  /* 0x00007380ff1877ac */ /* 0x000ee20008000800 */
[C---:B-1----:R-:W-:Y:S01]  /*14650*/  IMAD.WIDE R68, R77.reuse, 0x4, R2 ;  /* 0x000000044d447825 */ /* 0x042fe200078e0202 */
[----:B------:R-:W-:Y:S01]  /*14660*/  ISETP.GE.AND P3, PT, R76, UR67, PT ;  /* 0x000000434c007c0c */ /* 0x000fe2000bf66270 */
[----:B------:R1:W-:Y:S01]  /*14670*/  @P0 STG.E desc[UR16][R74.64], R106 ;  /* 0x0000006a4a000986 */ /* 0x0003e2000c101910 */
[----:B------:R-:W3:Y:S01]  /*14680*/  LDCU UR34, c[0x0][0x398] ;  /* 0x00007300ff2277ac */ /* 0x000ee20008000800 */
[----:B--2---:R-:W-:Y:S01]  /*14690*/  IMAD.WIDE R70, R77, 0x4, R196 ;  /* 0x000000044d467825 */ /* 0x004fe200078e02c4 */
[----:B------:R-:W-:Y:S01]  /*146a0*/  ISETP.LT.AND P1, PT, R199, UR54, !P1 ;  /* 0x00000036c7007c0c */ /* 0x000fe2000cf21270 */
[----:B------:R2:W-:Y:S01]  /*146b0*/  @P5 STG.E desc[UR16][R68.64], R227 ;  /* 0x000000e344005986 */ /* 0x0005e2000c101910 */
[----:B------:R-:W3:Y:S01]  /*146c0*/  LDCU UR50, c[0x0][0x39c] ;  /* 0x00007380ff3277ac */ /* 0x000ee20008000800 */
[C---:B------:R-:W-:Y:S01]  /*146d0*/  VIADD R76, R0.reuse, 0x2a ;  /* 0x0000002a004c7836 */ /* 0x040fe20000000000 */
[----:B----4-:R-:W-:Y:S01]  /*146e0*/  IADD3 R72, PT, PT, R0, 0x2b, RZ ;  /* 0x0000002b00487810 */ /* 0x010fe20007ffe0ff */
[----:B------:R-:W-:Y:S01]  /*146f0*/  VIADD R77, R77, UR19 ;  /* 0x000000134d4d7c36 */ /* 0x000fe20008000000 */
[----:B------:R-:W-:Y:S01]  /*14700*/  ISETP.LT.AND P0, PT, R198, UR30, !P3 ;  /* 0x0000001ec6007c0c */ /* 0x000fe2000df01270 */
[----:B------:R-:W4:Y:S01]  /*14710*/  LDCU UR48, c[0x0][0x39c] ;  /* 0x00007380ff3077ac */ /* 0x000f220008000800 */
[----:B-----5:R-:W-:Y:S01]  /*14720*/  ISETP.GE.AND P5, PT, R72, UR76, PT ;  /* 0x0000004c48007c0c */ /* 0x020fe2000bfa6270 */
[----:B------:R-:W-:Y:S01]  /*14730*/  IMAD.WIDE R72, R77, 0x4, R2 ;  /* 0x000000044d487825 */ /* 0x000fe200078e0202 */
[----:B------:R-:W-:Y:S01]  /*14740*/  ISETP.LT.AND P3, PT, R199, UR65, !P3 ;  /* 0x00000041c7007c0c */ /* 0x000fe2000df61270 */
[----:B------:R-:W5:Y:S01]  /*14750*/  LDCU UR61, c[0x0][0x398] ;  /* 0x00007300ff3d77ac */ /* 0x000f620008000800 */
[----:B------:R-:W-:Y:S01]  /*14760*/  ISETP.GE.AND P6, PT, R76, UR40, PT ;  /* 0x000000284c007c0c */ /* 0x000fe2000bfc6270 */
[C---:B------:R-:W-:Y:S01]  /*14770*/  VIADD R79, R77.reuse, UR19 ;  /* 0x000000134d4f7c36 */ /* 0x040fe20008000000 */
[----:B-1----:R-:W-:Y:S01]  /*14780*/  IADD3 R74, PT, PT, R0, 0x2c, RZ ;  /* 0x0000002c004a7810 */ /* 0x002fe20007ffe0ff */
[----:B------:R1:W-:Y:S01]  /*14790*/  @P4 STG.E desc[UR16][R70.64], R107 ;  /* 0x0000006b46004986 */ /* 0x0003e2000c101910 */
[----:B------:R-:W-:Y:S01]  /*147a0*/  ISETP.LT.AND P4, PT, R198, UR33, !P6 ;  /* 0x00000021c6007c0c */ /* 0x000fe2000f781270 */
[--C-:B--2---:R-:W-:Y:S01]  /*147b0*/  IMAD.WIDE R68, R77, 0x4, R196.reuse ;  /* 0x000000044d447825 */ /* 0x104fe200078e02c4 */
[----:B------:R-:W-:Y:S01]  /*147c0*/  ISETP.LT.AND P6, PT, R199, UR55, !P6 ;  /* 0x00000037c7007c0c */ /* 0x000fe2000f7c1270 */
[----:B------:R2:W-:Y:S01]  /*147d0*/  @P2 STG.E desc[UR16][R72.64], R226 ;  /* 0x000000e248002986 */ /* 0x0005e2000c101910 */
[----:B------:R-:W-:Y:S01]  /*147e0*/  ISETP.GE.AND P2, PT, R74, UR56, PT ;  /* 0x000000384a007c0c */ /* 0x000fe2000bf46270 */
[C---:B------:R-:W-:Y:S01]  /*147f0*/  IMAD.WIDE R74, R79.reuse, 0x4, R196 ;  /* 0x000000044f4a7825 */ /* 0x040fe200078e02c4 */
[----:B------:R-:W3:Y:S03]  /*14800*/  LDCU UR51, c[0x0][0x398] ;  /* 0x00007300ff3377ac */ /* 0x000ee60008000800 */
[C---:B------:R-:W-:Y:S01]  /*14810*/  VIADD R76, R0.reuse, 0x2d ;  /* 0x0000002d004c7836 */ /* 0x040fe20000000000 */
[----:B------:R-:W3:Y:S01]  /*14820*/  LDCU UR22, c[0x0][0x398] ;  /* 0x00007300ff1677ac */ /* 0x000ee20008000800 */
[C-C-:B-1----:R-:W-:Y:S01]  /*14830*/  IMAD.WIDE R70, R79.reuse, 0x4, R2.reuse ;  /* 0x000000044f467825 */ /* 0x142fe200078e0202 */
[----:B------:R-:W-:Y:S01]  /*14840*/  IADD3 R79, PT, PT, R79, UR19, RZ ;  /* 0x000000134f4f7c10 */ /* 0x000fe2000fffe0ff */
[----:B------:R1:W-:Y:S01]  /*14850*/  @P1 STG.E desc[UR16][R68.64], R108 ;  /* 0x0000006c44001986 */ /* 0x0003e2000c101910 */
[----:B------:R-:W3:Y:S01]  /*14860*/  LDCU UR75, c[0x0][0x398] ;  /* 0x00007300ff4b77ac */ /* 0x000ee20008000800 */
[----:B--2---:R-:W-:Y:S01]  /*14870*/  VIADD R72, R0, 0x2e ;  /* 0x0000002e00487836 */ /* 0x004fe20000000000 */
[----:B------:R-:W-:Y:S01]  /*14880*/  ISETP.LT.AND P1, PT, R198, UR66, !P5 ;  /* 0x00000042c6007c0c */ /* 0x000fe2000ef21270 */
[----:B------:R2:W-:Y:S01]  /*14890*/  @P0 STG.E desc[UR16][R70.64], R225 ;  /* 0x000000e146000986 */ /* 0x0005e2000c101910 */
[----:B------:R-:W-:Y:S01]  /*148a0*/  ISETP.LT.AND P5, PT, R199, UR46, !P5 ;  /* 0x0000002ec7007c0c */ /* 0x000fe2000efa1270 */
[----:B------:R-:W3:Y:S02]  /*148b0*/  LDCU UR60, c[0x0][0x398] ;  /* 0x00007300ff3c77ac */ /* 0x000ee40008000800 */
[----:B------:R3:W-:Y:S01]  /*148c0*/  @P3 STG.E desc[UR16][R74.64], R109 ;  /* 0x0000006d4a003986 */ /* 0x0007e2000c101910 */
[----:B------:R-:W-:Y:S01]  /*148d0*/  ISETP.GE.AND P3, PT, R72, UR26, PT ;  /* 0x0000001a48007c0c */ /* 0x000fe2000bf66270 */
[----:B------:R-:W4:Y:S01]  /*148e0*/  LDCU UR47, c[0x0][0x398] ;  /* 0x00007300ff2f77ac */ /* 0x000f220008000800 */
[C---:B-1----:R-:W-:Y:S01]  /*148f0*/  IMAD.WIDE R68, R79.reuse, 0x4, R2 ;  /* 0x000000044f447825 */ /* 0x042fe200078e0202 */
[----:B------:R-:W1:Y:S03]  /*14900*/  LDCU UR28, c[0x0][0x398] ;  /* 0x00007300ff1c77ac */ /* 0x000e660008000800 */
[C---:B--2---:R-:W-:Y:S01]  /*14910*/  IMAD.WIDE R70, R79.reuse, 0x4, R196 ;  /* 0x000000044f467825 */ /* 0x044fe200078e02c4 */
[----:B------:R2:W-:Y:S01]  /*14920*/  @P4 STG.E desc[UR16][R68.64], R224 ;  /* 0x000000e044004986 */ /* 0x0005e2000c101910 */
[----:B------:R-:W-:Y:S01]  /*14930*/  ISETP.GE.AND P0, PT, R76, UR62, PT ;  /* 0x0000003e4c007c0c */ /* 0x000fe2000bf06270 */
[----:B------:R-:W1:Y:S01]  /*14940*/  LDCU UR59, c[0x0][0x39c] ;  /* 0x00007380ff3b77ac */ /* 0x000e620008000800 */
[----:B------:R-:W-:Y:S01]  /*14950*/  VIADD R72, R0, 0x2f ;  /* 0x0000002f00487836 */ /* 0x000fe20000000000 */
[----:B------:R1:W-:Y:S01]  /*14960*/  @P6 STG.E desc[UR16][R70.64], R110 ;  /* 0x0000006e46006986 */ /* 0x0003e2000c101910 */
[----:B------:R-:W-:Y:S01]  /*14970*/  VIADD R79, R79, UR19 ;  /* 0x000000134f4f7c36 */ /* 0x000fe20008000000 */
[----:B------:R-:W-:Y:S01]  /*14980*/  ISETP.LT.AND P6, PT, R198, UR8, !P2 ;  /* 0x00000008c6007c0c */ /* 0x000fe2000d7c1270 */
[----:B------:R-:W4:Y:S01]  /*14990*/  LDCU UR73, c[0x0][0x398] ;  /* 0x00007300ff4977ac */ /* 0x000f220008000800 */
[----:B------:R-:W-:Y:S01]  /*149a0*/  ISETP.GE.AND P4, PT, R72, UR14, PT ;  /* 0x0000000e48007c0c */ /* 0x000fe2000bf86270 */
[C---:B------:R-:W-:Y:S01]  /*149b0*/  IMAD.WIDE R72, R79.reuse, 0x4, R2 ;  /* 0x000000044f487825 */ /* 0x040fe200078e0202 */
[----:B---3--:R-:W-:Y:S01]  /*149c0*/  IADD3 R74, PT, PT, R0, 0x30, RZ ;  /* 0x00000030004a7810 */ /* 0x008fe20007ffe0ff */
[----:B------:R-:W3:Y:S02]  /*149d0*/  LDCU UR57, c[0x0][0x39c] ;  /* 0x00007380ff3977ac */ /* 0x000ee40008000800 */
[----:B--2---:R-:W-:Y:S01]  /*149e0*/  IMAD.WIDE R68, R79, 0x4, R196 ;  /* 0x000000044f447825 */ /* 0x004fe200078e02c4 */
[----:B------:R-:W-:Y:S01]  /*149f0*/  ISETP.LT.AND P2, PT, R199, UR64, !P2 ;  /* 0x00000040c7007c0c */ /* 0x000fe2000d741270 */
[----:B------:R-:W2:Y:S02]  /*14a00*/  LDCU UR71, c[0x0][0x39c] ;  /* 0x00007380ff4777ac */ /* 0x000ea40008000800 */
[----:B------:R-:W-:Y:S01]  /*14a10*/  VIADD R77, R79, UR19 ;  /* 0x000000134f4d7c36 */ /* 0x000fe20008000000 */
[----:B------:R2:W-:Y:S01]  /*14a20*/  @P1 STG.E desc[UR16][R72.64], R223 ;  /* 0x000000df48001986 */ /* 0x0005e2000c101910 */
[----:B------:R-:W3:Y:S02]  /*14a30*/  LDCU UR52, c[0x0][0x398] ;  /* 0x00007300ff3477ac */ /* 0x000ee40008000800 */
[C---:B-1----:R-:W-:Y:S01]  /*14a40*/  IMAD.WIDE R70, R77.reuse, 0x4, R2 ;  /* 0x000000044d467825 */ /* 0x042fe200078e0202 */
[----:B------:R1:W-:Y:S01]  /*14a50*/  @P5 STG.E desc[UR16][R68.64], R111 ;  /* 0x0000006f44005986 */ /* 0x0003e2000c101910 */
[----:B------:R-:W-:Y:S01]  /*14a60*/  ISETP.LT.AND P5, PT, R198, UR4, !P0 ;  /* 0x00000004c6007c0c */ /* 0x000fe2000c7a1270 */
[----:B------:R-:W3:Y:S01]  /*14a70*/  LDCU UR32, c[0x0][0x398] ;  /* 0x00007300ff2077ac */ /* 0x000ee20008000800 */
[----:B------:R-:W-:Y:S01]  /*14a80*/  ISETP.GE.AND P1, PT, R74, UR37, PT ;  /* 0x000000254a007c0c */ /* 0x000fe2000bf26270 */
[----:B------:R-:W-:Y:S01]  /*14a90*/  IMAD.WIDE R74, R77, 0x4, R196 ;  /* 0x000000044d4a7825 */ /* 0x000fe200078e02c4 */
[----:B------:R-:W-:Y:S01]  /*14aa0*/  ISETP.LT.AND P0, PT, R199, UR44, !P0 ;  /* 0x0000002cc7007c0c */ /* 0x000fe2000c701270 */
[----:B------:R4:W-:Y:S01]  /*14ab0*/  @P6 STG.E desc[UR16][R70.64], R222 ;  /* 0x000000de46006986 */ /* 0x0009e2000c101910 */
[----:B------:R-:W-:Y:S01]  /*14ac0*/  ISETP.LT.AND P6, PT, R198, UR36, !P3 ;  /* 0x00000024c6007c0c */ /* 0x000fe2000dfc1270 */
[----:B------:R-:W-:Y:S01]  /*14ad0*/  VIADD R77, R77, UR19 ;  /* 0x000000134d4d7c36 */ /* 0x000fe20008000000 */
[----:B------:R-:W-:Y:S01]  /*14ae0*/  ISETP.LT.AND P3, PT, R199, UR63, !P3 ;  /* 0x0000003fc7007c0c */ /* 0x000fe2000df61270 */
[----:B------:R-:W3:Y:S01]  /*14af0*/  LDCU UR10, c[0x0][0x398] ;  /* 0x00007300ff0a77ac */ /* 0x000ee20008000800 */
[----:B--2---:R-:W-:Y:S01]  /*14b00*/  IADD3 R72, PT, PT, R0, 0x31, RZ ;  /* 0x0000003100487810 */ /* 0x004fe20007ffe0ff */
[C---:B-1----:R-:W-:Y:S01]  /*14b10*/  IMAD.WIDE R68, R77.reuse, 0x4, R2 ;  /* 0x000000044d447825 */ /* 0x042fe200078e0202 */
[----:B------:R1:W-:Y:S01]  /*14b20*/  @P2 STG.E desc[UR16][R74.64], R112 ;  /* 0x000000704a002986 */ /* 0x0003e2000c101910 */
[----:B------:R-:W2:Y:S02]  /*14b30*/  LDCU UR20, c[0x0][0x39c] ;  /* 0x00007380ff1477ac */ /* 0x000ea40008000800 */
[----:B------:R-:W-:-:S02]  /*14b40*/  VIADD R79, R77, UR19 ;  /* 0x000000134d4f7c36 */ /* 0x000fc40008000000 */
[----:B----4-:R-:W-:Y:S01]  /*14b50*/  IMAD.WIDE R70, R77, 0x4, R196 ;  /* 0x000000044d467825 */ /* 0x010fe200078e02c4 */
[----:B------:R-:W-:Y:S01]  /*14b60*/  ISETP.GE.AND P2, PT, R72, UR74, PT ;  /* 0x0000004a48007c0c */ /* 0x000fe2000bf46270 */
[----:B------:R4:W-:Y:S01]  /*14b70*/  @P5 STG.E desc[UR16][R68.64], R221 ;  /* 0x000000dd44005986 */ /* 0x0009e2000c101910 */
[----:B------:R-:W2:Y:S01]  /*14b80*/  LDCU UR72, c[0x0][0x398] ;  /* 0x00007300ff4877ac */ /* 0x000ea20008000800 */
[C---:B------:R-:W-:Y:S02]  /*14b90*/  IMAD.WIDE R72, R79.reuse, 0x4, R2 ;  /* 0x000000044f487825 */ /* 0x040fe400078e0202 */
[----:B------:R2:W-:Y:S01]  /*14ba0*/  @P0 STG.E desc[UR16][R70.64], R113 ;  /* 0x0000007146000986 */ /* 0x0005e2000c101910 */
[----:B------:R-:W3:Y:S01]  /*14bb0*/  LDCU UR41, c[0x0][0x398] ;  /* 0x00007300ff2977ac */ /* 0x000ee20008000800 */
[----:B-1----:R-:W-:Y:S01]  /*14bc0*/  VIADD R74, R0, 0x32 ;  /* 0x00000032004a7836 */ /* 0x002fe20000000000 */
[----:B------:R-:W-:Y:S01]  /*14bd0*/  ISETP.LT.AND P0, PT, R198, UR53, !P4 ;  /* 0x00000035c6007c0c */ /* 0x000fe2000e701270 */
[----:B------:R1:W-:Y:S01]  /*14be0*/  @P6 STG.E desc[UR16][R72.64], R220 ;  /* 0x000000dc48006986 */ /* 0x0003e2000c101910 */
[----:B------:R-:W-:Y:S01]  /*14bf0*/  VIADD R76, R0, 0x35 ;  /* 0x00000035004c7836 */ /* 0x000fe20000000000 */
[----:B------:R-:W3:Y:S01]  /*14c00*/  LDCU UR15, c[0x0][0x398] ;  /* 0x00007300ff0f77ac */ /* 0x000ee20008000800 */
[----:B----4-:R-:W-:Y:S01]  /*14c10*/  IMAD.WIDE R68, R79, 0x4, R196 ;  /* 0x000000044f447825 */ /* 0x010fe200078e02c4 */
[----:B------:R-:W-:Y:S01]  /*14c20*/  ISETP.LT.AND P4, PT, R199, UR42, !P4 ;  /* 0x0000002ac7007c0c */ /* 0x000fe2000e781270 */
[----:B------:R-:W4:Y:S01]  /*14c30*/  LDCU UR77, c[0x0][0x398] ;  /* 0x00007300ff4d77ac */ /* 0x000f220008000800 */
[----:B------:R-:W-:Y:S01]  /*14c40*/  ISETP.GE.AND P5, PT, R74, UR24, PT ;  /* 0x000000184a007c0c */ /* 0x000fe2000bfa6270 */
[----:B------:R-:W-:Y:S01]  /*14c50*/  VIADD R79, R79, UR19 ;  /* 0x000000134f4f7c36 */ /* 0x000fe20008000000 */
[----:B------:R3:W-:Y:S01]  /*14c60*/  @P3 STG.E desc[UR16][R68.64], R114 ;  /* 0x0000007244003986 */ /* 0x0007e2000c101910 */
[----:B------:R-:W-:Y:S01]  /*14c70*/  IADD3 R74, PT, PT, R0, 0x33, RZ ;  /* 0x00000033004a7810 */ /* 0x000fe20007ffe0ff */
[----:B------:R-:W4:Y:S01]  /*14c80*/  LDCU UR39, c[0x0][0x39c] ;  /* 0x00007380ff2777ac */ /* 0x000f220008000800 */
[----:B------:R-:W-:Y:S01]  /*14c90*/  ISETP.LT.AND P3, PT, R198, UR34, !P1 ;  /* 0x00000022c6007c0c */ /* 0x000fe2000cf61270 */
[C---:B--2---:R-:W-:Y:S01]  /*14ca0*/  IMAD.WIDE R70, R79.reuse, 0x4, R2 ;  /* 0x000000044f467825 */ /* 0x044fe200078e0202 */
[----:B------:R-:W-:Y:S01]  /*14cb0*/  IADD3 R77, PT, PT, R79, UR19, RZ ;  /* 0x000000134f4d7c10 */ /* 0x000fe2000fffe0ff */
[----:B------:R-:W2:Y:S01]  /*14cc0*/  LDCU UR43, c[0x0][0x398] ;  /* 0x00007300ff2b77ac */ /* 0x000ea20008000800 */
[----:B------:R-:W-:Y:S01]  /*14cd0*/  ISETP.GE.AND P6, PT, R74, UR50, PT ;  /* 0x000000324a007c0c */ /* 0x000fe2000bfc6270 */
[----:B------:R-:W-:-:S02]  /*14ce0*/  VIADD R74, R0, 0x34 ;  /* 0x00000034004a7836 */ /* 0x000fc40000000000 */
[----:B-1----:R-:W-:Y:S01]  /*14cf0*/  IMAD.WIDE R72, R79, 0x4, R196 ;  /* 0x000000044f487825 */ /* 0x002fe200078e02c4 */
[----:B------:R1:W-:Y:S01]  /*14d00*/  @P0 STG.E desc[UR16][R70.64], R219 ;  /* 0x000000db46000986 */ /* 0x0003e2000c101910 */
[----:B-----5:R-:W-:Y:S01]  /*14d10*/  ISETP.LT.AND P1, PT, R199, UR61, !P1 ;  /* 0x0000003dc7007c0c */ /* 0x020fe2000cf21270 */
[----:B------:R-:W5:Y:S01]  /*14d20*/  LDCU UR58, c[0x0][0x39c] ;  /* 0x00007380ff3a77ac */ /* 0x000f620008000800 */
[C---:B---3--:R-:W-:Y:S01]  /*14d30*/  IMAD.WIDE R68, R77.reuse, 0x4, R2 ;  /* 0x000000044d447825 */ /* 0x048fe200078e0202 */
[----:B------:R-:W-:Y:S01]  /*14d40*/  ISETP.GE.AND P0, PT, R74, UR48, PT ;  /* 0x000000304a007c0c */ /* 0x000fe2000bf06270 */
[----:B------:R-:W-:Y:S01]  /*14d50*/  @P4 STG.E desc[UR16][R72.64], R115 ;  /* 0x0000007348004986 */ /* 0x000fe2000c101910 */
[C---:B------:R-:W-:Y:S01]  /*14d60*/  ISETP.LT.AND P4, PT, R198.reuse, UR51, !P2 ;  /* 0x00000033c6007c0c */ /* 0x040fe2000d781270 */
[----:B------:R-:W-:Y:S01]  /*14d70*/  IMAD.WIDE R74, R77, 0x4, R196 ;  /* 0x000000044d4a7825 */ /* 0x000fe200078e02c4 */
[----:B------:R-:W-:Y:S01]  /*14d80*/  ISETP.LT.AND P2, PT, R199, UR22, !P2 ;  /* 0x00000016c7007c0c */ /* 0x000fe2000d741270 */
[----:B------:R3:W-:Y:S01]  /*14d90*/  @P3 STG.E desc[UR16][R68.64], R218 ;  /* 0x000000da44003986 */ /* 0x0007e2000c101910 */
[----:B------:R-:W2:Y:S01]  /*14da0*/  LDCU UR6, c[0x0][0x39c] ;  /* 0x00007380ff0677ac */ /* 0x000ea20008000800 */
[----:B------:R-:W-:Y:S01]  /*14db0*/  VIADD R77, R77, UR19 ;  /* 0x000000134d4d7c36 */ /* 0x000fe20008000000 */
[----:B------:R-:W-:Y:S01]  /*14dc0*/  ISETP.LT.AND P3, PT, R198, UR75, !P5 ;  /* 0x0000004bc6007c0c */ /* 0x000fe2000ef61270 */
[----:B------:R-:W2:Y:S03]  /*14dd0*/  LDCU UR70, c[0x0][0x398] ;  /* 0x00007300ff4677ac */ /* 0x000ea60008000800 */
[C---:B------:R-:W-:Y:S01]  /*14de0*/  IADD3 R79, PT, PT, R77.reuse, UR19, RZ ;  /* 0x000000134d4f7c10 */ /* 0x040fe2000fffe0ff */
[----:B-1----:R-:W-:Y:S01]  /*14df0*/  IMAD.WIDE R70, R77, 0x4, R2 ;  /* 0x000000044d467825 */ /* 0x002fe200078e0202 */
[----:B------:R-:W-:Y:S01]  /*14e00*/  ISETP.LT.AND P5, PT, R199, UR60, !P5 ;  /* 0x0000003cc7007c0c */ /* 0x000fe2000efa1270 */
[----:B------:R1:W-:Y:S01]  /*14e10*/  @P1 STG.E desc[UR16][R74.64], R116 ;  /* 0x000000744a001986 */ /* 0x0003e2000c101910 */
[----:B------:R-:W2:Y:S01]  /*14e20*/  LDCU UR68, c[0x0][0x398] ;  /* 0x00007300ff4477ac */ /* 0x000ea20008000800 */
[----:B---3--:R-:W-:Y:S01]  /*14e30*/  IMAD.WIDE R68, R77, 0x4, R196 ;  /* 0x000000044d447825 */ /* 0x008fe200078e02c4 */
[----:B------:R-:W3:Y:S03]  /*14e40*/  LDCU UR49, c[0x0][0x398] ;  /* 0x00007300ff3177ac */ /* 0x000ee60008000800 */
[----:B------:R-:W-:Y:S01]  /*14e50*/  IMAD.WIDE R72, R79, 0x4, R2 ;  /* 0x000000044f487825 */ /* 0x000fe200078e0202 */
[----:B------:R2:W-:Y:S01]  /*14e60*/  @P4 STG.E desc[UR16][R70.64], R217 ;  /* 0x000000d946004986 */ /* 0x0005e2000c101910 */
[----:B------:R-:W3:Y:S03]  /*14e70*/  LDCU UR35, c[0x0][0x39c] ;  /* 0x00007380ff2377ac */ /* 0x000ee60008000800 */
[----:B------:R3:W-:Y:S01]  /*14e80*/  @P2 STG.E desc[UR16][R68.64], R117 ;  /* 0x0000007544002986 */ /* 0x0007e2000c101910 */
[----:B-1----:R-:W-:Y:S01]  /*14e90*/  VIADD R74, R0, 0x36 ;  /* 0x00000036004a7836 */ /* 0x002fe20000000000 */
[----:B------:R-:W1:Y:S02]  /*14ea0*/  LDCU UR12, c[0x0][0x398] ;  /* 0x00007300ff0c77ac */ /* 0x000e640008000800 */
[----:B------:R4:W-:Y:S01]  /*14eb0*/  @P3 STG.E desc[UR16][R72.64], R216 ;  /* 0x000000d848003986 */ /* 0x0009e2000c101910 */
[----:B------:R-:W-:Y:S01]  /*14ec0*/  ISETP.LT.AND P3, PT, R198, UR47, !P6 ;  /* 0x0000002fc6007c0c */ /* 0x000fe2000f761270 */
[----:B------:R-:W1:Y:S01]  /*14ed0*/  LDCU UR69, c[0x0][0x398] ;  /* 0x00007300ff4577ac */ /* 0x000e620008000800 */
[----:B------:R-:W-:Y:S01]  /*14ee0*/  ISETP.LT.AND P6, PT, R199, UR28, !P6 ;  /* 0x0000001cc7007c0c */ /* 0x000fe2000f7c1270 */
[C---:B--2---:R-:W-:Y:S01]  /*14ef0*/  IMAD.WIDE R70, R79.reuse, 0x4, R196 ;  /* 0x000000044f467825 */ /* 0x044fe200078e02c4 */
[----:B------:R-:W-:Y:S01]  /*14f00*/  IADD3 R79, PT, PT, R79, UR19, RZ ;  /* 0x000000134f4f7c10 */ /* 0x000fe2000fffe0ff */
[----:B------:R-:W2:Y:S01]  /*14f10*/  LDCU UR45, c[0x0][0x398] ;  /* 0x00007300ff2d77ac */ /* 0x000ea20008000800 */
[----:B------:R-:W-:Y:S01]  /*14f20*/  ISETP.GE.AND P4, PT, R74, UR59, PT ;  /* 0x0000003b4a007c0c */ /* 0x000fe2000bf86270 */
[----:B------:R-:W-:Y:S01]  /*14f30*/  VIADD R74, R0, 0x37 ;  /* 0x00000037004a7836 */ /* 0x000fe20000000000 */
[----:B------:R1:W-:Y:S01]  /*14f40*/  @P5 STG.E desc[UR16][R70.64], R118 ;  /* 0x0000007646005986 */ /* 0x0003e2000c101910 */
[----:B------:R-:W-:Y:S01]  /*14f50*/  ISETP.LT.AND P5, PT, R198, UR73, !P0 ;  /* 0x00000049c6007c0c */ /* 0x000fe2000c7a1270 */
[C---:B---3--:R-:W-:Y:S01]  /*14f60*/  IMAD.WIDE R68, R79.reuse, 0x4, R2 ;  /* 0x000000044f447825 */ /* 0x048fe200078e0202 */
[----:B------:R-:W-:Y:S01]  /*14f70*/  ISETP.GE.AND P1, PT, R76, UR71, PT ;  /* 0x000000474c007c0c */ /* 0x000fe2000bf26270 */
[----:B------:R-:W3:Y:S01]  /*14f80*/  LDCU UR38, c[0x0][0x398] ;  /* 0x00007300ff2677ac */ /* 0x000ee20008000800 */
[----:B------:R-:W-:Y:S01]  /*14f90*/  ISETP.GE.AND P2, PT, R74, UR57, PT ;  /* 0x000000394a007c0c */ /* 0x000fe2000bf46270 */
[----:B----4-:R-:W-:Y:S01]  /*14fa0*/  IMAD.WIDE R72, R79, 0x4, R196 ;  /* 0x000000044f487825 */ /* 0x010fe200078e02c4 */
[----:B------:R4:W-:Y:S01]  /*14fb0*/  @P3 STG.E desc[UR16][R68.64], R215 ;  /* 0x000000d744003986 */ /* 0x0009e2000c101910 */
[----:B------:R-:W-:Y:S01]  /*14fc0*/  ISETP.LT.AND P0, PT, R199, UR52, !P0 ;  /* 0x00000034c7007c0c */ /* 0x000fe2000c701270 */
[----:B------:R-:W2:Y:S01]  /*14fd0*/  LDCU UR33, c[0x0][0x39c] ;  /* 0x00007380ff2177ac */ /* 0x000ea20008000800 */
[----:B------:R-:W-:-:S02]  /*14fe0*/  VIADD R74, R0, 0x38 ;  /* 0x00000038004a7836 */ /* 0x000fc40000000000 */
[----:B------:R-:W-:Y:S01]  /*14ff0*/  VIADD R77, R79, UR19 ;  /* 0x000000134f4d7c36 */ /* 0x000fe20008000000 */
[----:B------:R-:W-:Y:S01]  /*15000*/  @P6 STG.E desc[UR16][R72.64], R119 ;  /* 0x0000007748006986 */ /* 0x000fe2000c101910 */
[----:B------:R-:W-:Y:S01]  /*15010*/  ISETP.LT.AND P6, PT, R198, UR32, !P1 ;  /* 0x00000020c6007c0c */ /* 0x000fe2000cfc1270 */
[----:B------:R-:W-:Y:S01]  /*15020*/  VIADD R76, R0, 0x39 ;  /* 0x00000039004c7836 */ /* 0x000fe20000000000 */
[----:B------:R-:W-:Y:S01]  /*15030*/  ISETP.GE.AND P3, PT, R74, UR20, PT ;  /* 0x000000144a007c0c */ /* 0x000fe2000bf66270 */
[----:B-1----:R-:W-:Y:S01]  /*15040*/  IMAD.WIDE R70, R77, 0x4, R2 ;  /* 0x000000044d467825 */ /* 0x002fe200078e0202 */
[----:B------:R-:W-:Y:S01]  /*15050*/  ISETP.LT.AND P1, PT, R199, UR10, !P1 ;  /* 0x0000000ac7007c0c */ /* 0x000fe2000cf21270 */
[----:B------:R-:W1:Y:S02]  /*15060*/  LDCU UR54, c[0x0][0x398] ;  /* 0x00007300ff3677ac */ /* 0x000e640008000800 */
[C---:B------:R-:W-:Y:S01]  /*15070*/  IMAD.WIDE R74, R77.reuse, 0x4, R196 ;  /* 0x000000044d4a7825 */ /* 0x040fe200078e02c4 */
[----:B------:R-:W-:Y:S01]  /*15080*/  IADD3 R77, PT, PT, R77, UR19, RZ ;  /* 0x000000134d4d7c10 */ /* 0x000fe2000fffe0ff */
[----:B------:R2:W-:Y:S01]  /*15090*/  @P5 STG.E desc[UR16][R70.64], R214 ;  /* 0x000000d646005986 */ /* 0x0005e2000c101910 */
[C---:B------:R-:W-:Y:S01]  /*150a0*/  ISETP.LT.AND P5, PT, R198.reuse, UR72, !P4 ;  /* 0x00000048c6007c0c */ /* 0x040fe2000e7a1270 */
[----:B------:R-:W1:Y:S01]  /*150b0*/  LDCU UR66, c[0x0][0x39c] ;  /* 0x00007380ff4277ac */ /* 0x000e620008000800 */
[----:B------:R-:W-:Y:S01]  /*150c0*/  ISETP.LT.AND P4, PT, R199, UR41, !P4 ;  /* 0x00000029c7007c0c */ /* 0x000fe2000e781270 */
[C---:B----4-:R-:W-:Y:S01]  /*150d0*/  IMAD.WIDE R68, R77.reuse, 0x4, R2 ;  /* 0x000000044d447825 */ /* 0x050fe200078e0202 */
[----:B------:R4:W-:Y:S01]  /*150e0*/  @P0 STG.E desc[UR16][R74.64], R120 ;  /* 0x000000784a000986 */ /* 0x0009e2000c101910 */
[----:B------:R-:W1:Y:S02]  /*150f0*/  LDCU UR30, c[0x0][0x39c] ;  /* 0x00007380ff1e77ac */ /* 0x000e640008000800 */
[C---:B------:R-:W-:Y:S01]  /*15100*/  VIADD R79, R77.reuse, UR19 ;  /* 0x000000134d4f7c36 */ /* 0x040fe20008000000 */
[----:B------:R-:W1:Y:S01]  /*15110*/  LDCU UR67, c[0x0][0x398] ;  /* 0x00007300ff4377ac */ /* 0x000e620008000800 */
[----:B--2---:R-:W-:Y:S01]  /*15120*/  IMAD.WIDE R70, R77, 0x4, R196 ;  /* 0x000000044d467825 */ /* 0x004fe200078e02c4 */
[----:B------:R2:W-:Y:S01]  /*15130*/  @P6 STG.E desc[UR16][R68.64], R213 ;  /* 0x000000d544006986 */ /* 0x0005e2000c101910 */
[----:B------:R-:W1:Y:S02]  /*15140*/  LDCU UR65, c[0x0][0x398] ;  /* 0x00007300ff4177ac */ /* 0x000e640008000800 */
[----:B------:R-:W-:Y:S01]  /*15150*/  IMAD.WIDE R72, R79, 0x4, R2 ;  /* 0x000000044f487825 */ /* 0x000fe200078e0202 */
[----:B------:R1:W-:Y:S01]  /*15160*/  @P1 STG.E desc[UR16][R70.64], R121 ;  /* 0x0000007946001986 */ /* 0x0003e2000c101910 */
[----:B------:R-:W-:Y:S01]  /*15170*/  ISETP.LT.AND P1, PT, R198, UR15, !P2 ;  /* 0x0000000fc6007c0c */ /* 0x000fe2000d721270 */
[----:B------:R-:W3:Y:S01]  /*15180*/  LDCU UR46, c[0x0][0x39c] ;  /* 0x00007380ff2e77ac */ /* 0x000ee20008000800 */
[----:B------:R-:W-:-:S02]  /*15190*/  ISETP.LT.AND P2, PT, R199, UR77, !P2 ;  /* 0x0000004dc7007c0c */ /* 0x000fc4000d741270 */
[----:B----4-:R-:W-:Y:S01]  /*151a0*/  IADD3 R74, PT, PT, R0, 0x3a, RZ ;  /* 0x0000003a004a7810 */ /* 0x010fe20007ffe0ff */
[----:B------:R-:W4:Y:S01]  /*151b0*/  LDCU UR40, c[0x0][0x398] ;  /* 0x00007300ff2877ac */ /* 0x000f220008000800 */
[C---:B--2---:R-:W-:Y:S01]  /*151c0*/  IMAD.WIDE R68, R79.reuse, 0x4, R196 ;  /* 0x000000044f447825 */ /* 0x044fe200078e02c4 */
[----:B------:R2:W-:Y:S01]  /*151d0*/  @P5 STG.E desc[UR16][R72.64], R212 ;  /* 0x000000d448005986 */ /* 0x0005e2000c101910 */
[----:B------:R-:W-:Y:S01]  /*151e0*/  ISETP.GE.AND P6, PT, R74, UR39, PT ;  /* 0x000000274a007c0c */ /* 0x000fe2000bfc6270 */
[----:B------:R-:W3:Y:S01]  /*151f0*/  LDCU UR76, c[0x0][0x398] ;  /* 0x00007300ff4c77ac */ /* 0x000ee20008000800 */
[----:B------:R-:W-:Y:S01]  /*15200*/  VIADD R79, R79, UR19 ;  /* 0x000000134f4f7c36 */ /* 0x000fe20008000000 */
[----:B------:R3:W-:Y:S01]  /*15210*/  @P4 STG.E desc[UR16][R68.64], R122 ;  /* 0x0000007a44004986 */ /* 0x0007e2000c101910 */
[----:B------:R-:W-:Y:S01]  /*15220*/  VIADD R74, R0, 0x3b ;  /* 0x0000003b004a7836 */ /* 0x000fe20000000000 */
[----:B------:R-:W-:Y:S01]  /*15230*/  ISETP.LT.AND P4, PT, R198, UR43, !P3 ;  /* 0x0000002bc6007c0c */ /* 0x000fe2000df81270 */
[C---:B-1----:R-:W-:Y:S01]  /*15240*/  IMAD.WIDE R70, R79.reuse, 0x4, R2 ;  /* 0x000000044f467825 */ /* 0x042fe200078e0202 */
[----:B-----5:R-:W-:Y:S01]  /*15250*/  ISETP.GE.AND P0, PT, R76, UR58, PT ;  /* 0x0000003a4c007c0c */ /* 0x020fe2000bf06270 */
[----:B------:R-:W1:Y:S02]  /*15260*/  LDCU UR55, c[0x0][0x398] ;  /* 0x00007300ff3777ac */ /* 0x000e640008000800 */
[C---:B--2---:R-:W-:Y:S01]  /*15270*/  IMAD.WIDE R72, R79.reuse, 0x4, R196 ;  /* 0x000000044f487825 */ /* 0x044fe200078e02c4 */
[----:B------:R-:W-:Y:S01]  /*15280*/  ISETP.GE.AND P5, PT, R74, UR6, PT ;  /* 0x000000064a007c0c */ /* 0x000fe2000bfa6270 */
[----:B------:R2:W-:Y:S01]  /*15290*/  @P1 STG.E desc[UR16][R70.64], R211 ;  /* 0x000000d346001986 */ /* 0x0005e2000c101910 */
[----:B------:R-:W5:Y:S01]  /*152a0*/  LDCU UR56, c[0x0][0x398] ;  /* 0x00007300ff3877ac */ /* 0x000f620008000800 */
[----:B------:R-:W-:Y:S01]  /*152b0*/  VIADD R77, R79, UR19 ;  /* 0x000000134f4d7c36 */ /* 0x000fe20008000000 */
[----:B------:R-:W-:Y:S01]  /*152c0*/  IADD3 R74, PT, PT, R0, 0x3c, RZ ;  /* 0x0000003c004a7810 */ /* 0x000fe20007ffe0ff */
[----:B------:R-:W-:Y:S01]  /*152d0*/  @P2 STG.E desc[UR16][R72.64], R123 ;  /* 0x0000007b48002986 */ /* 0x000fe2000c101910 */
[----:B------:R-:W-:Y:S01]  /*152e0*/  ISETP.LT.AND P3, PT, R199, UR70, !P3 ;  /* 0x00000046c7007c0c */ /* 0x000fe2000df61270 */
[----:B---3--:R-:W-:Y:S01]  /*152f0*/  IMAD.WIDE R68, R77, 0x4, R2 ;  /* 0x000000044d447825 */ /* 0x008fe200078e0202 */
[----:B------:R-:W-:Y:S01]  /*15300*/  ISETP.LT.AND P2, PT, R198, UR68, !P0 ;  /* 0x00000044c6007c0c */ /* 0x000fe2000c741270 */
[----:B------:R-:W3:Y:S01]  /*15310*/  LDCU UR62, c[0x0][0x398] ;  /* 0x00007300ff3e77ac */ /* 0x000ee20008000800 */
[----:B------:R-:W-:-:S02]  /*15320*/  ISETP.LT.AND P0, PT, R199, UR49, !P0 ;  /* 0x00000031c7007c0c */ /* 0x000fc4000c701270 */
[----:B------:R-:W-:Y:S01]  /*15330*/  ISETP.GE.AND P1, PT, R74, UR35, PT ;  /* 0x000000234a007c0c */ /* 0x000fe2000bf26270 */
[C---:B------:R-:W-:Y:S01]  /*15340*/  IMAD.WIDE R74, R77.reuse, 0x4, R196 ;  /* 0x000000044d4a7825 */ /* 0x040fe200078e02c4 */
[----:B------:R1:W-:Y:S01]  /*15350*/  @P4 STG.E desc[UR16][R68.64], R210 ;  /* 0x000000d244004986 */ /* 0x0003e2000c101910 */
[----:B------:R-:W-:Y:S01]  /*15360*/  ISETP.LT.AND P4, PT, R198, UR12, !P6 ;  /* 0x0000000cc6007c0c */ /* 0x000fe2000f781270 */
[----:B------:R-:W3:Y:S01]  /*15370*/  LDCU UR44, c[0x0][0x39c] ;  /* 0x00007380ff2c77ac */ /* 0x000ee20008000800 */
[----:B------:R-:W-:Y:S01]  /*15380*/  VIADD R77, R77, UR19 ;  /* 0x000000134d4d7c36 */ /* 0x000fe20008000000 */
[----:B------:R-:W-:Y:S01]  /*15390*/  ISETP.LT.AND P6, PT, R199, UR69, !P6 ;  /* 0x00000045c7007c0c */ /* 0x000fe2000f7c1270 */
[----:B------:R3:W-:Y:S01]  /*153a0*/  @P3 STG.E desc[UR16][R74.64], R124 ;  /* 0x0000007c4a003986 */ /* 0x0007e2000c101910 */
[----:B------:R-:W-:Y:S01]  /*153b0*/  IADD3 R76, PT, PT, R0, 0x3d, RZ ;  /* 0x0000003d004c7810 */ /* 0x000fe20007ffe0ff */
[C---:B--2---:R-:W-:Y:S01]  /*153c0*/  IMAD.WIDE R70, R77.reuse, 0x4, R2 ;  /* 0x000000044d467825 */ /* 0x044fe200078e0202 */
[----:B------:R-:W2:Y:S03]  /*153d0*/  LDCU UR26, c[0x0][0x398] ;  /* 0x00007300ff1a77ac */ /* 0x000ea60008000800 */
[C---:B------:R-:W-:Y:S01]  /*153e0*/  VIADD R79, R77.reuse, UR19 ;  /* 0x000000134d4f7c36 */ /* 0x040fe20008000000 */
[----:B------:R-:W2:Y:S01]  /*153f0*/  LDCU UR63, c[0x0][0x39c] ;  /* 0x00007380ff3f77ac */ /* 0x000ea20008000800 */
[----:B-1----:R-:W-:Y:S01]  /*15400*/  IMAD.WIDE R68, R77, 0x4, R196 ;  /* 0x000000044d447825 */ /* 0x002fe200078e02c4 */
[----:B------:R1:W-:Y:S01]  /*15410*/  @P2 STG.E desc[UR16][R70.64], R209 ;  /* 0x000000d146002986 */ /* 0x0003e2000c101910 */
[----:B------:R-:W2:Y:S02]  /*15420*/  LDCU UR14, c[0x0][0x39c] ;  /* 0x00007380ff0e77ac */ /* 0x000ea40008000800 */
[----:B------:R-:W-:Y:S01]  /*15430*/  IMAD.WIDE R72, R79, 0x4, R2 ;  /* 0x000000044f487825 */ /* 0x000fe200078e0202 */
[----:B------:R2:W-:Y:S01]  /*15440*/  @P0 STG.E desc[UR16][R68.64], R125 ;  /* 0x0000007d44000986 */ /* 0x0005e2000c101910 */
[----:B------:R-:W-:Y:S01]  /*15450*/  ISETP.LT.AND P0, PT, R198, UR45, !P5 ;  /* 0x0000002dc6007c0c */ /* 0x000fe2000ef01270 */
[----:B------:R-:W4:Y:S01]  /*15460*/  LDCU UR8, c[0x0][0x398] ;  /* 0x00007300ff0877ac */ /* 0x000f220008000800 */
[----:B---3--:R-:W-:Y:S01]  /*15470*/  VIADD R74, R0, 0x3e ;  /* 0x0000003e004a7836 */ /* 0x008fe20000000000 */
[----:B------:R-:W-:Y:S01]  /*15480*/  ISETP.LT.AND P5, PT, R199, UR38, !P5 ;  /* 0x00000026c7007c0c */ /* 0x000fe2000efa1270 */
[----:B------:R-:W3:Y:S01]  /*15490*/  LDCU UR42, c[0x0][0x39c] ;  /* 0x00007380ff2a77ac */ /* 0x000ee20008000800 */
[C---:B-1----:R-:W-:Y:S01]  /*154a0*/  IMAD.WIDE R70, R79.reuse, 0x4, R196 ;  /* 0x000000044f467825 */ /* 0x042fe200078e02c4 */
[----:B------:R1:W-:Y:S01]  /*154b0*/  @P4 STG.E desc[UR16][R72.64], R208 ;  /* 0x000000d048004986 */ /* 0x0003e2000c101910 */
[----:B------:R-:W-:Y:S01]  /*154c0*/  ISETP.GE.AND P2, PT, R74, UR33, PT ;  /* 0x000000214a007c0c */ /* 0x000fe2000bf46270 */
[----:B------:R-:W3:Y:S01]  /*154d0*/  LDCU UR37, c[0x0][0x398] ;  /* 0x00007300ff2577ac */ /* 0x000ee20008000800 */
[----:B------:R-:W-:Y:S01]  /*154e0*/  VIADD R79, R79, UR19 ;  /* 0x000000134f4f7c36 */ /* 0x000fe20008000000 */
[----:B------:R4:W-:Y:S01]  /*154f0*/  @P6 STG.E desc[UR16][R70.64], R126 ;  /* 0x0000007e46006986 */ /* 0x0009e2000c101910 */
[----:B------:R-:W-:Y:S01]  /*15500*/  IADD3 R74, PT, PT, R0, 0x3f, RZ ;  /* 0x0000003f004a7810 */ /* 0x000fe20007ffe0ff */
[----:B------:R-:W3:Y:S01]  /*15510*/  LDCU UR4, c[0x0][0x398] ;  /* 0x00007300ff0477ac */ /* 0x000ee20008000800 */
[----:B------:R-:W-:Y:S01]  /*15520*/  ISETP.LT.AND P6, PT, R198, UR54, !P1 ;  /* 0x00000036c6007c0c */ /* 0x000fe2000cfc1270 */
[C---:B--2---:R-:W-:Y:S01]  /*15530*/  IMAD.WIDE R68, R79.reuse, 0x4, R2 ;  /* 0x000000044f447825 */ /* 0x044fe200078e0202 */
[C---:B------:R-:W-:Y:S01]  /*15540*/  IADD3 R77, PT, PT, R79.reuse, UR19, RZ ;  /* 0x000000134f4d7c10 */ /* 0x040fe2000fffe0ff */
[----:B------:R-:W2:Y:S01]  /*15550*/  LDCU UR36, c[0x0][0x398] ;  /* 0x00007300ff2477ac */ /* 0x000ea20008000800 */
[----:B------:R-:W-:Y:S01]  /*15560*/  ISETP.GE.AND P4, PT, R74, UR66, PT ;  /* 0x000000424a007c0c */ /* 0x000fe2000bf86270 */
[----:B-1----:R-:W-:Y:S01]  /*15570*/  IMAD.WIDE R72, R79, 0x4, R196 ;  /* 0x000000044f487825 */ /* 0x002fe200078e02c4 */
[----:B------:R-:W-:Y:S01]  /*15580*/  ISETP.GE.AND P3, PT, R76, UR30, PT ;  /* 0x0000001e4c007c0c */ /* 0x000fe2000bf66270 */
[----:B------:R1:W-:Y:S01]  /*15590*/  @P0 STG.E desc[UR16][R68.64], R207 ;  /* 0x000000cf44000986 */ /* 0x0003e2000c101910 */
[----:B------:R-:W-:Y:S01]  /*155a0*/  ISETP.LT.AND P1, PT, R199, UR67, !P1 ;  /* 0x00000043c7007c0c */ /* 0x000fe2000cf21270 */
[----:B------:R-:W-:Y:S01]  /*155b0*/  VIADD R74, R0, 0x40 ;  /* 0x00000040004a7836 */ /* 0x000fe20000000000 */
[----:B------:R-:W2:Y:S01]  /*155c0*/  LDCU UR64, c[0x0][0x398] ;  /* 0x00007300ff4077ac */ /* 0x000ea20008000800 */
[C---:B----4-:R-:W-:Y:S01]  /*155d0*/  IMAD.WIDE R70, R77.reuse, 0x4, R2 ;  /* 0x000000044d467825 */ /* 0x050fe200078e0202 */
[----:B------:R-:W-:Y:S01]  /*155e0*/  @P5 STG.E desc[UR16][R72.64], R127 ;  /* 0x0000007f48005986 */ /* 0x000fe2000c101910 */
[----:B------:R-:W-:Y:S01]  /*155f0*/  ISETP.LT.AND P5, PT, R198, UR65, !P3 ;  /* 0x00000041c6007c0c */ /* 0x000fe2000dfa1270 */
[----:B------:R-:W4:Y:S01]  /*15600*/  LDCU UR24, c[0x0][0x398] ;  /* 0x00007300ff1877ac */ /* 0x000f220008000800 */
[----:B------:R-:W-:Y:S01]  /*15610*/  ISETP.GE.AND P0, PT, R74, UR46, PT ;  /* 0x0000002e4a007c0c */ /* 0x000fe2000bf06270 */
[----:B------:R-:W-:Y:S01]  /*15620*/  IMAD.WIDE R74, R77, 0x4, R196 ;  /* 0x000000044d4a7825 */ /* 0x000fe200078e02c4 */
[----:B------:R-:W-:Y:S01]  /*15630*/  ISETP.LT.AND P3, PT, R199, UR40, !P3 ;  /* 0x00000028c7007c0c */ /* 0x000fe2000df61270 */
[----:B------:R2:W-:Y:S01]  /*15640*/  @P6 STG.E desc[UR16][R70.64], R206 ;  /* 0x000000ce46006986 */ /* 0x0005e2000c101910 */
[----:B------:R-:W3:Y:S01]  /*15650*/  LDCU UR50, c[0x0][0x398] ;  /* 0x00007300ff3277ac */ /* 0x000ee20008000800 */
[----:B------:R-:W-:Y:S01]  /*15660*/  VIADD R77, R77, UR19 ;  /* 0x000000134d4d7c36 */ /* 0x000fe20008000000 */
[----:B------:R-:W-:-:S02]  /*15670*/  ISETP.LT.AND P6, PT, R198, UR76, !P2 ;  /* 0x0000004cc6007c0c */ /* 0x000fc4000d7c1270 */
[----:B------:R-:W-:Y:S01]  /*15680*/  ISETP.LT.AND P2, PT, R199, UR55, !P2 ;  /* 0x00000037c7007c0c */ /* 0x000fe2000d741270 */
[C---:B-1----:R-:W-:Y:S01]  /*15690*/  IMAD.WIDE R68, R77.reuse, 0x4, R2 ;  /* 0x000000044d447825 */ /* 0x042fe200078e0202 */
[C---:B------:R-:W-:Y:S01]  /*156a0*/  IADD3 R79, PT, PT, R77.reuse, UR19, RZ ;  /* 0x000000134d4f7c10 */ /* 0x040fe2000fffe0ff */
[----:B------:R1:W-:Y:S01]  /*156b0*/  @P1 STG.E desc[UR16][R74.64], R128 ;  /* 0x000000804a001986 */ /* 0x0003e2000c101910 */
[----:B------:R-:W3:Y:S01]  /*156c0*/  LDCU UR60, c[0x0][0x39c] ;  /* 0x00007380ff3c77ac */ /* 0x000ee20008000800 */
[----:B--2---:R-:W-:Y:S02]  /*156d0*/  IMAD.WIDE R70, R77, 0x4, R196 ;  /* 0x000000044d467825 */ /* 0x004fe400078e02c4 */
[----:B------:R2:W-:Y:S01]  /*156e0*/  @P5 STG.E desc[UR16][R68.64], R205 ;  /* 0x000000cd44005986 */ /* 0x0005e2000c101910 */
[----:B------:R-:W3:Y:S01]  /*156f0*/  LDCU UR28, c[0x0][0x39c] ;  /* 0x00007380ff1c77ac */ /* 0x000ee20008000800 */
[C---:B------:R-:W-:Y:S02]  /*15700*/  IMAD.WIDE R72, R79.reuse, 0x4, R2 ;  /* 0x000000044f487825 */ /* 0x040fe400078e0202 */
[----:B------:R3:W-:Y:S01]  /*15710*/  @P3 STG.E desc[UR16][R70.64], R129 ;  /* 0x0000008146003986 */ /* 0x0007e2000c101910 */
[----:B------:R-:W3:Y:S01]  /*15720*/  LDCU UR34, c[0x0][0x398] ;  /* 0x00007300ff2277ac */ /* 0x000ee20008000800 */
[----:B-1----:R-:W-:Y:S01]  /*15730*/  VIADD R74, R0, 0x42 ;  /* 0x00000042004a7836 */ /* 0x002fe20000000000 */
[----:B-----5:R-:W-:Y:S01]  /*15740*/  ISETP.LT.AND P3, PT, R198, UR56, !P4 ;  /* 0x00000038c6007c0c */ /* 0x020fe2000e761270 */
[----:B------:R-:W-:Y:S01]  /*15750*/  VIADD R76, R0, 0x41 ;  /* 0x00000041004c7836 */ /* 0x000fe20000000000 */
[----:B------:R-:W1:Y:S01]  /*15760*/  LDCU UR48, c[0x0][0x39c] ;  /* 0x00007380ff3077ac */ /* 0x000e620008000800 */
[----:B--2---:R-:W-:Y:S01]  /*15770*/  IMAD.WIDE R68, R79, 0x4, R196 ;  /* 0x000000044f447825 */ /* 0x004fe200078e02c4 */
[----:B------:R2:W-:Y:S01]  /*15780*/  @P6 STG.E desc[UR16][R72.64], R204 ;  /* 0x000000cc48006986 */ /* 0x0005e2000c101910 */
[----:B------:R-:W-:Y:S01]  /*15790*/  ISETP.LT.AND P4, PT, R199, UR62, !P4 ;  /* 0x0000003ec7007c0c */ /* 0x000fe2000e781270 */
[----:B------:R-:W5:Y:S01]  /*157a0*/  LDCU UR51, c[0x0][0x398] ;  /* 0x00007300ff3377ac */ /* 0x000f620008000800 */
[----:B------:R-:W-:Y:S01]  /*157b0*/  ISETP.GE.AND P5, PT, R74, UR44, PT ;  /* 0x0000002c4a007c0c */ /* 0x000fe2000bfa6270 */
[----:B------:R1:W-:Y:S01]  /*157c0*/  @P2 STG.E desc[UR16][R68.64], R130 ;  /* 0x0000008244002986 */ /* 0x0003e2000c101910 */
[----:B------:R-:W-:Y:S01]  /*157d0*/  IADD3 R79, PT, PT, R79, UR19, RZ ;  /* 0x000000134f4f7c10 */ /* 0x000fe2000fffe0ff */
[----:B------:R-:W-:Y:S01]  /*157e0*/  VIADD R74, R0, 0x43 ;  /* 0x00000043004a7836 */ /* 0x000fe20000000000 */
[----:B------:R-:W-:Y:S01]  /*157f0*/  ISETP.LT.AND P2, PT, R198, UR26, !P0 ;  /* 0x0000001ac6007c0c */ /* 0x000fe2000c741270 */
[----:B------:R-:W4:Y:S02]  /*15800*/  LDCU UR22, c[0x0][0x398] ;  /* 0x00007300ff1677ac */ /* 0x000f240008000800 */
[C---:B------:R-:W-:Y:S01]  /*15810*/  VIADD R77, R79.reuse, UR19 ;  /* 0x000000134f4d7c36 */ /* 0x040fe20008000000 */
[----:B------:R-:W-:Y:S01]  /*15820*/  ISETP.GE.AND P6, PT, R74, UR63, PT ;  /* 0x0000003f4a007c0c */ /* 0x000fe2000bfc6270 */
[----:B---3--:R-:W-:Y:S01]  /*15830*/  IMAD.WIDE R70, R79, 0x4, R2 ;  /* 0x000000044f467825 */ /* 0x008fe200078e0202 */
[----:B------:R-:W-:Y:S01]  /*15840*/  ISETP.GE.AND P1, PT, R76, UR14, PT ;  /* 0x0000000e4c007c0c */ /* 0x000fe2000bf26270 */
[----:B------:R-:W3:Y:S02]  /*15850*/  LDCU UR52, c[0x0][0x39c] ;  /* 0x00007380ff3477ac */ /* 0x000ee40008000800 */
[----:B------:R-:W-:-:S02]  /*15860*/  VIADD R74, R0, 0x44 ;  /* 0x00000044004a7836 */ /* 0x000fc40000000000 */
[----:B--2---:R-:W-:Y:S01]  /*15870*/  IMAD.WIDE R72, R79, 0x4, R196 ;  /* 0x000000044f487825 */ /* 0x004fe200078e02c4 */
[----:B------:R2:W-:Y:S01]  /*15880*/  @P3 STG.E desc[UR16][R70.64], R203 ;  /* 0x000000cb46003986 */ /* 0x0005e2000c101910 */
[----:B------:R-:W-:Y:S01]  /*15890*/  ISETP.LT.AND P0, PT, R199, UR8, !P0 ;  /* 0x00000008c7007c0c */ /* 0x000fe2000c701270 */
[----:B------:R-:W3:Y:S01]  /*158a0*/  LDCU UR53, c[0x0][0x398] ;  /* 0x00007300ff3577ac */ /* 0x000ee20008000800 */
[C---:B-1----:R-:W-:Y:S01]  /*158b0*/  IMAD.WIDE R68, R77.reuse, 0x4, R2 ;  /* 0x000000044d447825 */ /* 0x042fe200078e0202 */
[----:B------:R-:W-:Y:S01]  /*158c0*/  ISETP.GE.AND P3, PT, R74, UR42, PT ;  /* 0x0000002a4a007c0c */ /* 0x000fe2000bf66270 */
[----:B------:R1:W-:Y:S01]  /*158d0*/  @P4 STG.E desc[UR16][R72.64], R131 ;  /* 0x0000008348004986 */ /* 0x0003e2000c101910 */
[----:B------:R-:W-:Y:S01]  /*158e0*/  ISETP.LT.AND P4, PT, R198, UR37, !P1 ;  /* 0x00000025c6007c0c */ /* 0x000fe2000cf81270 */
[C---:B------:R-:W-:Y:S01]  /*158f0*/  IMAD.WIDE R74, R77.reuse, 0x4, R196 ;  /* 0x000000044d4a7825 */ /* 0x040fe200078e02c4 */
[----:B------:R-:W-:Y:S01]  /*15900*/  IADD3 R77, PT, PT, R77, UR19, RZ ;  /* 0x000000134d4d7c10 */ /* 0x000fe2000fffe0ff */
[----:B------:R3:W-:Y:S01]  /*15910*/  @P2 STG.E desc[UR16][R68.64], R132 ;  /* 0x0000008444002986 */ /* 0x0007e2000c101910 */
[----:B------:R-:W-:Y:S01]  /*15920*/  ISETP.LT.AND P1, PT, R199, UR4, !P1 ;  /* 0x00000004c7007c0c */ /* 0x000fe2000cf21270 */
[----:B------:R-:W-:Y:S01]  /*15930*/  VIADD R76, R0, 0x45 ;  /* 0x00000045004c7836 */ /* 0x000fe20000000000 */
[----:B------:R-:W-:Y:S01]  /*15940*/  ISETP.LT.AND P2, PT, R198, UR36, !P5 ;  /* 0x00000024c6007c0c */ /* 0x000fe2000ef41270 */
[C---:B------:R-:W-:Y:S01]  /*15950*/  VIADD R79, R77.reuse, UR19 ;  /* 0x000000134d4f7c36 */ /* 0x040fe20008000000 */
[----:B------:R-:W4:Y:S01]  /*15960*/  LDCU UR59, c[0x0][0x398] ;  /* 0x00007300ff3b77ac */ /* 0x000f220008000800 */
[--C-:B--2---:R-:W-:Y:S01]  /*15970*/  IMAD.WIDE R70, R77, 0x4, R2.reuse ;  /* 0x000000044d467825 */ /* 0x104fe200078e0202 */
[----:B------:R2:W-:Y:S01]  /*15980*/  @P0 STG.E desc[UR16][R74.64], R4 ;  /* 0x000000044a000986 */ /* 0x0005e2000c101910 */
[----:B------:R-:W5:Y:S02]  /*15990*/  LDCU UR47, c[0x0][0x398] ;  /* 0x00007300ff2f77ac */ /* 0x000f640008000800 */
[----:B-1----:R-:W-:Y:S01]  /*159a0*/  IMAD.WIDE R72, R79, 0x4, R2 ;  /* 0x000000044f487825 */ /* 0x002fe200078e0202 */
[----:B------:R-:W1:Y:S03]  /*159b0*/  LDCU UR41, c[0x0][0x39c] ;  /* 0x00007380ff2977ac */ /* 0x000e660008000800 */
[--C-:B---3--:R-:W-:Y:S01]  /*159c0*/  IMAD.WIDE R68, R77, 0x4, R196.reuse ;  /* 0x000000044d447825 */ /* 0x108fe200078e02c4 */
[----:B------:R3:W-:Y:S01]  /*159d0*/  @P4 STG.E desc[UR16][R70.64], R133 ;  /* 0x0000008546004986 */ /* 0x0007e2000c101910 */
[C---:B------:R-:W-:Y:S01]  /*159e0*/  ISETP.LT.AND P5, PT, R199.reuse, UR64, !P5 ;  /* 0x00000040c7007c0c */ /* 0x040fe2000efa1270 */
[----:B------:R-:W1:Y:S01]  /*159f0*/  LDCU UR20, c[0x0][0x398] ;  /* 0x00007300ff1477ac */ /* 0x000e620008000800 */
[----:B--2---:R-:W-:Y:S01]  /*15a00*/  IADD3 R4, PT, PT, R0, 0x46, RZ ;  /* 0x0000004600047810 */ /* 0x004fe20007ffe0ff */
[----:B------:R-:W-:Y:S01]  /*15a10*/  @P1 STG.E desc[UR16][R68.64], R5 ;  /* 0x0000000544001986 */ /* 0x000fe2000c101910 */
[----:B------:R-:W2:Y:S03]  /*15a20*/  LDCU UR32, c[0x0][0x398] ;  /* 0x00007300ff2077ac */ /* 0x000ea60008000800 */
[----:B------:R1:W-:Y:S01]  /*15a30*/  @P2 STG.E desc[UR16][R72.64], R134 ;  /* 0x0000008648002986 */ /* 0x0003e2000c101910 */
[----:B----4-:R-:W-:Y:S01]  /*15a40*/  ISETP.LT.AND P2, PT, R198, UR24, !P6 ;  /* 0x00000018c6007c0c */ /* 0x010fe2000f741270 */
[----:B------:R-:W4:Y:S01]  /*15a50*/  LDCU UR10, c[0x0][0x398] ;  /* 0x00007300ff0a77ac */ /* 0x000f220008000800 */
[----:B------:R-:W-:Y:S01]  /*15a60*/  ISETP.GE.AND P4, PT, R4, UR60, PT ;  /* 0x0000003c04007c0c */ /* 0x000fe2000bf86270 */
[----:B------:R-:W-:Y:S01]  /*15a70*/  VIADD R4, R0, 0x47 ;  /* 0x0000004700047836 */ /* 0x000fe20000000000 */
[----:B------:R-:W-:Y:S01]  /*15a80*/  ISETP.LT.AND P6, PT, R199, UR50, !P6 ;  /* 0x00000032c7007c0c */ /* 0x000fe2000f7c1270 */
[C---:B---3--:R-:W-:Y:S01]  /*15a90*/  IMAD.WIDE R70, R79.reuse, 0x4, R196 ;  /* 0x000000044f467825 */ /* 0x048fe200078e02c4 */
[----:B------:R-:W-:Y:S01]  /*15aa0*/  ISETP.GE.AND P0, PT, R76, UR48, PT ;  /* 0x000000304c007c0c */ /* 0x000fe2000bf06270 */
[----:B------:R-:W3:Y:S02]  /*15ab0*/  LDCU UR15, c[0x0][0x39c] ;  /* 0x00007380ff0f77ac */ /* 0x000ee40008000800 */
[----:B------:R-:W-:Y:S01]  /*15ac0*/  VIADD R79, R79, UR19 ;  /* 0x000000134f4f7c36 */ /* 0x000fe20008000000 */
[----:B------:R-:W-:Y:S01]  /*15ad0*/  ISETP.GE.AND P1, PT, R4, UR28, PT ;  /* 0x0000001c04007c0c */ /* 0x000fe2000bf26270 */
[----:B------:R2:W-:Y:S01]  /*15ae0*/  @P5 STG.E desc[UR16][R70.64], R6 ;  /* 0x0000000646005986 */ /* 0x0005e2000c101910 */
[----:B-1----:R-:W-:Y:S01]  /*15af0*/  IADD3 R72, PT, PT, R0, 0x48, RZ ;  /* 0x0000004800487810 */ /* 0x002fe20007ffe0ff */
[C---:B------:R-:W-:Y:S01]  /*15b00*/  IMAD.WIDE R4, R79.reuse, 0x4, R2 ;  /* 0x000000044f047825 */ /* 0x040fe200078e0202 */
[C---:B------:R-:W-:Y:S01]  /*15b10*/  ISETP.LT.AND P5, PT, R198.reuse, UR34, !P3 ;  /* 0x00000022c6007c0c */ /* 0x040fe2000dfa1270 */
[----:B------:R-:W1:Y:S02]  /*15b20*/  LDCU UR58, c[0x0][0x39c] ;  /* 0x00007380ff3a77ac */ /* 0x000e640008000800 */
[----:B------:R-:W-:Y:S01]  /*15b30*/  IMAD.WIDE R68, R79, 0x4, R196 ;  /* 0x000000044f447825 */ /* 0x000fe200078e02c4 */
[----:B------:R1:W-:Y:S01]  /*15b40*/  @P2 STG.E desc[UR16][R4.64], R135 ;  /* 0x0000008704002986 */ /* 0x0003e2000c101910 */
[----:B-----5:R-:W-:Y:S01]  /*15b50*/  ISETP.LT.AND P3, PT, R199, UR51, !P3 ;  /* 0x00000033c7007c0c */ /* 0x020fe2000df61270 */
[----:B------:R-:W5:Y:S01]  /*15b60*/  LDCU UR57, c[0x0][0x398] ;  /* 0x00007300ff3977ac */ /* 0x000f620008000800 */
[----:B------:R-:W-:Y:S01]  /*15b70*/  VIADD R75, R79, UR19 ;  /* 0x000000134f4b7c36 */ /* 0x000fe20008000000 */
[----:B------:R1:W-:Y:S01]  /*15b80*/  @P6 STG.E desc[UR16][R68.64], R7 ;  /* 0x0000000744006986 */ /* 0x0003e2000c101910 */
[----:B------:R-:W-:Y:S01]  /*15b90*/  ISETP.LT.AND P6, PT, R198, UR22, !P0 ;  /* 0x00000016c6007c0c */ /* 0x000fe2000c7c1270 */
[----:B------:R-:W3:Y:S01]  /*15ba0*/  LDCU UR49, c[0x0][0x39c] ;  /* 0x00007380ff3177ac */ /* 0x000ee20008000800 */
[----:B------:R-:W-:Y:S01]  /*15bb0*/  ISETP.GE.AND P2, PT, R72, UR52, PT ;  /* 0x0000003448007c0c */ /* 0x000fe2000bf46270 */
[----:B--2---:R-:W-:Y:S01]  /*15bc0*/  IMAD.WIDE R70, R75, 0x4, R2 ;  /* 0x000000044b467825 */ /* 0x004fe200078e0202 */
[----:B------:R-:W-:Y:S01]  /*15bd0*/  ISETP.LT.AND P0, PT, R199, UR53, !P0 ;  /* 0x00000035c7007c0c */ /* 0x000fe2000c701270 */
[----:B------:R-:W2:Y:S02]  /*15be0*/  LDCU UR39, c[0x0][0x398] ;  /* 0x00007300ff2777ac */ /* 0x000ea40008000800 */
[C---:B------:R-:W-:Y:S01]  /*15bf0*/  IMAD.WIDE R72, R75.reuse, 0x4, R196 ;  /* 0x000000044b487825 */ /* 0x040fe200078e02c4 */
[----:B------:R-:W-:Y:S01]  /*15c00*/  IADD3 R6, PT, PT, R0, 0x49, RZ ;  /* 0x0000004900067810 */ /* 0x000fe20007ffe0ff */
[----:B------:R-:W2:Y:S02]  /*15c10*/  LDCU UR6, c[0x0][0x398] ;  /* 0x00007300ff0677ac */ /* 0x000ea40008000800 */
[----:B------:R-:W-:Y:S01]  /*15c20*/  VIADD R75, R75, UR19 ;  /* 0x000000134b4b7c36 */ /* 0x000fe20008000000 */
[----:B------:R-:W-:Y:S01]  /*15c30*/  @P5 STG.E desc[UR16][R70.64], R136 ;  /* 0x0000008846005986 */ /* 0x000fe2000c101910 */
[----:B------:R-:W-:Y:S01]  /*15c40*/  ISETP.LT.AND P5, PT, R198, UR59, !P4 ;  /* 0x0000003bc6007c0c */ /* 0x000fe2000e7a1270 */
[----:B------:R-:W2:Y:S01]  /*15c50*/  LDCU UR35, c[0x0][0x398] ;  /* 0x00007300ff2377ac */ /* 0x000ea20008000800 */
[C---:B-1----:R-:W-:Y:S01]  /*15c60*/  IMAD.WIDE R4, R75.reuse, 0x4, R2 ;  /* 0x000000044b047825 */ /* 0x042fe200078e0202 */
[----:B------:R1:W-:Y:S01]  /*15c70*/  @P3 STG.E desc[UR16][R72.64], R8 ;  /* 0x0000000848003986 */ /* 0x0003e2000c101910 */
[----:B------:R-:W-:Y:S01]  /*15c80*/  ISETP.GE.AND P3, PT, R6, UR41, PT ;  /* 0x0000002906007c0c */ /* 0x000fe2000bf66270 */
[----:B------:R-:W2:Y:S01]  /*15c90*/  LDCU UR43, c[0x0][0x398] ;  /* 0x00007300ff2b77ac */ /* 0x000ea20008000800 */
[----:B------:R-:W-:Y:S01]  /*15ca0*/  VIADD R77, R75, UR19 ;  /* 0x000000134b4d7c36 */ /* 0x000fe20008000000 */
[----:B------:R3:W-:Y:S01]  /*15cb0*/  @P6 STG.E desc[UR16][R4.64], R137 ;  /* 0x0000008904006986 */ /* 0x0007e2000c101910 */
[----:B------:R-:W-:Y:S01]  /*15cc0*/  ISETP.LT.AND P6, PT, R199, UR47, !P4 ;  /* 0x0000002fc7007c0c */ /* 0x000fe2000e7c1270 */
[----:B------:R-:W-:Y:S01]  /*15cd0*/  IMAD.WIDE R6, R75, 0x4, R196 ;  /* 0x000000044b067825 */ /* 0x000fe200078e02c4 */
[----:B------:R-:W2:Y:S03]  /*15ce0*/  LDCU UR38, c[0x0][0x39c] ;  /* 0x00007380ff2677ac */ /* 0x000ea60008000800 */
[C---:B------:R-:W-:Y:S01]  /*15cf0*/  IMAD.WIDE R68, R77.reuse, 0x4, R2 ;  /* 0x000000044d447825 */ /* 0x040fe200078e0202 */
[----:B------:R2:W-:Y:S01]  /*15d00*/  @P0 STG.E desc[UR16][R6.64], R9 ;  /* 0x0000000906000986 */ /* 0x0005e2000c101910 */
[----:B------:R-:W5:Y:S02]  /*15d10*/  LDCU UR12, c[0x0][0x398] ;  /* 0x00007300ff0c77ac */ /* 0x000f640008000800 */
[----:B-1----:R-:W-:Y:S01]  /*15d20*/  VIADD R8, R0, 0x4a ;  /* 0x0000004a00087836 */ /* 0x002fe20000000000 */
[----:B------:R1:W-:Y:S01]  /*15d30*/  @P5 STG.E desc[UR16][R68.64], R138 ;  /* 0x0000008a44005986 */ /* 0x0003e2000c101910 */
[----:B---3--:R-:W-:Y:S01]  /*15d40*/  IMAD.WIDE R4, R77, 0x4, R196 ;  /* 0x000000044d047825 */ /* 0x008fe200078e02c4 */
[----:B------:R-:W-:Y:S01]  /*15d50*/  ISETP.LT.AND P5, PT, R198, UR20, !P1 ;  /* 0x00000014c6007c0c */ /* 0x000fe2000cfa1270 */
[----:B------:R-:W3:Y:S01]  /*15d60*/  LDCU UR61, c[0x0][0x39c] ;  /* 0x00007380ff3d77ac */ /* 0x000ee20008000800 */
[----:B------:R-:W-:Y:S01]  /*15d70*/  ISETP.LT.AND P1, PT, R199, UR32, !P1 ;  /* 0x00000020c7007c0c */ /* 0x000fe2000cf21270 */
[----:B------:R-:W-:Y:S01]  /*15d80*/  VIADD R77, R77, UR19 ;  /* 0x000000134d4d7c36 */ /* 0x000fe20008000000 */
[----:B------:R3:W-:Y:S01]  /*15d90*/  @P6 STG.E desc[UR16][R4.64], R10 ;  /* 0x0000000a04006986 */ /* 0x0007e2000c101910 */
[----:B------:R-:W-:Y:S01]  /*15da0*/  ISETP.GE.AND P4, PT, R8, UR15, PT ;  /* 0x0000000f08007c0c */ /* 0x000fe2000bf86270 */
[----:B------:R-:W3:Y:S01]  /*15db0*/  LDCU UR30, c[0x0][0x398] ;  /* 0x00007300ff1e77ac */ /* 0x000ee20008000800 */
[----:B----4-:R-:W-:-:S02]  /*15dc0*/  ISETP.LT.AND P6, PT, R198, UR10, !P2 ;  /* 0x0000000ac6007c0c */ /* 0x010fc4000d7c1270 */
[----:B------:R-:W-:Y:S01]  /*15dd0*/  IADD3 R8, PT, PT, R0, 0x4b, RZ ;  /* 0x0000004b00087810 */ /* 0x000fe20007ffe0ff */
[C---:B--2---:R-:W-:Y:S01]  /*15de0*/  IMAD.WIDE R6, R77.reuse, 0x4, R2 ;  /* 0x000000044d067825 */ /* 0x044fe200078e0202 */
[C---:B------:R-:W-:Y:S01]  /*15df0*/  IADD3 R71, PT, PT, R77.reuse, UR19, RZ ;  /* 0x000000134d477c10 */ /* 0x040fe2000fffe0ff */
[----:B------:R-:W2:Y:S01]  /*15e00*/  LDCU UR33, c[0x0][0x398] ;  /* 0x00007300ff2177ac */ /* 0x000ea20008000800 */
[----:B------:R-:W-:Y:S01]  /*15e10*/  ISETP.GE.AND P0, PT, R8, UR58, PT ;  /* 0x0000003a08007c0c */ /* 0x000fe2000bf06270 */
[----:B-1----:R-:W-:Y:S02]  /*15e20*/  VIADD R68, R0, 0x4c ;  /* 0x0000004c00447836 */ /* 0x002fe40000000000 */
[----:B------:R-:W-:Y:S01]  /*15e30*/  IMAD.WIDE R8, R77, 0x4, R196 ;  /* 0x000000044d087825 */ /* 0x000fe200078e02c4 */
[----:B------:R-:W-:Y:S01]  /*15e40*/  @P5 STG.E desc[UR16][R6.64], R139 ;  /* 0x0000008b06005986 */ /* 0x000fe2000c101910 */
[----:B-----5:R-:W-:Y:S01]  /*15e50*/  ISETP.LT.AND P2, PT, R199, UR57, !P2 ;  /* 0x00000039c7007c0c */ /* 0x020fe2000d741270 */
[----:B------:R-:W1:Y:S01]  /*15e60*/  LDCU UR45, c[0x0][0x398] ;  /* 0x00007300ff2d77ac */ /* 0x000e620008000800 */
[C---:B---3--:R-:W-:Y:S01]  /*15e70*/  IMAD.WIDE R4, R71.reuse, 0x4, R2 ;  /* 0x0000000447047825 */ /* 0x048fe200078e0202 */
[----:B------:R-:W-:Y:S01]  /*15e80*/  ISETP.GE.AND P5, PT, R68, UR49, PT ;  /* 0x0000003144007c0c */ /* 0x000fe2000bfa6270 */
[----:B------:R3:W-:Y:S01]  /*15e90*/  @P1 STG.E desc[UR16][R8.64], R11 ;  /* 0x0000000b08001986 */ /* 0x0007e2000c101910 */
[C---:B------:R-:W-:Y:S01]  /*15ea0*/  ISETP.LT.AND P1, PT, R198.reuse, UR39, !P3 ;  /* 0x00000027c6007c0c */ /* 0x040fe2000df21270 */
[----:B------:R-:W-:Y:S01]  /*15eb0*/  IMAD.WIDE R68, R71, 0x4, R196 ;  /* 0x0000000447447825 */ /* 0x000fe200078e02c4 */
[----:B------:R-:W-:Y:S01]  /*15ec0*/  ISETP.LT.AND P3, PT, R199, UR6, !P3 ;  /* 0x00000006c7007c0c */ /* 0x000fe2000df61270 */
[----:B------:R4:W-:Y:S01]  /*15ed0*/  @P6 STG.E desc[UR16][R4.64], R140 ;  /* 0x0000008c04006986 */ /* 0x0009e2000c101910 */
[----:B------:R-:W5:Y:S01]  /*15ee0*/  LDCU UR55, c[0x0][0x39c] ;  /* 0x00007380ff3777ac */ /* 0x000f620008000800 */
[----:B------:R-:W-:Y:S01]  /*15ef0*/  VIADD R71, R71, UR19 ;  /* 0x0000001347477c36 */ /* 0x000fe20008000000 */
[----:B------:R-:W-:Y:S01]  /*15f00*/  ISETP.LT.AND P6, PT, R198, UR35, !P4 ;  /* 0x00000023c6007c0c */ /* 0x000fe2000e7c1270 */
[----:B------:R-:W-:Y:S01]  /*15f10*/  VIADD R10, R0, 0x4d ;  /* 0x0000004d000a7836 */ /* 0x000fe20000000000 */
[----:B------:R-:W-:Y:S01]  /*15f20*/  ISETP.LT.AND P4, PT, R199, UR43, !P4 ;  /* 0x0000002bc7007c0c */ /* 0x000fe2000e781270 */
[----:B------:R-:W1:Y:S01]  /*15f30*/  LDCU UR62, c[0x0][0x39c] ;  /* 0x00007380ff3e77ac */ /* 0x000e620008000800 */
[C---:B---3--:R-:W-:Y:S01]  /*15f40*/  IADD3 R11, PT, PT, R71.reuse, UR19, RZ ;  /* 0x00000013470b7c10 */ /* 0x048fe2000fffe0ff */
[C---:B------:R-:W-:Y:S01]  /*15f50*/  IMAD.WIDE R6, R71.reuse, 0x4, R2 ;  /* 0x0000000447067825 */ /* 0x040fe200078e0202 */
[----:B------:R-:W-:Y:S01]  /*15f60*/  @P2 STG.E desc[UR16][R68.64], R12 ;  /* 0x0000000c44002986 */ /* 0x000fe2000c101910 */
[----:B------:R-:W3:Y:S02]  /*15f70*/  LDCU UR46, c[0x0][0x398] ;  /* 0x00007300ff2e77ac */ /* 0x000ee40008000800 */
[----:B----4-:R-:W-:Y:S01]  /*15f80*/  IMAD.WIDE R4, R71, 0x4, R196 ;  /* 0x0000000447047825 */ /* 0x010fe200078e02c4 */
[----:B------:R-:W-:Y:S01]  /*15f90*/  ISETP.GE.AND P2, PT, R10, UR38, PT ;  /* 0x000000260a007c0c */ /* 0x000fe2000bf46270 */
[----:B------:R-:W4:Y:S02]  /*15fa0*/  LDCU UR54, c[0x0][0x398] ;  /* 0x00007300ff3677ac */ /* 0x000f240008000800 */
[C---:B------:R-:W-:Y:S01]  /*15fb0*/  IMAD.WIDE R8, R11.reuse, 0x4, R2 ;  /* 0x000000040b087825 */ /* 0x040fe200078e0202 */
[----:B------:R1:W-:Y:S01]  /*15fc0*/  @P1 STG.E desc[UR16][R6.64], R141 ;  /* 0x0000008d06001986 */ /* 0x0003e2000c101910 */
[----:B------:R-:W2:Y:S02]  /*15fd0*/  LDCU UR40, c[0x0][0x398] ;  /* 0x00007300ff2877ac */ /* 0x000ea40008000800 */
[----:B------:R-:W-:Y:S01]  /*15fe0*/  VIADD R10, R0, 0x4e ;  /* 0x0000004e000a7836 */ /* 0x000fe20000000000 */
[----:B------:R2:W-:Y:S01]  /*15ff0*/  @P3 STG.E desc[UR16][R4.64], R13 ;  /* 0x0000000d04003986 */ /* 0x0005e2000c101910 */
[----:B------:R-:W3:Y:S03]  /*16000*/  LDCU UR14, c[0x0][0x398] ;  /* 0x00007300ff0e77ac */ /* 0x000ee60008000800 */
[----:B------:R3:W-:Y:S01]  /*16010*/  @P6 STG.E desc[UR16][R8.64], R142 ;  /* 0x0000008e08006986 */ /* 0x0007e2000c101910 */
[----:B------:R-:W-:Y:S01]  /*16020*/  ISETP.LT.AND P6, PT, R198, UR12, !P0 ;  /* 0x0000000cc6007c0c */ /* 0x000fe2000c7c1270 */
[----:B------:R-:W3:Y:S01]  /*16030*/  LDCU UR44, c[0x0][0x398] ;  /* 0x00007300ff2c77ac */ /* 0x000ee20008000800 */
[C---:B-1----:R-:W-:Y:S01]  /*16040*/  IMAD.WIDE R6, R11.reuse, 0x4, R196 ;  /* 0x000000040b067825 */ /* 0x042fe200078e02c4 */
[----:B------:R-:W-:Y:S01]  /*16050*/  ISETP.GE.AND P1, PT, R10, UR61, PT ;  /* 0x0000003d0a007c0c */ /* 0x000fe2000bf26270 */
[----:B------:R-:W1:Y:S01]  /*16060*/  LDCU UR56, c[0x0][0x398] ;  /* 0x00007300ff3877ac */ /* 0x000e620008000800 */
[----:B------:R-:W-:Y:S01]  /*16070*/  IADD3 R11, PT, PT, R11, UR19, RZ ;  /* 0x000000130b0b7c10 */ /* 0x000fe2000fffe0ff */
[----:B------:R-:W-:Y:S01]  /*16080*/  VIADD R10, R0, 0x4f ;  /* 0x0000004f000a7836 */ /* 0x000fe20000000000 */
[----:B------:R-:W-:Y:S01]  /*16090*/  ISETP.LT.AND P0, PT, R199, UR30, !P0 ;  /* 0x0000001ec7007c0c */ /* 0x000fe2000c701270 */
[----:B------:R1:W-:Y:S01]  /*160a0*/  @P4 STG.E desc[UR16][R6.64], R14 ;  /* 0x0000000e06004986 */ /* 0x0003e2000c101910 */
[----:B--2---:R-:W-:Y:S01]  /*160b0*/  ISETP.LT.AND P4, PT, R198, UR33, !P5 ;  /* 0x00000021c6007c0c */ /* 0x004fe2000ef81270 */
[----:B------:R-:W-:Y:S01]  /*160c0*/  IMAD.WIDE R4, R11, 0x4, R2 ;  /* 0x000000040b047825 */ /* 0x000fe200078e0202 */
[----:B------:R-:W-:Y:S01]  /*160d0*/  ISETP.LT.AND P5, PT, R199, UR45, !P5 ;  /* 0x0000002dc7007c0c */ /* 0x000fe2000efa1270 */
[----:B------:R-:W2:Y:S01]  /*160e0*/  LDCU UR48, c[0x0][0x39c] ;  /* 0x00007380ff3077ac */ /* 0x000ea20008000800 */
[----:B-----5:R-:W-:Y:S01]  /*160f0*/  ISETP.GE.AND P3, PT, R10, UR55, PT ;  /* 0x000000370a007c0c */ /* 0x020fe2000bf66270 */
[----:B------:R-:W-:-:S02]  /*16100*/  VIADD R10, R0, 0x50 ;  /* 0x00000050000a7836 */ /* 0x000fc40000000000 */
[C---:B------:R-:W-:Y:S01]  /*16110*/  VIADD R13, R11.reuse, UR19 ;  /* 0x000000130b0d7c36 */ /* 0x040fe20008000000 */
[----:B------:R-:W-:Y:S01]  /*16120*/  @P6 STG.E desc[UR16][R4.64], R143 ;  /* 0x0000008f04006986 */ /* 0x000fe2000c101910 */
[----:B---3--:R-:W-:Y:S01]  /*16130*/  IMAD.WIDE R8, R11, 0x4, R196 ;  /* 0x000000040b087825 */ /* 0x008fe200078e02c4 */
[----:B------:R-:W-:Y:S01]  /*16140*/  ISETP.GE.AND P6, PT, R10, UR62, PT ;  /* 0x0000003e0a007c0c */ /* 0x000fe2000bfc6270 */
[----:B------:R-:W3:Y:S02]  /*16150*/  LDCU UR8, c[0x0][0x398] ;  /* 0x00007300ff0877ac */ /* 0x000ee40008000800 */
[C---:B-1----:R-:W-:Y:S01]  /*16160*/  IMAD.WIDE R6, R13.reuse, 0x4, R2 ;  /* 0x000000040d067825 */ /* 0x042fe200078e0202 */
[----:B------:R1:W-:Y:S01]  /*16170*/  @P0 STG.E desc[UR16][R8.64], R15 ;  /* 0x0000000f08000986 */ /* 0x0003e2000c101910 */
[----:B------:R-:W5:Y:S02]  /*16180*/  LDCU UR37, c[0x0][0x398] ;  /* 0x00007300ff2577ac */ /* 0x000f640008000800 */
[C---:B------:R-:W-:Y:S01]  /*16190*/  IMAD.WIDE R10, R13.reuse, 0x4, R196 ;  /* 0x000000040d0a7825 */ /* 0x040fe200078e02c4 */
[C---:B------:R-:W-:Y:S01]  /*161a0*/  ISETP.LT.AND P0, PT, R198.reuse, UR46, !P2 ;  /* 0x0000002ec6007c0c */ /* 0x040fe2000d701270 */
[----:B------:R2:W-:Y:S01]  /*161b0*/  @P4 STG.E desc[UR16][R6.64], R144 ;  /* 0x0000009006004986 */ /* 0x0005e2000c101910 */
[----:B------:R-:W-:Y:S01]  /*161c0*/  IADD3 R13, PT, PT, R13, UR19, RZ ;  /* 0x000000130d0d7c10 */ /* 0x000fe2000fffe0ff */
[----:B------:R-:W3:Y:S01]  /*161d0*/  LDCU UR26, c[0x0][0x39c] ;  /* 0x00007380ff1a77ac */ /* 0x000ee20008000800 */
[----:B----4-:R-:W-:Y:S01]  /*161e0*/  ISETP.LT.AND P2, PT, R199, UR54, !P2 ;  /* 0x00000036c7007c0c */ /* 0x010fe2000d741270 */
[----:B------:R4:W-:Y:S01]  /*161f0*/  @P5 STG.E desc[UR16][R10.64], R16 ;  /* 0x000000100a005986 */ /* 0x0009e2000c101910 */
[----:B------:R-:W-:Y:S01]  /*16200*/  ISETP.LT.AND P5, PT, R198, UR40, !P1 ;  /* 0x00000028c6007c0c */ /* 0x000fe2000cfa1270 */
[----:B------:R-:W3:Y:S01]  /*16210*/  LDCU UR28, c[0x0][0x39c] ;  /* 0x00007380ff1c77ac */ /* 0x000ee20008000800 */
[----:B-1----:R-:W-:-:S02]  /*16220*/  VIADD R15, R13, UR19 ;  /* 0x000000130d0f7c36 */ /* 0x002fc40008000000 */
[----:B------:R-:W-:Y:S01]  /*16230*/  IMAD.WIDE R4, R13, 0x4, R2 ;  /* 0x000000040d047825 */ /* 0x000fe200078e0202 */
[----:B------:R-:W-:Y:S01]  /*16240*/  ISETP.LT.AND P1, PT, R199, UR14, !P1 ;  /* 0x0000000ec7007c0c */ /* 0x000fe2000cf21270 */
[----:B------:R-:W1:Y:S02]  /*16250*/  LDCU UR4, c[0x0][0x398] ;  /* 0x00007300ff0477ac */ /* 0x000e640008000800 */
[----:B--2---:R-:W-:Y:S01]  /*16260*/  IMAD.WIDE R6, R13, 0x4, R196 ;  /* 0x000000040d067825 */ /* 0x004fe200078e02c4 */
[----:B------:R2:W-:Y:S01]  /*16270*/  @P0 STG.E desc[UR16][R4.64], R145 ;  /* 0x0000009104000986 */ /* 0x0005e2000c101910 */
[----:B------:R-:W1:Y:S02]  /*16280*/  LDCU UR50, c[0x0][0x39c] ;  /* 0x00007380ff3277ac */ /* 0x000e640008000800 */
[----:B------:R-:W-:Y:S01]  /*16290*/  IMAD.WIDE R8, R15, 0x4, R2 ;  /* 0x000000040f087825 */ /* 0x000fe200078e0202 */
[----:B------:R1:W-:Y:S01]  /*162a0*/  @P2 STG.E desc[UR16][R6.64], R17 ;  /* 0x0000001106002986 */ /* 0x0003e2000c101910 */
[----:B----4-:R-:W-:Y:S01]  /*162b0*/  IADD3 R10, PT, PT, R0, 0x52, RZ ;  /* 0x00000052000a7810 */ /* 0x010fe20007ffe0ff */
[----:B------:R-:W4:Y:S02]  /*162c0*/  LDCU UR36, c[0x0][0x398] ;  /* 0x00007300ff2477ac */ /* 0x000f240008000800 */
[----:B------:R1:W-:Y:S01]  /*162d0*/  @P5 STG.E desc[UR16][R8.64], R146 ;  /* 0x0000009208005986 */ /* 0x0003e2000c101910 */
[----:B------:R-:W-:Y:S01]  /*162e0*/  ISETP.LT.AND P5, PT, R198, UR44, !P3 ;  /* 0x0000002cc6007c0c */ /* 0x000fe2000dfa1270 */
[----:B------:R-:W4:Y:S01]  /*162f0*/  LDCU UR42, c[0x0][0x398] ;  /* 0x00007300ff2a77ac */ /* 0x000f220008000800 */
[----:B------:R-:W-:Y:S01]  /*16300*/  ISETP.LT.AND P3, PT, R199, UR56, !P3 ;  /* 0x00000038c7007c0c */ /* 0x000fe2000df61270 */
[C---:B--2---:R-:W-:Y:S01]  /*16310*/  IMAD.WIDE R4, R15.reuse, 0x4, R196 ;  /* 0x000000040f047825 */ /* 0x044fe200078e02c4 */
[----:B------:R-:W-:Y:S01]  /*16320*/  ISETP.GE.AND P0, PT, R10, UR48, PT ;  /* 0x000000300a007c0c */ /* 0x000fe2000bf06270 */
[----:B------:R-:W2:Y:S02]  /*16330*/  LDCU UR24, c[0x0][0x398] ;  /* 0x00007300ff1877ac */ /* 0x000ea40008000800 */
[----:B------:R-:W-:Y:S01]  /*16340*/  VIADD R15, R15, UR19 ;  /* 0x000000130f0f7c36 */ /* 0x000fe20008000000 */
[----:B------:R2:W-:Y:S01]  /*16350*/  @P1 STG.E desc[UR16][R4.64], R18 ;  /* 0x0000001204001986 */ /* 0x0005e2000c101910 */
[C---:B------:R-:W-:Y:S01]  /*16360*/  VIADD R12, R0.reuse, 0x51 ;  /* 0x00000051000c7836 */ /* 0x040fe20000000000 */
[----:B------:R-:W4:Y:S01]  /*16370*/  LDCU UR34, c[0x0][0x398] ;  /* 0x00007300ff2277ac */ /* 0x000f220008000800 */
[----:B------:R-:W-:Y:S01]  /*16380*/  VIADD R10, R0, 0x53 ;  /* 0x00000053000a7836 */ /* 0x000fe20000000000 */
[----:B---3--:R-:W-:Y:S01]  /*16390*/  ISETP.LT.AND P1, PT, R198, UR8, !P6 ;  /* 0x00000008c6007c0c */ /* 0x008fe2000f721270 */
[----:B-1----:R-:W-:Y:S01]  /*163a0*/  IMAD.WIDE R6, R15, 0x4, R2 ;  /* 0x000000040f067825 */ /* 0x002fe200078e0202 */
[----:B-----5:R-:W-:Y:S01]  /*163b0*/  ISETP.LT.AND P6, PT, R199, UR37, !P6 ;  /* 0x00000025c7007c0c */ /* 0x020fe2000f7c1270 */
[----:B------:R-:W1:Y:S02]  /*163c0*/  LDCU UR32, c[0x0][0x39c] ;  /* 0x00007380ff2077ac */ /* 0x000e640008000800 */
[C---:B------:R-:W-:Y:S01]  /*163d0*/  IMAD.WIDE R8, R15.reuse, 0x4, R196 ;  /* 0x000000040f087825 */ /* 0x040fe200078e02c4 */
[----:B------:R-:W-:Y:S01]  /*163e0*/  ISETP.GE.AND P4, PT, R12, UR26, PT ;  /* 0x0000001a0c007c0c */ /* 0x000fe2000bf86270 */
[----:B------:R-:W3:Y:S01]  /*163f0*/  LDCU UR22, c[0x0][0x398] ;  /* 0x00007300ff1677ac */ /* 0x000ee20008000800 */
[----:B------:R-:W-:Y:S01]  /*16400*/  ISETP.GE.AND P2, PT, R10, UR28, PT ;  /* 0x0000001c0a007c0c */ /* 0x000fe2000bf46270 */
[----:B------:R-:W-:Y:S01]  /*16410*/  VIADD R13, R15, UR19 ;  /* 0x000000130f0d7c36 */ /* 0x000fe20008000000 */
[----:B------:R-:W-:Y:S01]  /*16420*/  IADD3 R10, PT, PT, R0, 0x54, RZ ;  /* 0x00000054000a7810 */ /* 0x000fe20007ffe0ff */
[----:B------:R5:W-:Y:S01]  /*16430*/  @P5 STG.E desc[UR16][R6.64], R147 ;  /* 0x0000009306005986 */ /* 0x000be2000c101910 */
[----:B------:R-:W1:Y:S01]  /*16440*/  LDCU UR51, c[0x0][0x398] ;  /* 0x00007300ff3377ac */ /* 0x000e620008000800 */
[----:B--2---:R-:W-:-:S02]  /*16450*/  IMAD.WIDE R4, R13, 0x4, R2 ;  /* 0x000000040d047825 */ /* 0x004fc400078e0202 */
[----:B------:R-:W-:Y:S01]  /*16460*/  @P3 STG.E desc[UR16][R8.64], R19 ;  /* 0x0000001308003986 */ /* 0x000fe2000c101910 */
[----:B------:R-:W-:Y:S01]  /*16470*/  ISETP.LT.AND P3, PT, R198, UR4, !P4 ;  /* 0x00000004c6007c0c */ /* 0x000fe2000e761270 */
[----:B------:R-:W2:Y:S01]  /*16480*/  LDCU UR41, c[0x0][0x398] ;  /* 0x00007300ff2977ac */ /* 0x000ea20008000800 */
[----:B------:R-:W-:Y:S01]  /*16490*/  ISETP.GE.AND P5, PT, R10, UR50, PT ;  /* 0x000000320a007c0c */ /* 0x000fe2000bfa6270 */
[C---:B------:R-:W-:Y:S01]  /*164a0*/  IMAD.WIDE R10, R13.reuse, 0x4, R196 ;  /* 0x000000040d0a7825 */ /* 0x040fe200078e02c4 */
[----:B------:R1:W-:Y:S01]  /*164b0*/  @P1 STG.E desc[UR16][R4.64], R148 ;  /* 0x0000009404001986 */ /* 0x0003e2000c101910 */
[----:B------:R-:W2:Y:S02]  /*164c0*/  LDCU UR49, c[0x0][0x39c] ;  /* 0x00007380ff3177ac */ /* 0x000ea40008000800 */
[----:B------:R-:W-:Y:S01]  /*164d0*/  VIADD R13, R13, UR19 ;  /* 0x000000130d0d7c36 */ /* 0x000fe20008000000 */
[----:B------:R2:W-:Y:S01]  /*164e0*/  @P6 STG.E desc[UR16][R10.64], R20 ;  /* 0x000000140a006986 */ /* 0x0005e2000c101910 */
[----:B----4-:R-:W-:Y:S01]  /*164f0*/  ISETP.LT.AND P4, PT, R199, UR36, !P4 ;  /* 0x00000024c7007c0c */ /* 0x010fe2000e781270 */
[----:B------:R-:W4:Y:S01]  /*16500*/  LDCU UR43, c[0x0][0x39c] ;  /* 0x00007380ff2b77ac */ /* 0x000f220008000800 */
[C---:B-----5:R-:W-:Y:S01]  /*16510*/  IMAD.WIDE R6, R13.reuse, 0x4, R2 ;  /* 0x000000040d067825 */ /* 0x060fe200078e0202 */
[----:B------:R-:W-:Y:S01]  /*16520*/  ISETP.LT.AND P6, PT, R198, UR42, !P0 ;  /* 0x0000002ac6007c0c */ /* 0x000fe2000c7c1270 */
[----:B------:R-:W5:Y:S02]  /*16530*/  LDCU UR47, c[0x0][0x39c] ;  /* 0x00007380ff2f77ac */ /* 0x000f640008000800 */
[----:B------:R-:W-:Y:S01]  /*16540*/  VIADD R15, R13, UR19 ;  /* 0x000000130d0f7c36 */ /* 0x000fe20008000000 */
[----:B------:R3:W-:Y:S01]  /*16550*/  @P3 STG.E desc[UR16][R6.64], R149 ;  /* 0x0000009506003986 */ /* 0x0007e2000c101910 */
[----:B------:R-:W-:Y:S01]  /*16560*/  ISETP.LT.AND P3, PT, R199, UR24, !P0 ;  /* 0x00000018c7007c0c */ /* 0x000fe2000c761270 */
[----:B-1----:R-:W-:Y:S01]  /*16570*/  IMAD.WIDE R4, R13, 0x4, R196 ;  /* 0x000000040d047825 */ /* 0x002fe200078e02c4 */
[----:B------:R-:W1:Y:S03]  /*16580*/  LDCU UR15, c[0x0][0x398] ;  /* 0x00007300ff0f77ac */ /* 0x000e660008000800 */
[C---:B------:R-:W-:Y:S01]  /*16590*/  IMAD.WIDE R8, R15.reuse, 0x4, R2 ;  /* 0x000000040f087825 */ /* 0x040fe200078e0202 */
[----:B------:R1:W-:Y:S01]  /*165a0*/  @P4 STG.E desc[UR16][R4.64], R21 ;  /* 0x0000001504004986 */ /* 0x0003e2000c101910 */
[----:B------:R-:W4:Y:S02]  /*165b0*/  LDCU UR20, c[0x0][0x398] ;  /* 0x00007300ff1477ac */ /* 0x000f240008000800 */
[----:B--2---:R-:W-:Y:S01]  /*165c0*/  VIADD R10, R0, 0x56 ;  /* 0x00000056000a7836 */ /* 0x004fe20000000000 */
[----:B------:R2:W-:Y:S01]  /*165d0*/  @P6 STG.E desc[UR16][R8.64], R150 ;  /* 0x0000009608006986 */ /* 0x0005e2000c101910 */
[----:B------:R-:W-:Y:S01]  /*165e0*/  ISETP.LT.AND P6, PT, R198, UR34, !P2 ;  /* 0x00000022c6007c0c */ /* 0x000fe2000d7c1270 */
[----:B---3--:R-:W-:Y:S01]  /*165f0*/  IMAD.WIDE R6, R15, 0x4, R196 ;  /* 0x000000040f067825 */ /* 0x008fe200078e02c4 */
[----:B------:R-:W3:Y:S01]  /*16600*/  LDCU UR10, c[0x0][0x398] ;  /* 0x00007300ff0a77ac */ /* 0x000ee20008000800 */
[----:B------:R-:W-:-:S02]  /*16610*/  ISETP.GE.AND P0, PT, R10, UR32, PT ;  /* 0x000000200a007c0c */ /* 0x000fc4000bf06270 */
[----:B------:R-:W-:Y:S01]  /*16620*/  IADD3 R10, PT, PT, R0, 0x57, RZ ;  /* 0x00000057000a7810 */ /* 0x000fe20007ffe0ff */
[----:B------:R-:W-:Y:S01]  /*16630*/  VIADD R15, R15, UR19 ;  /* 0x000000130f0f7c36 */ /* 0x000fe20008000000 */
[----:B------:R-:W-:Y:S01]  /*16640*/  ISETP.LT.AND P2, PT, R199, UR22, !P2 ;  /* 0x00000016c7007c0c */ /* 0x000fe2000d741270 */
[----:B------:R3:W-:Y:S01]  /*16650*/  @P3 STG.E desc[UR16][R6.64], R22 ;  /* 0x0000001606003986 */ /* 0x0007e2000c101910 */
[----:B------:R-:W-:Y:S01]  /*16660*/  ISETP.LT.AND P3, PT, R198, UR51, !P5 ;  /* 0x00000033c6007c0c */ /* 0x000fe2000ef61270 */
[----:B-1----:R-:W-:Y:S01]  /*16670*/  IMAD.WIDE R4, R15, 0x4, R2 ;  /* 0x000000040f047825 */ /* 0x002fe200078e0202 */
[----:B------:R-:W-:Y:S01]  /*16680*/  ISETP.LT.AND P5, PT, R199, UR41, !P5 ;  /* 0x00000029c7007c0c */ /* 0x000fe2000efa1270 */
[----:B------:R-:W1:Y:S01]  /*16690*/  LDCU UR39, c[0x0][0x398] ;  /* 0x00007300ff2777ac */ /* 0x000e620008000800 */
[----:B------:R-:W-:Y:S01]  /*166a0*/  ISETP.GE.AND P4, PT, R10, UR49, PT ;  /* 0x000000310a007c0c */ /* 0x000fe2000bf86270 */
[C---:B------:R-:W-:Y:S01]  /*166b0*/  VIADD R10, R0.reuse, 0x58 ;  /* 0x00000058000a7836 */ /* 0x040fe20000000000 */
[C---:B------:R-:W-:Y:S01]  /*166c0*/  IADD3 R13, PT, PT, R15.reuse, UR19, RZ ;  /* 0x000000130f0d7c10 */ /* 0x040fe2000fffe0ff */
[----:B------:R-:W1:Y:S01]  /*166d0*/  LDCU UR6, c[0x0][0x398] ;  /* 0x00007300ff0677ac */ /* 0x000e620008000800 */
[----:B------:R-:W-:Y:S01]  /*166e0*/  IADD3 R12, PT, PT, R0, 0x55, RZ ;  /* 0x00000055000c7810 */ /* 0x000fe20007ffe0ff */
[----:B--2---:R-:W-:Y:S01]  /*166f0*/  IMAD.WIDE R8, R15, 0x4, R196 ;  /* 0x000000040f087825 */ /* 0x004fe200078e02c4 */
[----:B------:R2:W-:Y:S01]  /*16700*/  @P6 STG.E desc[UR16][R4.64], R151 ;  /* 0x0000009704006986 */ /* 0x0005e2000c101910 */
[----:B----4-:R-:W-:Y:S01]  /*16710*/  ISETP.GE.AND P6, PT, R10, UR43, PT ;  /* 0x0000002b0a007c0c */ /* 0x010fe2000bfc6270 */
[----:B------:R-:W4:Y:S01]  /*16720*/  LDCU UR45, c[0x0][0x39c] ;  /* 0x00007380ff2d77ac */ /* 0x000f220008000800 */
[C---:B---3--:R-:W-:Y:S01]  /*16730*/  IMAD.WIDE R6, R13.reuse, 0x4, R2 ;  /* 0x000000040d067825 */ /* 0x048fe200078e0202 */
[----:B-----5:R-:W-:Y:S01]  /*16740*/  ISETP.GE.AND P1, PT, R12, UR47, PT ;  /* 0x0000002f0c007c0c */ /* 0x020fe2000bf26270 */
[----:B------:R-:W-:Y:S01]  /*16750*/  @P2 STG.E desc[UR16][R8.64], R23 ;  /* 0x0000001708002986 */ /* 0x000fe2000c101910 */
[----:B------:R-:W3:Y:S01]  /*16760*/  LDCU UR35, c[0x0][0x398] ;  /* 0x00007300ff2377ac */ /* 0x000ee20008000800 */
[----:B------:R-:W-:Y:S01]  /*16770*/  IMAD.WIDE R10, R13, 0x4, R196 ;  /* 0x000000040d0a7825 */ /* 0x000fe200078e02c4 */
[C---:B------:R-:W-:Y:S01]  /*16780*/  ISETP.LT.AND P2, PT, R198.reuse, UR15, !P1 ;  /* 0x0000000fc6007c0c */ /* 0x040fe2000cf41270 */
[----:B------:R5:W-:Y:S01]  /*16790*/  @P3 STG.E desc[UR16][R6.64], R152 ;  /* 0x0000009806003986 */ /* 0x000be2000c101910 */
[----:B------:R-:W-:Y:S01]  /*167a0*/  ISETP.LT.AND P1, PT, R199, UR20, !P1 ;  /* 0x00000014c7007c0c */ /* 0x000fe2000cf21270 */
[----:B------:R-:W-:Y:S01]  /*167b0*/  VIADD R13, R13, UR19 ;  /* 0x000000130d0d7c36 */ /* 0x000fe20008000000 */
[----:B------:R-:W3:Y:S01]  /*167c0*/  LDCU UR38, c[0x0][0x398] ;  /* 0x00007300ff2677ac */ /* 0x000ee20008000800 */
[----:B------:R4:W-:Y:S01]  /*167d0*/  @P5 STG.E desc[UR16][R10.64], R24 ;  /* 0x000000180a005986 */ /* 0x0009e2000c101910 */
[----:B------:R-:W-:Y:S01]  /*167e0*/  ISETP.LT.AND P5, PT, R198, UR10, !P0 ;  /* 0x0000000ac6007c0c */ /* 0x000fe2000c7a1270 */
[----:B------:R-:W3:Y:S01]  /*167f0*/  LDCU UR12, c[0x0][0x398] ;  /* 0x00007300ff0c77ac */ /* 0x000ee20008000800 */
[C---:B------:R-:W-:Y:S01]  /*16800*/  IADD3 R15, PT, PT, R13.reuse, UR19, RZ ;  /* 0x000000130d0f7c10 */ /* 0x040fe2000fffe0ff */
[----:B--2---:R-:W-:Y:S01]  /*16810*/  IMAD.WIDE R4, R13, 0x4, R2 ;  /* 0x000000040d047825 */ /* 0x004fe200078e0202 */
[----:B------:R-:W2:Y:S01]  /*16820*/  LDCU UR46, c[0x0][0x39c] ;  /* 0x00007380ff2e77ac */ /* 0x000ea20008000800 */
[----:B-1----:R-:W-:-:S02]  /*16830*/  ISETP.LT.AND P0, PT, R199, UR39, !P0 ;  /* 0x00000027c7007c0c */ /* 0x002fc4000c701270 */
[----:B-----5:R-:W-:Y:S01]  /*16840*/  IMAD.WIDE R6, R13, 0x4, R196 ;  /* 0x000000040d067825 */ /* 0x020fe200078e02c4 */
[----:B------:R1:W-:Y:S01]  /*16850*/  @P2 STG.E desc[UR16][R4.64], R153 ;  /* 0x0000009904002986 */ /* 0x0003e2000c101910 */
[----:B------:R-:W5:Y:S02]  /*16860*/  LDCU UR44, c[0x0][0x39c] ;  /* 0x00007380ff2c77ac */ /* 0x000f640008000800 */
[C---:B------:R-:W-:Y:S01]  /*16870*/  IMAD.WIDE R8, R15.reuse, 0x4, R2 ;  /* 0x000000040f087825 */ /* 0x040fe200078e0202 */
[----:B------:R2:W-:Y:S01]  /*16880*/  @P1 STG.E desc[UR16][R6.64], R25 ;  /* 0x0000001906001986 */ /* 0x0005e2000c101910 */
[----:B------:R-:W5:Y:S02]  /*16890*/  LDCU UR52, c[0x0][0x39c] ;  /* 0x00007380ff3477ac */ /* 0x000f640008000800 */
[----:B----4-:R-:W-:Y:S01]  /*168a0*/  VIADD R10, R0, 0x5a ;  /* 0x0000005a000a7836 */ /* 0x010fe20000000000 */
[----:B------:R4:W-:Y:S01]  /*168b0*/  @P5 STG.E desc[UR16][R8.64], R154 ;  /* 0x0000009a08005986 */ /* 0x0009e2000c101910 */
[----:B------:R-:W-:Y:S01]  /*168c0*/  ISETP.LT.AND P5, PT, R198, UR6, !P4 ;  /* 0x00000006c6007c0c */ /* 0x000fe2000e7a1270 */
[----:B------:R-:W4:Y:S01]  /*168d0*/  LDCU UR30, c[0x0][0x398] ;  /* 0x00007300ff1e77ac */ /* 0x000f220008000800 */
[C---:B-1----:R-:W-:Y:S01]  /*168e0*/  IMAD.WIDE R4, R15.reuse, 0x4, R196 ;  /* 0x000000040f047825 */ /* 0x042fe200078e02c4 */
[----:B------:R-:W-:Y:S01]  /*168f0*/  ISETP.GE.AND P2, PT, R10, UR45, PT ;  /* 0x0000002d0a007c0c */ /* 0x000fe2000bf46270 */
[----:B------:R-:W1:Y:S01]  /*16900*/  LDCU UR33, c[0x0][0x398] ;  /* 0x00007300ff2177ac */ /* 0x000e620008000800 */
[----:B------:R-:W-:Y:S01]  /*16910*/  IADD3 R15, PT, PT, R15, UR19, RZ ;  /* 0x000000130f0f7c10 */ /* 0x000fe2000fffe0ff */
[----:B------:R-:W-:Y:S01]  /*16920*/  VIADD R10, R0, 0x5b ;  /* 0x0000005b000a7836 */ /* 0x000fe20000000000 */
[----:B------:R-:W1:Y:S01]  /*16930*/  LDCU UR40, c[0x0][0x398] ;  /* 0x00007300ff2877ac */ /* 0x000e620008000800 */
[----:B---3--:R-:W-:Y:S01]  /*16940*/  ISETP.LT.AND P4, PT, R199, UR35, !P4 ;  /* 0x00000023c7007c0c */ /* 0x008fe2000e781270 */
[----:B------:R3:W-:Y:S01]  /*16950*/  @P0 STG.E desc[UR16][R4.64], R26 ;  /* 0x0000001a04000986 */ /* 0x0007e2000c101910 */
[----:B------:R-:W-:Y:S01]  /*16960*/  ISETP.LT.AND P0, PT, R198, UR38, !P6 ;  /* 0x00000026c6007c0c */ /* 0x000fe2000f701270 */
[----:B--2---:R-:W-:Y:S01]  /*16970*/  IMAD.WIDE R6, R15, 0x4, R2 ;  /* 0x000000040f067825 */ /* 0x004fe200078e0202 */
[----:B------:R-:W-:Y:S01]  /*16980*/  ISETP.LT.AND P6, PT, R199, UR12, !P6 ;  /* 0x0000000cc7007c0c */ /* 0x000fe2000f7c1270 */
[----:B------:R-:W2:Y:S01]  /*16990*/  LDCU UR26, c[0x0][0x398] ;  /* 0x00007300ff1a77ac */ /* 0x000ea20008000800 */
[----:B------:R-:W-:Y:S01]  /*169a0*/  ISETP.GE.AND P1, PT, R10, UR46, PT ;  /* 0x0000002e0a007c0c */ /* 0x000fe2000bf26270 */
[----:B------:R-:W-:-:S02]  /*169b0*/  VIADD R10, R0, 0x5c ;  /* 0x0000005c000a7836 */ /* 0x000fc40000000000 */
[----:B------:R-:W-:Y:S01]  /*169c0*/  VIADD R12, R0, 0x59 ;  /* 0x00000059000c7836 */ /* 0x000fe20000000000 */
[----:B------:R-:W2:Y:S01]  /*169d0*/  LDCU UR14, c[0x0][0x398] ;  /* 0x00007300ff0e77ac */ /* 0x000ea20008000800 */
[C---:B------:R-:W-:Y:S01]  /*169e0*/  VIADD R13, R15.reuse, UR19 ;  /* 0x000000130f0d7c36 */ /* 0x040fe20008000000 */
[----:B------:R1:W-:Y:S01]  /*169f0*/  @P5 STG.E desc[UR16][R6.64], R155 ;  /* 0x0000009b06005986 */ /* 0x0003e2000c101910 */
[----:B----4-:R-:W-:Y:S01]  /*16a00*/  IMAD.WIDE R8, R15, 0x4, R196 ;  /* 0x000000040f087825 */ /* 0x010fe200078e02c4 */
[----:B-----5:R-:W-:Y:S01]  /*16a10*/  ISETP.GE.AND P5, PT, R10, UR44, PT ;  /* 0x0000002c0a007c0c */ /* 0x020fe2000bfa6270 */
[----:B------:R-:W4:Y:S01]  /*16a20*/  LDCU UR8, c[0x0][0x39c] ;  /* 0x00007380ff0877ac */ /* 0x000f220008000800 */
[----:B------:R-:W-:Y:S01]  /*16a30*/  ISETP.GE.AND P3, PT, R12, UR52, PT ;  /* 0x000000340c007c0c */ /* 0x000fe2000bf66270 */
[C---:B---3--:R-:W-:Y:S01]  /*16a40*/  IMAD.WIDE R4, R13.reuse, 0x4, R2 ;  /* 0x000000040d047825 */ /* 0x048fe200078e0202 */
[----:B------:R-:W-:Y:S01]  /*16a50*/  @P4 STG.E desc[UR16][R8.64], R27 ;  /* 0x0000001b08004986 */ /* 0x000fe2000c101910 */
[----:B------:R-:W3:Y:S02]  /*16a60*/  LDCU UR28, c[0x0][0x398] ;  /* 0x00007300ff1c77ac */ /* 0x000ee40008000800 */
[C---:B------:R-:W-:Y:S01]  /*16a70*/  IMAD.WIDE R10, R13.reuse, 0x4, R196 ;  /* 0x000000040d0a7825 */ /* 0x040fe200078e02c4 */
[C---:B------:R-:W-:Y:S01]  /*16a80*/  ISETP.LT.AND P4, PT, R198.reuse, UR30, !P3 ;  /* 0x0000001ec6007c0c */ /* 0x040fe2000df81270 */
[----:B------:R5:W-:Y:S01]  /*16a90*/  @P0 STG.E desc[UR16][R4.64], R156 ;  /* 0x0000009c04000986 */ /* 0x000be2000c101910 */
[----:B------:R-:W-:Y:S01]  /*16aa0*/  IADD3 R13, PT, PT, R13, UR19, RZ ;  /* 0x000000130d0d7c10 */ /* 0x000fe2000fffe0ff */
[----:B------:R-:W3:Y:S01]  /*16ab0*/  LDCU UR37, c[0x0][0x398] ;  /* 0x00007300ff2577ac */ /* 0x000ee20008000800 */
[----:B-1----:R-:W-:Y:S01]  /*16ac0*/  ISETP.LT.AND P3, PT, R199, UR33, !P3 ;  /* 0x00000021c7007c0c */ /* 0x002fe2000df61270 */
[----:B------:R1:W-:Y:S01]  /*16ad0*/  @P6 STG.E desc[UR16][R10.64], R28 ;  /* 0x0000001c0a006986 */ /* 0x0003e2000c101910 */
[----:B------:R-:W-:Y:S01]  /*16ae0*/  ISETP.LT.AND P6, PT, R198, UR40, !P2 ;  /* 0x00000028c6007c0c */ /* 0x000fe2000d7c1270 */
[----:B------:R-:W3:Y:S01]  /*16af0*/  LDCU UR48, c[0x0][0x398] ;  /* 0x00007300ff3077ac */ /* 0x000ee20008000800 */
[----:B------:R-:W-:Y:S01]  /*16b00*/  VIADD R15, R13, UR19 ;  /* 0x000000130d0f7c36 */ /* 0x000fe20008000000 */
[----:B--2---:R-:W-:Y:S01]  /*16b10*/  ISETP.LT.AND P2, PT, R199, UR26, !P2 ;  /* 0x0000001ac7007c0c */ /* 0x004fe2000d741270 */
[C---:B------:R-:W-:Y:S01]  /*16b20*/  IMAD.WIDE R6, R13.reuse, 0x4, R2 ;  /* 0x000000040d067825 */ /* 0x040fe200078e0202 */
[----:B------:R-:W2:Y:S03]  /*16b30*/  LDCU UR22, c[0x0][0x39c] ;  /* 0x00007380ff1677ac */ /* 0x000ea60008000800 */
[----:B-----5:R-:W-:Y:S01]  /*16b40*/  IMAD.WIDE R4, R13, 0x4, R196 ;  /* 0x000000040d047825 */ /* 0x020fe200078e02c4 */
[----:B------:R-:W5:Y:S03]  /*16b50*/  LDCU UR15, c[0x0][0x39c] ;  /* 0x00007380ff0f77ac */ /* 0x000f660008000800 */
[C---:B------:R-:W-:Y:S01]  /*16b60*/  IMAD.WIDE R8, R15.reuse, 0x4, R2 ;  /* 0x000000040f087825 */ /* 0x040fe200078e0202 */
[----:B------:R-:W2:Y:S01]  /*16b70*/  LDCU UR4, c[0x0][0x39c] ;  /* 0x00007380ff0477ac */ /* 0x000ea20008000800 */
[----:B------:R3:W-:Y:S01]  /*16b80*/  @P4 STG.E desc[UR16][R6.64], R157 ;  /* 0x0000009d06004986 */ /* 0x0007e2000c101910 */
[----:B-1----:R-:W-:Y:S01]  /*16b90*/  IADD3 R10, PT, PT, R0, 0x5e, RZ ;  /* 0x0000005e000a7810 */ /* 0x002fe20007ffe0ff */
[----:B------:R-:W1:Y:S02]  /*16ba0*/  LDCU UR36, c[0x0][0x398] ;  /* 0x00007300ff2477ac */ /* 0x000e640008000800 */
[----:B------:R1:W-:Y:S01]  /*16bb0*/  @P3 STG.E desc[UR16][R4.64], R29 ;  /* 0x0000001d04003986 */ /* 0x0003e2000c101910 */
[----:B------:R-:W2:Y:S03]  /*16bc0*/  LDCU UR42, c[0x0][0x398] ;  /* 0x00007300ff2a77ac */ /* 0x000ea60008000800 */
[----:B------:R1:W-:Y:S01]  /*16bd0*/  @P6 STG.E desc[UR16][R8.64], R158 ;  /* 0x0000009e08006986 */ /* 0x0003e2000c101910 */
[----:B------:R-:W-:Y:S01]  /*16be0*/  ISETP.LT.AND P6, PT, R198, UR14, !P1 ;  /* 0x0000000ec6007c0c */ /* 0x000fe2000cfc1270 */
[----:B------:R-:W5:Y:S01]  /*16bf0*/  LDCU UR24, c[0x0][0x398] ;  /* 0x00007300ff1877ac */ /* 0x000f620008000800 */
[----:B---3--:R-:W-:Y:S01]  /*16c00*/  IMAD.WIDE R6, R15, 0x4, R196 ;  /* 0x000000040f067825 */ /* 0x008fe200078e02c4 */
[----:B----4-:R-:W-:-:S02]  /*16c10*/  ISETP.GE.AND P4, PT, R10, UR8, PT ;  /* 0x000000080a007c0c */ /* 0x010fc4000bf86270 */
[----:B------:R-:W-:Y:S01]  /*16c20*/  ISETP.LT.AND P1, PT, R199, UR28, !P1 ;  /* 0x0000001cc7007c0c */ /* 0x000fe2000cf21270 */
[----:B------:R-:W-:Y:S01]  /*16c30*/  VIADD R10, R0, 0x5f ;  /* 0x0000005f000a7836 */ /* 0x000fe20000000000 */
[----:B------:R3:W-:Y:S01]  /*16c40*/  @P2 STG.E desc[UR16][R6.64], R30 ;  /* 0x0000001e06002986 */ /* 0x0007e2000c101910 */
[----:B------:R-:W-:Y:S01]  /*16c50*/  VIADD R15, R15, UR19 ;  /* 0x000000130f0f7c36 */ /* 0x000fe20008000000 */
[----:B------:R-:W-:Y:S01]  /*16c60*/  ISETP.LT.AND P2, PT, R198, UR37, !P5 ;  /* 0x00000025c6007c0c */ /* 0x000fe2000ef41270 */
[----:B------:R-:W4:Y:S01]  /*16c70*/  LDCU UR32, c[0x0][0x398] ;  /* 0x00007300ff2077ac */ /* 0x000f220008000800 */
[----:B------:R-:W-:Y:S01]  /*16c80*/  ISETP.LT.AND P5, PT, R199, UR48, !P5 ;  /* 0x00000030c7007c0c */ /* 0x000fe2000efa1270 */
[----:B-1----:R-:W-:Y:S01]  /*16c90*/  IMAD.WIDE R4, R15, 0x4, R2 ;  /* 0x000000040f047825 */ /* 0x002fe200078e0202 */
[----:B--2---:R-:W-:Y:S01]  /*16ca0*/  ISETP.GE.AND P3, PT, R10, UR22, PT ;  /* 0x000000160a007c0c */ /* 0x004fe2000bf66270 */
[----:B------:R-:W1:Y:S01]  /*16cb0*/  LDCU UR34, c[0x0][0x398] ;  /* 0x00007300ff2277ac */ /* 0x000e620008000800 */
[C---:B------:R-:W-:Y:S01]  /*16cc0*/  IADD3 R10, PT, PT, R0.reuse, 0x60, RZ ;  /* 0x00000060000a7810 */ /* 0x040fe20007ffe0ff */
[----:B------:R-:W-:-:S02]  /*16cd0*/  VIADD R12, R0, 0x5d ;  /* 0x0000005d000c7836 */ /* 0x000fc40000000000 */
[C---:B------:R-:W-:Y:S01]  /*16ce0*/  VIADD R13, R15.reuse, UR19 ;  /* 0x000000130f0d7c36 */ /* 0x040fe20008000000 */
[----:B------:R2:W-:Y:S01]  /*16cf0*/  @P6 STG.E desc[UR16][R4.64], R159 ;  /* 0x0000009f04006986 */ /* 0x0005e2000c101910 */
[----:B------:R-:W-:Y:S01]  /*16d00*/  IMAD.WIDE R8, R15, 0x4, R196 ;  /* 0x000000040f087825 */ /* 0x000fe200078e02c4 */
[----:B-----5:R-:W-:Y:S01]  /*16d10*/  ISETP.GE.AND P6, PT, R10, UR15, PT ;  /* 0x0000000f0a007c0c */ /* 0x020fe2000bfc6270 */
[----:B------:R-:W5:Y:S01]  /*16d20*/  LDCU UR6, c[0x0][0x39c] ;  /* 0x00007380ff0677ac */ /* 0x000f620008000800 */
[----:B------:R-:W-:Y:S01]  /*16d30*/  ISETP.GE.AND P0, PT, R12, UR4, PT ;  /* 0x000000040c007c0c */ /* 0x000fe2000bf06270 */
[C---:B---3--:R-:W-:Y:S01]  /*16d40*/  IMAD.WIDE R6, R13.reuse, 0x4, R2 ;  /* 0x000000040d067825 */ /* 0x048fe200078e0202 */
[----:B------:R-:W-:Y:S01]  /*16d50*/  @P1 STG.E desc[UR16][R8.64], R31 ;  /* 0x0000001f08001986 */ /* 0x000fe2000c101910 */
[----:B------:R-:W3:Y:S02]  /*16d60*/  LDCU UR41, c[0x0][0x398] ;  /* 0x00007300ff2977ac */ /* 0x000ee40008000800 */
        /* <DEDUP_REMOVED lines=8> */
[C---:B------:R-:W-:Y:S01]  /*16df0*/  VIADD R15, R13.reuse, UR19 ;  /* 0x000000130d0f7c36 */ /* 0x040fe20008000000 */
[----:B------:R-:W3:Y:S01]  /*16e00*/  LDCU UR43, c[0x0][0x398] ;  /* 0x00007300ff2b77ac */ /* 0x000ee20008000800 */
[----:B--2---:R-:W-:Y:S01]  /*16e10*/  IMAD.WIDE R4, R13, 0x4, R2 ;  /* 0x000000040d047825 */ /* 0x004fe200078e0202 */
[----:B----4-:R-:W-:Y:S01]  /*16e20*/  ISETP.LT.AND P4, PT, R199, UR32, !P4 ;  /* 0x00000020c7007c0c */ /* 0x010fe2000e781270 */
[----:B------:R-:W2:Y:S02]  /*16e30*/  LDCU UR12, c[0x0][0x39c] ;  /* 0x00007380ff0c77ac */ /* 0x000ea40008000800 */
[----:B-1----:R-:W-:Y:S01]  /*16e40*/  IMAD.WIDE R6, R13, 0x4, R196 ;  /* 0x000000040d067825 */ /* 0x002fe200078e02c4 */
[----:B------:R1:W-:Y:S01]  /*16e50*/  @P1 STG.E desc[UR16][R4.64], R161 ;  /* 0x000000a104001986 */ /* 0x0003e2000c101910 */
[----:B------:R-:W4:Y:S02]  /*16e60*/  LDCU UR4, c[0x0][0x39c] ;  /* 0x00007380ff0477ac */ /* 0x000f240008000800 */
[C---:B------:R-:W-:Y:S01]  /*16e70*/  IMAD.WIDE R8, R15.reuse, 0x4, R2 ;  /* 0x000000040f087825 */ /* 0x040fe200078e0202 */
[----:B------:R2:W-:Y:S01]  /*16e80*/  @P2 STG.E desc[UR16][R6.64], R33 ;  /* 0x0000002106002986 */ /* 0x0005e2000c101910 */
[----:B------:R-:W4:Y:S02]  /*16e90*/  LDCU UR10, c[0x0][0x39c] ;  /* 0x00007380ff0a77ac */ /* 0x000f240008000800 */
[----:B-----5:R-:W-:Y:S01]  /*16ea0*/  VIADD R10, R0, 0x62 ;  /* 0x00000062000a7836 */ /* 0x020fe20000000000 */
[----:B------:R5:W-:Y:S01]  /*16eb0*/  @P5 STG.E desc[UR16][R8.64], R162 ;  /* 0x000000a208005986 */ /* 0x000be2000c101910 */
[----:B------:R-:W-:Y:S01]  /*16ec0*/  ISETP.LT.AND P5, PT, R198, UR34, !P3 ;  /* 0x00000022c6007c0c */ /* 0x000fe2000dfa1270 */
[----:B------:R-:W4:Y:S01]  /*16ed0*/  LDCU UR39, c[0x0][0x398] ;  /* 0x00007300ff2777ac */ /* 0x000f220008000800 */
[C---:B-1----:R-:W-:Y:S01]  /*16ee0*/  IMAD.WIDE R4, R15.reuse, 0x4, R196 ;  /* 0x000000040f047825 */ /* 0x042fe200078e02c4 */
[----:B------:R-:W-:Y:S01]  /*16ef0*/  ISETP.GE.AND P1, PT, R10, UR6, PT ;  /* 0x000000060a007c0c */ /* 0x000fe2000bf26270 */
[----:B------:R-:W1:Y:S01]  /*16f00*/  LDCU UR45, c[0x0][0x398] ;  /* 0x00007300ff2d77ac */ /* 0x000e620008000800 */
[----:B------:R-:W-:Y:S01]  /*16f10*/  IADD3 R10, PT, PT, R0, 0x63, RZ ;  /* 0x00000063000a7810 */ /* 0x000fe20007ffe0ff */
[----:B------:R-:W-:Y:S01]  /*16f20*/  VIADD R15, R15, UR19 ;  /* 0x000000130f0f7c36 */ /* 0x000fe20008000000 */
        /* <DEDUP_REMOVED lines=8> */
[C---:B------:R-:W-:Y:S01]  /*16fb0*/  VIADD R10, R0.reuse, 0x64 ;  /* 0x00000064000a7836 */ /* 0x040fe20000000000 */
[C---:B------:R-:W-:Y:S01]  /*16fc0*/  IADD3 R13, PT, PT, R15.reuse, UR19, RZ ;  /* 0x000000130f0d7c10 */ /* 0x040fe2000fffe0ff */
[----:B------:R-:W2:Y:S01]  /*16fd0*/  LDCU UR33, c[0x0][0x398] ;  /* 0x00007300ff2177ac */ /* 0x000ea20008000800 */
[----:B------:R-:W-:Y:S01]  /*16fe0*/  IADD3 R12, PT, PT, R0, 0x61, RZ ;  /* 0x00000061000c7810 */ /* 0x000fe20007ffe0ff */
[----:B-----5:R-:W-:Y:S01]  /*16ff0*/  IMAD.WIDE R8, R15, 0x4, R196 ;  /* 0x000000040f087825 */ /* 0x020fe200078e02c4 */
[----:B------:R5:W-:Y:S01]  /*17000*/  @P5 STG.E desc[UR16][R6.64], R163 ;  /* 0x000000a306005986 */ /* 0x000be2000c101910 */
[----:B----4-:R-:W-:Y:S01]  /*17010*/  ISETP.GE.AND P5, PT, R10, UR4, PT ;  /* 0x000000040a007c0c */ /* 0x010fe2000bfa6270 */
[----:B------:R-:W4:Y:S01]  /*17020*/  LDCU UR14, c[0x0][0x39c] ;  /* 0x00007380ff0e77ac */ /* 0x000f220008000800 */
[C---:B---3--:R-:W-:Y:S01]  /*17030*/  IMAD.WIDE R4, R13.reuse, 0x4, R2 ;  /* 0x000000040d047825 */ /* 0x048fe200078e0202 */
[----:B------:R-:W-:Y:S01]  /*17040*/  ISETP.GE.AND P0, PT, R12, UR10, PT ;  /* 0x0000000a0c007c0c */ /* 0x000fe2000bf06270 */
[----:B------:R-:W-:Y:S01]  /*17050*/  @P3 STG.E desc[UR16][R8.64], R35 ;  /* 0x0000002308003986 */ /* 0x000fe2000c101910 */
[----:B------:R-:W3:Y:S01]  /*17060*/  LDCU UR38, c[0x0][0x398] ;  /* 0x00007300ff2677ac */ /* 0x000ee20008000800 */
[----:B------:R-:W-:Y:S01]  /*17070*/  IMAD.WIDE R10, R13, 0x4, R196 ;  /* 0x000000040d0a7825 */ /* 0x000fe200078e02c4 */
[C---:B------:R-:W-:Y:S01]  /*17080*/  ISETP.LT.AND P3, PT, R198.reuse, UR39, !P0 ;  /* 0x00000027c6007c0c */ /* 0x040fe2000c761270 */
[----:B------:R4:W-:Y:S01]  /*17090*/  @P4 STG.E desc[UR16][R4.64], R164 ;  /* 0x000000a404004986 */ /* 0x0009e2000c101910 */
[----:B-1----:R-:W-:Y:S01]  /*170a0*/  ISETP.LT.AND P0, PT, R199, UR45, !P0 ;  /* 0x0000002dc7007c0c */ /* 0x002fe2000c701270 */
[----:B------:R-:W-:Y:S01]  /*170b0*/  VIADD R13, R13, UR19 ;  /* 0x000000130d0d7c36 */ /* 0x000fe20008000000 */
[----:B------:R-:W1:Y:S01]  /*170c0*/  LDCU UR26, c[0x0][0x398] ;  /* 0x00007300ff1a77ac */ /* 0x000e620008000800 */
[----:B------:R3:W-:Y:S01]  /*170d0*/  @P6 STG.E desc[UR16][R10.64], R36 ;  /* 0x000000240a006986 */ /* 0x0007e2000c101910 */
[----:B------:R-:W-:Y:S01]  /*170e0*/  ISETP.LT.AND P6, PT, R198, UR35, !P1 ;  /* 0x00000023c6007c0c */ /* 0x000fe2000cfc1270 */
[----:B------:R-:W1:Y:S01]  /*170f0*/  LDCU UR22, c[0x0][0x398] ;  /* 0x00007300ff1677ac */ /* 0x000e620008000800 */
[C---:B------:R-:W-:Y:S01]  /*17100*/  IADD3 R15, PT, PT, R13.reuse, UR19, RZ ;  /* 0x000000130d0f7c10 */ /* 0x040fe2000fffe0ff */
[----:B-----5:R-:W-:Y:S01]  /*17110*/  IMAD.WIDE R6, R13, 0x4, R2 ;  /* 0x000000040d067825 */ /* 0x020fe200078e0202 */
[----:B------:R-:W5:Y:S01]  /*17120*/  LDCU UR6, c[0x0][0x39c] ;  /* 0x00007380ff0677ac */ /* 0x000f620008000800 */
[----:B--2---:R-:W-:-:S02]  /*17130*/  ISETP.LT.AND P1, PT, R199, UR30, !P1 ;  /* 0x0000001ec7007c0c */ /* 0x004fc4000cf21270 */
[----:B----4-:R-:W-:Y:S01]  /*17140*/  IMAD.WIDE R4, R13, 0x4, R196 ;  /* 0x000000040d047825 */ /* 0x010fe200078e02c4 */
[----:B------:R2:W-:Y:S01]  /*17150*/  @P3 STG.E desc[UR16][R6.64], R165 ;  /* 0x000000a506003986 */ /* 0x0005e2000c101910 */
[----:B------:R-:W4:Y:S02]  /*17160*/  LDCU UR10, c[0x0][0x39c] ;  /* 0x00007380ff0a77ac */ /* 0x000f240008000800 */
[C---:B------:R-:W-:Y:S01]  /*17170*/  IMAD.WIDE R8, R15.reuse, 0x4, R2 ;  /* 0x000000040f087825 */ /* 0x040fe200078e0202 */
[----:B------:R1:W-:Y:S01]  /*17180*/  @P0 STG.E desc[UR16][R4.64], R37 ;  /* 0x0000002504000986 */ /* 0x0003e2000c101910 */
[----:B------:R-:W4:Y:S02]  /*17190*/  LDCU UR8, c[0x0][0x39c] ;  /* 0x00007380ff0877ac */ /* 0x000f240008000800 */
[----:B---3--:R-:W-:Y:S01]  /*171a0*/  VIADD R10, R0, 0x66 ;  /* 0x00000066000a7836 */ /* 0x008fe20000000000 */
[----:B------:R3:W-:Y:S01]  /*171b0*/  @P6 STG.E desc[UR16][R8.64], R166 ;  /* 0x000000a608006986 */ /* 0x0007e2000c101910 */
[----:B------:R-:W-:Y:S01]  /*171c0*/  ISETP.LT.AND P6, PT, R198, UR33, !P2 ;  /* 0x00000021c6007c0c */ /* 0x000fe2000d7c1270 */
[----:B------:R-:W3:Y:S01]  /*171d0*/  LDCU UR15, c[0x0][0x398] ;  /* 0x00007300ff0f77ac */ /* 0x000ee20008000800 */
[C---:B--2---:R-:W-:Y:S01]  /*171e0*/  IMAD.WIDE R6, R15.reuse, 0x4, R196 ;  /* 0x000000040f067825 */ /* 0x044fe200078e02c4 */
[----:B------:R-:W-:Y:S01]  /*171f0*/  ISETP.GE.AND P3, PT, R10, UR14, PT ;  /* 0x0000000e0a007c0c */ /* 0x000fe2000bf66270 */
[----:B------:R-:W2:Y:S01]  /*17200*/  LDCU UR28, c[0x0][0x398] ;  /* 0x00007300ff1c77ac */ /* 0x000ea20008000800 */
[----:B------:R-:W-:Y:S01]  /*17210*/  IADD3 R15, PT, PT, R15, UR19, RZ ;  /* 0x000000130f0f7c10 */ /* 0x000fe2000fffe0ff */
[----:B------:R-:W-:Y:S01]  /*17220*/  VIADD R10, R0, 0x67 ;  /* 0x00000067000a7836 */ /* 0x000fe20000000000 */
[----:B------:R-:W2:Y:S01]  /*17230*/  LDCU UR24, c[0x0][0x398] ;  /* 0x00007300ff1877ac */ /* 0x000ea20008000800 */
[----:B------:R-:W-:Y:S01]  /*17240*/  ISETP.LT.AND P2, PT, R199, UR38, !P2 ;  /* 0x00000026c7007c0c */ /* 0x000fe2000d741270 */
[----:B------:R2:W-:Y:S01]  /*17250*/  @P1 STG.E desc[UR16][R6.64], R38 ;  /* 0x0000002606001986 */ /* 0x0005e2000c101910 */
[----:B-1----:R-:W-:Y:S01]  /*17260*/  ISETP.LT.AND P1, PT, R198, UR26, !P5 ;  /* 0x0000001ac6007c0c */ /* 0x002fe2000ef21270 */
[----:B------:R-:W-:Y:S01]  /*17270*/  IMAD.WIDE R4, R15, 0x4, R2 ;  /* 0x000000040f047825 */ /* 0x000fe200078e0202 */
[----:B------:R-:W-:Y:S01]  /*17280*/  ISETP.LT.AND P5, PT, R199, UR22, !P5 ;  /* 0x00000016c7007c0c */ /* 0x000fe2000efa1270 */
[----:B------:R-:W1:Y:S01]  /*17290*/  LDCU UR36, c[0x0][0x398] ;  /* 0x00007300ff2477ac */ /* 0x000e620008000800 */
[----:B-----5:R-:W-:Y:S01]  /*172a0*/  ISETP.GE.AND P0, PT, R10, UR6, PT ;  /* 0x000000060a007c0c */ /* 0x020fe2000bf06270 */
[----:B------:R-:W-:-:S02]  /*172b0*/  VIADD R10, R0, 0x68 ;  /* 0x00000068000a7836 */ /* 0x000fc40000000000 */
[----:B------:R-:W-:Y:S01]  /*172c0*/  VIADD R12, R0, 0x65 ;  /* 0x00000065000c7836 */ /* 0x000fe20000000000 */
[----:B------:R-:W5:Y:S01]  /*172d0*/  LDCU UR32, c[0x0][0x398] ;  /* 0x00007300ff2077ac */ /* 0x000f620008000800 */
[C---:B------:R-:W-:Y:S01]  /*172e0*/  VIADD R13, R15.reuse, UR19 ;  /* 0x000000130f0d7c36 */ /* 0x040fe20008000000 */
[----:B------:R1:W-:Y:S01]  /*172f0*/  @P6 STG.E desc[UR16][R4.64], R167 ;  /* 0x000000a704006986 */ /* 0x0003e2000c101910 */
[----:B---3--:R-:W-:Y:S01]  /*17300*/  IMAD.WIDE R8, R15, 0x4, R196 ;  /* 0x000000040f087825 */ /* 0x008fe200078e02c4 */
[----:B----4-:R-:W-:Y:S01]  /*17310*/  ISETP.GE.AND P6, PT, R10, UR10, PT ;  /* 0x0000000a0a007c0c */ /* 0x010fe2000bfc6270 */
[----:B------:R-:W3:Y:S01]  /*17320*/  LDCU UR12, c[0x0][0x398] ;  /* 0x00007300ff0c77ac */ /* 0x000ee20008000800 */
[----:B------:R-:W-:Y:S01]  /*17330*/  ISETP.GE.AND P4, PT, R12, UR8, PT ;  /* 0x000000080c007c0c */ /* 0x000fe2000bf86270 */
[C---:B--2---:R-:W-:Y:S01]  /*17340*/  IMAD.WIDE R6, R13.reuse, 0x4, R2 ;  /* 0x000000040d067825 */ /* 0x044fe200078e0202 */
[----:B------:R-:W-:Y:S01]  /*17350*/  @P2 STG.E desc[UR16][R8.64], R39 ;  /* 0x0000002708002986 */ /* 0x000fe2000c101910 */
[----:B------:R-:W2:Y:S02]  /*17360*/  LDCU UR8, c[0x0][0x39c] ;  /* 0x00007380ff0877ac */ /* 0x000ea40008000800 */
[C---:B------:R-:W-:Y:S01]  /*17370*/  IMAD.WIDE R10, R13.reuse, 0x4, R196 ;  /* 0x000000040d0a7825 */ /* 0x040fe200078e02c4 */
[C---:B------:R-:W-:Y:S01]  /*17380*/  ISETP.LT.AND P2, PT, R198.reuse, UR15, !P4 ;  /* 0x0000000fc6007c0c */ /* 0x040fe2000e741270 */
[----:B------:R4:W-:Y:S01]  /*17390*/  @P1 STG.E desc[UR16][R6.64], R168 ;  /* 0x000000a806001986 */ /* 0x0009e2000c101910 */
[----:B------:R-:W-:Y:S01]  /*173a0*/  IADD3 R13, PT, PT, R13, UR19, RZ ;  /* 0x000000130d0d7c10 */ /* 0x000fe2000fffe0ff */
[----:B------:R-:W2:Y:S01]  /*173b0*/  LDCU UR20, c[0x0][0x398] ;  /* 0x00007300ff1477ac */ /* 0x000ea20008000800 */
[----:B------:R-:W-:Y:S01]  /*173c0*/  ISETP.LT.AND P4, PT, R199, UR28, !P4 ;  /* 0x0000001cc7007c0c */ /* 0x000fe2000e781270 */
[----:B------:R2:W-:Y:S01]  /*173d0*/  @P5 STG.E desc[UR16][R10.64], R40 ;  /* 0x000000280a005986 */ /* 0x0005e2000c101910 */
[----:B------:R-:W-:Y:S01]  /*173e0*/  ISETP.LT.AND P5, PT, R198, UR24, !P3 ;  /* 0x00000018c6007c0c */ /* 0x000fe2000dfa1270 */
[----:B------:R-:W3:Y:S01]  /*173f0*/  LDCU UR34, c[0x0][0x398] ;  /* 0x00007300ff2277ac */ /* 0x000ee20008000800 */
[----:B------:R-:W-:Y:S01]  /*17400*/  VIADD R15, R13, UR19 ;  /* 0x000000130d0f7c36 */ /* 0x000fe20008000000 */
[----:B-1----:R-:W-:Y:S01]  /*17410*/  ISETP.LT.AND P3, PT, R199, UR36, !P3 ;  /* 0x00000024c7007c0c */ /* 0x002fe2000df61270 */
[C---:B------:R-:W-:Y:S01]  /*17420*/  IMAD.WIDE R4, R13.reuse, 0x4, R2 ;  /* 0x000000040d047825 */ /* 0x040fe200078e0202 */
[----:B------:R-:W1:Y:S03]  /*17430*/  LDCU UR6, c[0x0][0x39c] ;  /* 0x00007380ff0677ac */ /* 0x000e660008000800 */
[----:B----4-:R-:W-:Y:S01]  /*17440*/  IMAD.WIDE R6, R13, 0x4, R196 ;  /* 0x000000040d067825 */ /* 0x010fe200078e02c4 */
[----:B------:R-:W4:Y:S03]  /*17450*/  LDCU UR4, c[0x0][0x39c] ;  /* 0x00007380ff0477ac */ /* 0x000f260008000800 */
[C---:B------:R-:W-:Y:S01]  /*17460*/  IMAD.WIDE R8, R15.reuse, 0x4, R2 ;  /* 0x000000040f087825 */ /* 0x040fe200078e0202 */
[----:B------:R-:W1:Y:S01]  /*17470*/  LDCU UR10, c[0x0][0x39c] ;  /* 0x00007380ff0a77ac */ /* 0x000e620008000800 */
[----:B------:R3:W-:Y:S01]  /*17480*/  @P2 STG.E desc[UR16][R4.64], R169 ;  /* 0x000000a904002986 */ /* 0x0007e2000c101910 */
[----:B--2---:R-:W-:Y:S01]  /*17490*/  IADD3 R10, PT, PT, R0, 0x6a, RZ ;  /* 0x0000006a000a7810 */ /* 0x004fe20007ffe0ff */
[----:B------:R-:W2:Y:S02]  /*174a0*/  LDCU UR35, c[0x0][0x398] ;  /* 0x00007300ff2377ac */ /* 0x000ea40008000800 */
[----:B------:R1:W-:Y:S01]  /*174b0*/  @P4 STG.E desc[UR16][R6.64], R41 ;  /* 0x0000002906004986 */ /* 0x0003e2000c101910 */
[----:B------:R-:W2:Y:S03]  /*174c0*/  LDCU UR37, c[0x0][0x398] ;  /* 0x00007300ff2577ac */ /* 0x000ea60008000800 */
[----:B------:R1:W-:Y:S01]  /*174d0*/  @P5 STG.E desc[UR16][R8.64], R170 ;  /* 0x000000aa08005986 */ /* 0x0003e2000c101910 */
[----:B-----5:R-:W-:Y:S01]  /*174e0*/  ISETP.LT.AND P5, PT, R198, UR32, !P0 ;  /* 0x00000020c6007c0c */ /* 0x020fe2000c7a1270 */
[----:B------:R-:W5:Y:S01]  /*174f0*/  LDCU UR14, c[0x0][0x398] ;  /* 0x00007300ff0e77ac */ /* 0x000f620008000800 */
[----:B---3--:R-:W-:Y:S01]  /*17500*/  IMAD.WIDE R4, R15, 0x4, R196 ;  /* 0x000000040f047825 */ /* 0x008fe200078e02c4 */
[----:B------:R-:W-:-:S02]  /*17510*/  ISETP.GE.AND P2, PT, R10, UR8, PT ;  /* 0x000000080a007c0c */ /* 0x000fc4000bf46270 */
[----:B------:R-:W-:Y:S01]  /*17520*/  ISETP.LT.AND P0, PT, R199, UR12, !P0 ;  /* 0x0000000cc7007c0c */ /* 0x000fe2000c701270 */
[----:B------:R-:W-:Y:S01]  /*17530*/  VIADD R10, R0, 0x6b ;  /* 0x0000006b000a7836 */ /* 0x000fe20000000000 */
[----:B------:R3:W-:Y:S01]  /*17540*/  @P3 STG.E desc[UR16][R4.64], R42 ;  /* 0x0000002a04003986 */ /* 0x0007e2000c101910 */
[----:B------:R-:W-:Y:S01]  /*17550*/  VIADD R15, R15, UR19 ;  /* 0x000000130f0f7c36 */ /* 0x000fe20008000000 */
[----:B------:R-:W-:Y:S01]  /*17560*/  ISETP.LT.AND P3, PT, R198, UR20, !P6 ;  /* 0x00000014c6007c0c */ /* 0x000fe2000f761270 */
[----:B------:R-:W-:Y:S01]  /*17570*/  VIADD R12, R0, 0x69 ;  /* 0x00000069000c7836 */ /* 0x000fe20000000000 */
[----:B------:R-:W-:Y:S01]  /*17580*/  ISETP.LT.AND P6, PT, R199, UR34, !P6 ;  /* 0x00000022c7007c0c */ /* 0x000fe2000f7c1270 */
[C---:B-1----:R-:W-:Y:S01]  /*17590*/  IMAD.WIDE R6, R15.reuse, 0x4, R2 ;  /* 0x000000040f067825 */ /* 0x042fe200078e0202 */
[----:B------:R-:W-:Y:S01]  /*175a0*/  ISETP.GE.AND P4, PT, R10, UR6, PT ;  /* 0x000000060a007c0c */ /* 0x000fe2000bf86270 */
[----:B------:R-:W1:Y:S01]  /*175b0*/  LDCU UR30, c[0x0][0x398] ;  /* 0x00007300ff1e77ac */ /* 0x000e620008000800 */
[----:B------:R-:W-:Y:S01]  /*175c0*/  IADD3 R10, PT, PT, R0, 0x6c, RZ ;  /* 0x0000006c000a7810 */ /* 0x000fe20007ffe0ff */
[C---:B------:R-:W-:Y:S01]  /*175d0*/  VIADD R13, R15.reuse, UR19 ;  /* 0x000000130f0d7c36 */ /* 0x040fe20008000000 */
[----:B----4-:R-:W-:Y:S01]  /*175e0*/  ISETP.GE.AND P1, PT, R12, UR4, PT ;  /* 0x000000040c007c0c */ /* 0x010fe2000bf26270 */
[----:B------:R-:W4:Y:S01]  /*175f0*/  LDCU UR4, c[0x0][0x39c] ;  /* 0x00007380ff0477ac */ /* 0x000f220008000800 */
[----:B------:R-:W-:Y:S01]  /*17600*/  IMAD.WIDE R8, R15, 0x4, R196 ;  /* 0x000000040f087825 */ /* 0x000fe200078e02c4 */
[----:B------:R1:W-:Y:S01]  /*17610*/  @P5 STG.E desc[UR16][R6.64], R171 ;  /* 0x000000ab06005986 */ /* 0x0003e2000c101910 */
[----:B------:R-:W-:Y:S01]  /*17620*/  ISETP.GE.AND P5, PT, R10, UR10, PT ;  /* 0x0000000a0a007c0c */ /* 0x000fe2000bfa6270 */
[----:B------:R-:W4:Y:S01]  /*17630*/  LDCU UR22, c[0x0][0x398] ;  /* 0x00007300ff1677ac */ /* 0x000f220008000800 */
[C---:B---3--:R-:W-:Y:S01]  /*17640*/  IMAD.WIDE R4, R13.reuse, 0x4, R2 ;  /* 0x000000040d047825 */ /* 0x048fe200078e0202 */
[----:B------:R-:W-:Y:S01]  /*17650*/  @P0 STG.E desc[UR16][R8.64], R43 ;  /* 0x0000002b08000986 */ /* 0x000fe2000c101910 */
[----:B------:R-:W3:Y:S02]  /*17660*/  LDCU UR6, c[0x0][0x39c] ;  /* 0x00007380ff0677ac */ /* 0x000ee40008000800 */
[----:B------:R-:W-:Y:S01]  /*17670*/  IMAD.WIDE R10, R13, 0x4, R196 ;  /* 0x000000040d0a7825 */ /* 0x000fe200078e02c4 */
[C---:B--2---:R-:W-:Y:S01]  /*17680*/  ISETP.LT.AND P0, PT, R198.reuse, UR35, !P1 ;  /* 0x00000023c6007c0c */ /* 0x044fe2000cf01270 */
[----:B------:R2:W-:Y:S01]  /*17690*/  @P3 STG.E desc[UR16][R4.64], R172 ;  /* 0x000000ac04003986 */ /* 0x0005e2000c101910 */
[----:B------:R-:W-:Y:S01]  /*176a0*/  ISETP.LT.AND P3, PT, R199, UR37, !P1 ;  /* 0x00000025c7007c0c */ /* 0x000fe2000cf61270 */
[----:B------:R-:W-:Y:S01]  /*176b0*/  VIADD R13, R13, UR19 ;  /* 0x000000130d0d7c36 */ /* 0x000fe20008000000 */
[----:B------:R-:W3:Y:S01]  /*176c0*/  LDCU UR15, c[0x0][0x398] ;  /* 0x00007300ff0f77ac */ /* 0x000ee20008000800 */
[----:B------:R3:W-:Y:S01]  /*176d0*/  @P6 STG.E desc[UR16][R10.64], R44 ;  /* 0x0000002c0a006986 */ /* 0x0007e2000c101910 */
[----:B-----5:R-:W-:Y:S01]  /*176e0*/  ISETP.LT.AND P6, PT, R198, UR14, !P2 ;  /* 0x0000000ec6007c0c */ /* 0x020fe2000d7c1270 */
[C---:B------:R-:W-:Y:S01]  /*176f0*/  VIADD R15, R13.reuse, UR19 ;  /* 0x000000130d0f7c36 */ /* 0x040fe20008000000 */
[----:B------:R-:W5:Y:S01]  /*17700*/  LDCU UR8, c[0x0][0x39c] ;  /* 0x00007380ff0877ac */ /* 0x000f620008000800 */
[----:B------:R-:W-:Y:S01]  /*17710*/  IADD3 R12, PT, PT, R0, 0x6d, RZ ;  /* 0x0000006d000c7810 */ /* 0x000fe20007ffe0ff */
[C---:B-1----:R-:W-:Y:S01]  /*17720*/  IMAD.WIDE R6, R13.reuse, 0x4, R2 ;  /* 0x000000040d067825 */ /* 0x042fe200078e0202 */
[----:B------:R-:W1:Y:S03]  /*17730*/  LDCU UR24, c[0x0][0x398] ;  /* 0x00007300ff1877ac */ /* 0x000e660008000800 */
[----:B--2---:R-:W-:Y:S01]  /*17740*/  IMAD.WIDE R4, R13, 0x4, R196 ;  /* 0x000000040d047825 */ /* 0x004fe200078e02c4 */
[----:B------:R-:W2:Y:S01]  /*17750*/  LDCU UR26, c[0x0][0x398] ;  /* 0x00007300ff1a77ac */ /* 0x000ea20008000800 */
[----:B----4-:R-:W-:-:S02]  /*17760*/  ISETP.GE.AND P1, PT, R12, UR4, PT ;  /* 0x000000040c007c0c */ /* 0x010fc4000bf26270 */
[----:B------:R-:W-:Y:S01]  /*17770*/  IMAD.WIDE R8, R15, 0x4, R2 ;  /* 0x000000040f087825 */ /* 0x000fe200078e0202 */
[----:B------:R-:W-:Y:S01]  /*17780*/  ISETP.LT.AND P2, PT, R199, UR30, !P2 ;  /* 0x0000001ec7007c0c */ /* 0x000fe2000d741270 */
[----:B------:R-:W4:Y:S01]  /*17790*/  LDCU UR4, c[0x0][0x39c] ;  /* 0x00007380ff0477ac */ /* 0x000f220008000800 */
[----:B------:R1:W-:Y:S01]  /*177a0*/  @P0 STG.E desc[UR16][R6.64], R173 ;  /* 0x000000ad06000986 */ /* 0x0003e2000c101910 */
[----:B---3--:R-:W-:Y:S01]  /*177b0*/  VIADD R10, R0, 0x6e ;  /* 0x0000006e000a7836 */ /* 0x008fe20000000000 */
[----:B------:R-:W3:Y:S02]  /*177c0*/  LDCU UR28, c[0x0][0x398] ;  /* 0x00007300ff1c77ac */ /* 0x000ee40008000800 */
[----:B------:R2:W-:Y:S01]  /*177d0*/  @P3 STG.E desc[UR16][R4.64], R45 ;  /* 0x0000002d04003986 */ /* 0x0005e2000c101910 */
[----:B------:R-:W3:Y:S03]  /*177e0*/  LDCU UR32, c[0x0][0x398] ;  /* 0x00007300ff2077ac */ /* 0x000ee60008000800 */
[----:B------:R2:W-:Y:S01]  /*177f0*/  @P6 STG.E desc[UR16][R8.64], R174 ;  /* 0x000000ae08006986 */ /* 0x0005e2000c101910 */
[----:B------:R-:W-:-:S02]  /*17800*/  ISETP.LT.AND P6, PT, R198, UR22, !P4 ;  /* 0x00000016c6007c0c */ /* 0x000fc4000e7c1270 */
[----:B------:R-:W-:Y:S01]  /*17810*/  ISETP.GE.AND P0, PT, R10, UR6, PT ;  /* 0x000000060a007c0c */ /* 0x000fe2000bf06270 */
[----:B-1----:R-:W-:Y:S01]  /*17820*/  IMAD.WIDE R6, R15, 0x4, R196 ;  /* 0x000000040f067825 */ /* 0x002fe200078e02c4 */
[----:B------:R-:W-:Y:S01]  /*17830*/  IADD3 R10, PT, PT, R0, 0x6f, RZ ;  /* 0x0000006f000a7810 */ /* 0x000fe20007ffe0ff */
[----:B------:R-:W1:Y:S01]  /*17840*/  LDCU UR10, c[0x0][0x398] ;  /* 0x00007300ff0a77ac */ /* 0x000e620008000800 */
[----:B------:R-:W-:Y:S01]  /*17850*/  ISETP.LT.AND P4, PT, R199, UR15, !P4 ;  /* 0x0000000fc7007c0c */ /* 0x000fe2000e781270 */
[----:B------:R-:W-:Y:S01]  /*17860*/  VIADD R15, R15, UR19 ;  /* 0x000000130f0f7c36 */ /* 0x000fe20008000000 */
[----:B-----5:R-:W-:Y:S01]  /*17870*/  ISETP.GE.AND P3, PT, R10, UR8, PT ;  /* 0x000000080a007c0c */ /* 0x020fe2000bf66270 */
[----:B------:R5:W-:Y:S01]  /*17880*/  @P2 STG.E desc[UR16][R6.64], R46 ;  /* 0x0000002e06002986 */ /* 0x000be2000c101910 */
[----:B------:R-:W-:Y:S01]  /*17890*/  ISETP.LT.AND P2, PT, R198, UR24, !P5 ;  /* 0x00000018c6007c0c */ /* 0x000fe2000ef41270 */
[----:B--2---:R-:W-:Y:S01]  /*178a0*/  IMAD.WIDE R4, R15, 0x4, R2 ;  /* 0x000000040f047825 */ /* 0x004fe200078e0202 */
[----:B------:R-:W-:Y:S01]  /*178b0*/  ISETP.LT.AND P5, PT, R199, UR26, !P5 ;  /* 0x0000001ac7007c0c */ /* 0x000fe2000efa1270 */
[----:B------:R-:W2:Y:S02]  /*178c0*/  LDCU UR12, c[0x0][0x398] ;  /* 0x00007300ff0c77ac */ /* 0x000ea40008000800 */
[----:B------:R-:W-:Y:S01]  /*178d0*/  VIADD R10, R0, 0x70 ;  /* 0x00000070000a7836 */ /* 0x000fe20000000000 */
[C---:B------:R-:W-:Y:S01]  /*178e0*/  IADD3 R13, PT, PT, R15.reuse, UR19, RZ ;  /* 0x000000130f0d7c10 */ /* 0x040fe2000fffe0ff */
[----:B------:R-:W-:Y:S01]  /*178f0*/  IMAD.WIDE R8, R15, 0x4, R196 ;  /* 0x000000040f087825 */ /* 0x000fe200078e02c4 */
[----:B------:R1:W-:Y:S01]  /*17900*/  @P6 STG.E desc[UR16][R4.64], R175 ;  /* 0x000000af04006986 */ /* 0x0003e2000c101910 */
[----:B------:R-:W2:Y:S01]  /*17910*/  LDCU UR14, c[0x0][0x398] ;  /* 0x00007300ff0e77ac */ /* 0x000ea20008000800 */
[----:B----4-:R-:W-:Y:S01]  /*17920*/  ISETP.GE.AND P6, PT, R10, UR4, PT ;  /* 0x000000040a007c0c */ /* 0x010fe2000bfc6270 */
[C---:B-----5:R-:W-:Y:S01]  /*17930*/  IMAD.WIDE R6, R13.reuse, 0x4, R2 ;  /* 0x000000040d067825 */ /* 0x060fe200078e0202 */
[----:B------:R-:W4:Y:S01]  /*17940*/  LDCU UR4, c[0x0][0x39c] ;  /* 0x00007380ff0477ac */ /* 0x000f220008000800 */
[----:B------:R-:W-:Y:S02]  /*17950*/  @P4 STG.E desc[UR16][R8.64], R47 ;  /* 0x0000002f08004986 */ /* 0x000fe4000c101910 */
[C---:B------:R-:W-:Y:S01]  /*17960*/  IMAD.WIDE R10, R13.reuse, 0x4, R196 ;  /* 0x000000040d0a7825 */ /* 0x040fe200078e02c4 */
[C---:B---3--:R-:W-:Y:S01]  /*17970*/  ISETP.LT.AND P4, PT, R198.reuse, UR28, !P1 ;  /* 0x0000001cc6007c0c */ /* 0x048fe2000cf81270 */
[----:B------:R-:W3:Y:S01]  /*17980*/  LDCU UR6, c[0x0][0x39c] ;  /* 0x00007380ff0677ac */ /* 0x000ee20008000800 */
[----:B------:R-:W-:Y:S01]  /*17990*/  @P2 STG.E desc[UR16][R6.64], R176 ;  /* 0x000000b006002986 */ /* 0x000fe2000c101910 */
[----:B------:R-:W-:Y:S01]  /*179a0*/  VIADD R13, R13, UR19 ;  /* 0x000000130d0d7c36 */ /* 0x000fe20008000000 */
[----:B------:R-:W-:Y:S01]  /*179b0*/  ISETP.LT.AND P1, PT, R199, UR32, !P1 ;  /* 0x00000020c7007c0c */ /* 0x000fe2000cf21270 */
[----:B------:R-:W5:Y:S01]  /*179c0*/  LDCU UR20, c[0x0][0x398] ;  /* 0x00007300ff1477ac */ /* 0x000f620008000800 */
[----:B------:R4:W-:Y:S01]  /*179d0*/  @P5 STG.E desc[UR16][R10.64], R48 ;  /* 0x000000300a005986 */ /* 0x0009e2000c101910 */
[----:B-1----:R-:W-:Y:S01]  /*179e0*/  ISETP.LT.AND P5, PT, R198, UR10, !P0 ;  /* 0x0000000ac6007c0c */ /* 0x002fe2000c7a1270 */
[C---:B------:R-:W-:Y:S01]  /*179f0*/  IMAD.WIDE R4, R13.reuse, 0x4, R2 ;  /* 0x000000040d047825 */ /* 0x040fe200078e0202 */
[----:B------:R-:W1:Y:S01]  /*17a00*/  LDCU UR30, c[0x0][0x398] ;  /* 0x00007300ff1e77ac */ /* 0x000e620008000800 */
[----:B------:R-:W-:Y:S01]  /*17a10*/  IADD3 R15, PT, PT, R13, UR19, RZ ;  /* 0x000000130d0f7c10 */ /* 0x000fe2000fffe0ff */
[----:B------:R-:W1:Y:S01]  /*17a20*/  LDCU UR22, c[0x0][0x398] ;  /* 0x00007300ff1677ac */ /* 0x000e620008000800 */
[----:B--2---:R-:W-:Y:S01]  /*17a30*/  ISETP.LT.AND P0, PT, R199, UR12, !P0 ;  /* 0x0000000cc7007c0c */ /* 0x004fe2000c701270 */
[----:B------:R-:W2:Y:S01]  /*17a40*/  LDCU UR8, c[0x0][0x39c] ;  /* 0x00007380ff0877ac */ /* 0x000ea20008000800 */
[----:B----4-:R-:W-:Y:S01]  /*17a50*/  VIADD R10, R0, 0x72 ;  /* 0x00000072000a7836 */ /* 0x010fe20000000000 */
[----:B------:R4:W-:Y:S01]  /*17a60*/  @P4 STG.E desc[UR16][R4.64], R177 ;  /* 0x000000b104004986 */ /* 0x0009e2000c101910 */
[----:B------:R-:W-:Y:S01]  /*17a70*/  IMAD.WIDE R6, R13, 0x4, R196 ;  /* 0x000000040d067825 */ /* 0x000fe200078e02c4 */
[----:B------:R-:W1:Y:S02]  /*17a80*/  LDCU UR15, c[0x0][0x398] ;  /* 0x00007300ff0f77ac */ /* 0x000e640008000800 */
[----:B------:R-:W-:Y:S01]  /*17a90*/  ISETP.GE.AND P4, PT, R10, UR4, PT ;  /* 0x000000040a007c0c */ /* 0x000fe2000bf86270 */
[C---:B------:R-:W-:Y:S01]  /*17aa0*/  IMAD.WIDE R8, R15.reuse, 0x4, R2 ;  /* 0x000000040f087825 */ /* 0x040fe200078e0202 */
[----:B------:R-:W2:Y:S01]  /*17ab0*/  LDCU UR4, c[0x0][0x39c] ;  /* 0x00007380ff0477ac */ /* 0x000ea20008000800 */
[----:B------:R1:W-:Y:S02]  /*17ac0*/  @P1 STG.E desc[UR16][R6.64], R49 ;  /* 0x0000003106001986 */ /* 0x0003e4000c101910 */
[----:B------:R-:W-:Y:S01]  /*17ad0*/  VIADD R12, R0, 0x71 ;  /* 0x00000071000c7836 */ /* 0x000fe20000000000 */
[----:B------:R-:W2:Y:S01]  /*17ae0*/  LDCU UR10, c[0x0][0x398] ;  /* 0x00007300ff0a77ac */ /* 0x000ea20008000800 */
[----:B------:R2:W-:Y:S01]  /*17af0*/  @P5 STG.E desc[UR16][R8.64], R178 ;  /* 0x000000b208005986 */ /* 0x0005e2000c101910 */
[----:B------:R-:W-:Y:S01]  /*17b00*/  ISETP.LT.AND P5, PT, R198, UR14, !P3 ;  /* 0x0000000ec6007c0c */ /* 0x000fe2000dfa1270 */
[C---:B----4-:R-:W-:Y:S01]  /*17b10*/  IMAD.WIDE R4, R15.reuse, 0x4, R196 ;  /* 0x000000040f047825 */ /* 0x050fe200078e02c4 */
[----:B---3--:R-:W-:Y:S01]  /*17b20*/  ISETP.GE.AND P2, PT, R12, UR6, PT ;  /* 0x000000060c007c0c */ /* 0x008fe2000bf46270 */
[----:B------:R-:W3:Y:S01]  /*17b30*/  LDCU UR6, c[0x0][0x398] ;  /* 0x00007300ff0677ac */ /* 0x000ee20008000800 */
[----:B------:R-:W-:Y:S01]  /*17b40*/  IADD3 R15, PT, PT, R15, UR19, RZ ;  /* 0x000000130f0f7c10 */ /* 0x000fe2000fffe0ff */
[----:B------:R-:W-:Y:S01]  /*17b50*/  VIADD R10, R0, 0x73 ;  /* 0x00000073000a7836 */ /* 0x000fe20000000000 */
[C---:B-----5:R-:W-:Y:S01]  /*17b60*/  ISETP.LT.AND P3, PT, R199.reuse, UR20, !P3 ;  /* 0x00000014c7007c0c */ /* 0x060fe2000df61270 */
[----:B------:R4:W-:Y:S01]  /*17b70*/  @P0 STG.E desc[UR16][R4.64], R50 ;  /* 0x0000003204000986 */ /* 0x0009e2000c101910 */
[----:B-1----:R-:W-:Y:S01]  /*17b80*/  ISETP.LT.AND P0, PT, R198, UR30, !P6 ;  /* 0x0000001ec6007c0c */ /* 0x002fe2000f701270 */
[----:B------:R-:W1:Y:S01]  /*17b90*/  LDCU UR12, c[0x0][0x398] ;  /* 0x00007300ff0c77ac */ /* 0x000e620008000800 */
[----:B------:R-:W-:Y:S01]  /*17ba0*/  ISETP.LT.AND P6, PT, R199, UR22, !P6 ;  /* 0x00000016c7007c0c */ /* 0x000fe2000f7c1270 */
[----:B------:R-:W-:Y:S01]  /*17bb0*/  IMAD.WIDE R6, R15, 0x4, R2 ;  /* 0x000000040f067825 */ /* 0x000fe200078e0202 */
[----:B--2---:R-:W-:Y:S01]  /*17bc0*/  ISETP.GE.AND P1, PT, R10, UR8, PT ;  /* 0x000000080a007c0c */ /* 0x004fe2000bf26270 */
[----:B------:R-:W2:Y:S02]  /*17bd0*/  LDCU UR8, c[0x0][0x398] ;  /* 0x00007300ff0877ac */ /* 0x000ea40008000800 */
[----:B------:R-:W-:-:S02]  /*17be0*/  VIADD R10, R0, 0x74 ;  /* 0x00000074000a7836 */ /* 0x000fc40000000000 */
[C---:B------:R-:W-:Y:S01]  /*17bf0*/  VIADD R13, R15.reuse, UR19 ;  /* 0x000000130f0d7c36 */ /* 0x040fe20008000000 */
[----:B------:R5:W-:Y:S01]  /*17c00*/  @P5 STG.E desc[UR16][R6.64], R179 ;  /* 0x000000b306005986 */ /* 0x000be2000c101910 */
[----:B------:R-:W-:Y:S01]  /*17c10*/  IMAD.WIDE R8, R15, 0x4, R196 ;  /* 0x000000040f087825 */ /* 0x000fe200078e02c4 */
[----:B------:R-:W-:Y:S01]  /*17c20*/  ISETP.GE.AND P5, PT, R10, UR4, PT ;  /* 0x000000040a007c0c */ /* 0x000fe2000bfa6270 */
[----:B------:R-:W2:Y:S02]  /*17c30*/  LDCU UR14, c[0x0][0x398] ;  /* 0x00007300ff0e77ac */ /* 0x000ea40008000800 */
[C---:B----4-:R-:W-:Y:S01]  /*17c40*/  IMAD.WIDE R4, R13.reuse, 0x4, R2 ;  /* 0x000000040d047825 */ /* 0x050fe200078e0202 */
[----:B------:R-:W-:Y:S01]  /*17c50*/  @P3 STG.E desc[UR16][R8.64], R51 ;  /* 0x0000003308003986 */ /* 0x000fe2000c101910 */
[----:B------:R-:W4:Y:S02]  /*17c60*/  LDCU UR20, c[0x0][0x398] ;  /* 0x00007300ff1477ac */ /* 0x000f240008000800 */
[C---:B------:R-:W-:Y:S01]  /*17c70*/  IMAD.WIDE R10, R13.reuse, 0x4, R196 ;  /* 0x000000040d0a7825 */ /* 0x040fe200078e02c4 */
[C---:B------:R-:W-:Y:S01]  /*17c80*/  ISETP.LT.AND P3, PT, R198.reuse, UR15, !P2 ;  /* 0x0000000fc6007c0c */ /* 0x040fe2000d761270 */
[----:B------:R2:W-:Y:S01]  /*17c90*/  @P0 STG.E desc[UR16][R4.64], R180 ;  /* 0x000000b404000986 */ /* 0x0005e2000c101910 */
[----:B------:R-:W-:Y:S01]  /*17ca0*/  IADD3 R13, PT, PT, R13, UR19, RZ ;  /* 0x000000130d0d7c10 */ /* 0x000fe2000fffe0ff */
[----:B------:R-:W4:Y:S01]  /*17cb0*/  LDCU UR4, c[0x0][0x398] ;  /* 0x00007300ff0477ac */ /* 0x000f220008000800 */
[----:B------:R-:W-:Y:S01]  /*17cc0*/  ISETP.LT.AND P2, PT, R199, UR10, !P2 ;  /* 0x0000000ac7007c0c */ /* 0x000fe2000d741270 */
[----:B------:R4:W-:Y:S01]  /*17cd0*/  @P6 STG.E desc[UR16][R10.64], R52 ;  /* 0x000000340a006986 */ /* 0x0009e2000c101910 */
[----:B---3--:R-:W-:Y:S01]  /*17ce0*/  ISETP.LT.AND P6, PT, R198, UR6, !P4 ;  /* 0x00000006c6007c0c */ /* 0x008fe2000e7c1270 */
[----:B------:R-:W3:Y:S01]  /*17cf0*/  LDCU UR15, c[0x0][0x398] ;  /* 0x00007300ff0f77ac */ /* 0x000ee20008000800 */
[----:B------:R-:W-:Y:S01]  /*17d00*/  VIADD R15, R13, UR19 ;  /* 0x000000130d0f7c36 */ /* 0x000fe20008000000 */
[----:B-1----:R-:W-:Y:S01]  /*17d10*/  ISETP.LT.AND P4, PT, R199, UR12, !P4 ;  /* 0x0000000cc7007c0c */ /* 0x002fe2000e781270 */
[C---:B-----5:R-:W-:Y:S01]  /*17d20*/  IMAD.WIDE R6, R13.reuse, 0x4, R2 ;  /* 0x000000040d067825 */ /* 0x060fe200078e0202 */
[----:B------:R-:W1:Y:S03]  /*17d30*/  LDCU UR6, c[0x0][0x398] ;  /* 0x00007300ff0677ac */ /* 0x000e660008000800 */
[----:B--2---:R-:W-:Y:S01]  /*17d40*/  IMAD.WIDE R4, R13, 0x4, R196 ;  /* 0x000000040d047825 */ /* 0x004fe200078e02c4 */
[----:B------:R2:W-:Y:S01]  /*17d50*/  @P3 STG.E desc[UR16][R6.64], R181 ;  /* 0x000000b506003986 */ /* 0x0005e2000c101910 */
[----:B------:R-:W5:Y:S02]  /*17d60*/  LDCU UR10, c[0x0][0x398] ;  /* 0x00007300ff0a77ac */ /* 0x000f640008000800 */
[C---:B------:R-:W-:Y:S01]  /*17d70*/  IMAD.WIDE R8, R15.reuse, 0x4, R2 ;  /* 0x000000040f087825 */ /* 0x040fe200078e0202 */
[----:B------:R1:W-:Y:S01]  /*17d80*/  @P2 STG.E desc[UR16][R4.64], R53 ;  /* 0x0000003504002986 */ /* 0x0003e2000c101910 */
[C---:B----4-:R-:W-:Y:S01]  /*17d90*/  IADD3 R10, PT, PT, R0.reuse, 0x76, RZ ;  /* 0x00000076000a7810 */ /* 0x050fe20007ffe0ff */
[----:B------:R-:W4:Y:S01]  /*17da0*/  LDCU UR12, c[0x0][0x398] ;  /* 0x00007300ff0c77ac */ /* 0x000f220008000800 */
[----:B------:R-:W-:Y:S01]  /*17db0*/  VIADD R12, R0, 0x75 ;  /* 0x00000075000c7836 */ /* 0x000fe20000000000 */
[----:B------:R1:W-:Y:S01]  /*17dc0*/  @P6 STG.E desc[UR16][R8.64], R182 ;  /* 0x000000b608006986 */ /* 0x0003e2000c101910 */
[----:B------:R-:W-:Y:S01]  /*17dd0*/  ISETP.LT.AND P6, PT, R198, UR8, !P1 ;  /* 0x00000008c6007c0c */ /* 0x000fe2000cfc1270 */
[----:B------:R-:W4:Y:S01]  /*17de0*/  LDCU UR8, c[0x0][0x398] ;  /* 0x00007300ff0877ac */ /* 0x000f220008000800 */
[----:B--2---:R-:W-:Y:S01]  /*17df0*/  IMAD.WIDE R6, R15, 0x4, R196 ;  /* 0x000000040f067825 */ /* 0x004fe200078e02c4 */
[----:B------:R-:W-:Y:S01]  /*17e00*/  ISETP.GE.AND P0, PT, R12, UR5, PT ;  /* 0x000000050c007c0c */ /* 0x000fe2000bf06270 */
[----:B------:R-:W2:Y:S01]  /*17e10*/  LDCU UR5, c[0x0][0x398] ;  /* 0x00007300ff0577ac */ /* 0x000ea20008000800 */
[----:B------:R-:W-:Y:S01]  /*17e20*/  ISETP.GE.AND P3, PT, R10, UR31, PT ;  /* 0x0000001f0a007c0c */ /* 0x000fe2000bf66270 */
[----:B------:R-:W-:Y:S01]  /*17e30*/  VIADD R10, R0, 0x77 ;  /* 0x00000077000a7836 */ /* 0x000fe20000000000 */
[----:B------:R-:W-:Y:S01]  /*17e40*/  ISETP.LT.AND P1, PT, R199, UR14, !P1 ;  /* 0x0000000ec7007c0c */ /* 0x000fe2000cf21270 */
[----:B------:R-:W-:Y:S01]  /*17e50*/  VIADD R15, R15, UR19 ;  /* 0x000000130f0f7c36 */ /* 0x000fe20008000000 */
[----:B------:R2:W-:Y:S01]  /*17e60*/  @P4 STG.E desc[UR16][R6.64], R54 ;  /* 0x0000003606004986 */ /* 0x0005e2000c101910 */
[----:B------:R-:W-:Y:S01]  /*17e70*/  ISETP.LT.AND P4, PT, R198, UR4, !P5 ;  /* 0x00000004c6007c0c */ /* 0x000fe2000ef81270 */
[----:B------:R-:W4:Y:S01]  /*17e80*/  LDCU UR4, c[0x0][0x398] ;  /* 0x00007300ff0477ac */ /* 0x000f220008000800 */
[----:B---3--:R-:W-:Y:S01]  /*17e90*/  ISETP.LT.AND P5, PT, R199, UR15, !P5 ;  /* 0x0000000fc7007c0c */ /* 0x008fe2000efa1270 */
[C---:B-1----:R-:W-:Y:S01]  /*17ea0*/  IMAD.WIDE R4, R15.reuse, 0x4, R2 ;  /* 0x000000040f047825 */ /* 0x042fe200078e0202 */
[----:B------:R-:W-:Y:S01]  /*17eb0*/  ISETP.GE.AND P2, PT, R10, UR11, PT ;  /* 0x0000000b0a007c0c */ /* 0x000fe2000bf46270 */
[----:B------:R-:W1:Y:S01]  /*17ec0*/  LDCU UR11, c[0x0][0x398] ;  /* 0x00007300ff0b77ac */ /* 0x000e620008000800 */
[----:B------:R-:W-:Y:S01]  /*17ed0*/  IADD3 R10, PT, PT, R0, 0x78, RZ ;  /* 0x00000078000a7810 */ /* 0x000fe20007ffe0ff */
[C---:B------:R-:W-:Y:S01]  /*17ee0*/  VIADD R13, R15.reuse, UR19 ;  /* 0x000000130f0d7c36 */ /* 0x040fe20008000000 */
[----:B------:R3:W-:Y:S01]  /*17ef0*/  @P6 STG.E desc[UR16][R4.64], R183 ;  /* 0x000000b704006986 */ /* 0x0007e2000c101910 */
[----:B------:R-:W-:Y:S01]  /*17f00*/  IMAD.WIDE R8, R15, 0x4, R196 ;  /* 0x000000040f087825 */ /* 0x000fe200078e02c4 */
[----:B------:R-:W-:Y:S01]  /*17f10*/  ISETP.GE.AND P6, PT, R10, UR29, PT ;  /* 0x0000001d0a007c0c */ /* 0x000fe2000bfc6270 */
[----:B------:R-:W1:Y:S02]  /*17f20*/  LDCU UR14, c[0x0][0x398] ;  /* 0x00007300ff0e77ac */ /* 0x000e640008000800 */
[C---:B--2---:R-:W-:Y:S01]  /*17f30*/  IMAD.WIDE R6, R13.reuse, 0x4, R2 ;  /* 0x000000040d067825 */ /* 0x044fe200078e0202 */
[----:B------:R-:W-:Y:S01]  /*17f40*/  @P1 STG.E desc[UR16][R8.64], R55 ;  /* 0x0000003708001986 */ /* 0x000fe2000c101910 */
[----:B------:R-:W2:Y:S02]  /*17f50*/  LDCU UR15, c[0x0][0x398] ;  /* 0x00007300ff0f77ac */ /* 0x000ea40008000800 */
[----:B------:R-:W-:Y:S01]  /*17f60*/  IMAD.WIDE R10, R13, 0x4, R196 ;  /* 0x000000040d0a7825 */ /* 0x000fe200078e02c4 */
[----:B------:R-:W-:Y:S01]  /*17f70*/  ISETP.LT.AND P1, PT, R198, UR20, !P0 ;  /* 0x00000014c6007c0c */ /* 0x000fe2000c721270 */
[----:B------:R1:W-:Y:S01]  /*17f80*/  @P4 STG.E desc[UR16][R6.64], R184 ;  /* 0x000000b806004986 */ /* 0x0003e2000c101910 */
[----:B------:R-:W-:Y:S01]  /*17f90*/  ISETP.LT.AND P4, PT, R199, UR6, !P0 ;  /* 0x00000006c7007c0c */ /* 0x000fe2000c781270 */
[----:B------:R-:W-:Y:S01]  /*17fa0*/  VIADD R13, R13, UR19 ;  /* 0x000000130d0d7c36 */ /* 0x000fe20008000000 */
[----:B------:R-:W-:Y:S01]  /*17fb0*/  IADD3 R12, PT, PT, R0, 0x79, RZ ;  /* 0x00000079000c7810 */ /* 0x000fe20007ffe0ff */
[----:B------:R2:W-:Y:S01]  /*17fc0*/  @P5 STG.E desc[UR16][R10.64], R56 ;  /* 0x000000380a005986 */ /* 0x0005e2000c101910 */
[----:B------:R-:W-:Y:S01]  /*17fd0*/  ISETP.LT.AND P5, PT, R198, UR5, !P3 ;  /* 0x00000005c6007c0c */ /* 0x000fe2000dfa1270 */
[C---:B------:R-:W-:Y:S01]  /*17fe0*/  VIADD R15, R13.reuse, UR19 ;  /* 0x000000130d0f7c36 */ /* 0x040fe20008000000 */
[----:B------:R-:W2:Y:S01]  /*17ff0*/  LDCU UR6, c[0x0][0x398] ;  /* 0x00007300ff0677ac */ /* 0x000ea20008000800 */
[----:B---3--:R-:W-:Y:S01]  /*18000*/  IMAD.WIDE R4, R13, 0x4, R2 ;  /* 0x000000040d047825 */ /* 0x008fe200078e0202 */
[----:B-----5:R-:W-:Y:S01]  /*18010*/  ISETP.LT.AND P3, PT, R199, UR10, !P3 ;  /* 0x0000000ac7007c0c */ /* 0x020fe2000df61270 */
[----:B------:R-:W3:Y:S02]  /*18020*/  LDCU UR5, c[0x0][0x398] ;  /* 0x00007300ff0577ac */ /* 0x000ee40008000800 */
[----:B-1----:R-:W-:Y:S01]  /*18030*/  IMAD.WIDE R6, R13, 0x4, R196 ;  /* 0x000000040d067825 */ /* 0x002fe200078e02c4 */
[----:B------:R1:W-:Y:S01]  /*18040*/  @P1 STG.E desc[UR16][R4.64], R185 ;  /* 0x000000b904001986 */ /* 0x0003e2000c101910 */
[----:B------:R-:W-:Y:S01]  /*18050*/  ISETP.GE.AND P0, PT, R12, UR27, PT ;  /* 0x0000001b0c007c0c */ /* 0x000fe2000bf06270 */
[----:B------:R-:W5:Y:S01]  /*18060*/  LDCU UR10, c[0x0][0x398] ;  /* 0x00007300ff0a77ac */ /* 0x000f620008000800 */
[----:B------:R-:W-:Y:S01]  /*18070*/  IMAD.WIDE R8, R15, 0x4, R2 ;  /* 0x000000040f087825 */ /* 0x000fe200078e0202 */
[----:B------:R3:W-:Y:S01]  /*18080*/  @P4 STG.E desc[UR16][R6.64], R57 ;  /* 0x0000003906004986 */ /* 0x0007e2000c101910 */
[----:B----4-:R-:W-:Y:S01]  /*18090*/  ISETP.LT.AND P4, PT, R198, UR12, !P2 ;  /* 0x0000000cc6007c0c */ /* 0x010fe2000d781270 */
[----:B------:R-:W4:Y:S01]  /*180a0*/  LDCU UR12, c[0x0][0x398] ;  /* 0x00007300ff0c77ac */ /* 0x000f220008000800 */
[----:B--2---:R-:W-:Y:S01]  /*180b0*/  VIADD R10, R0, 0x7a ;  /* 0x0000007a000a7836 */ /* 0x004fe20000000000 */
[----:B------:R2:W-:Y:S01]  /*180c0*/  @P5 STG.E desc[UR16][R8.64], R186 ;  /* 0x000000ba08005986 */ /* 0x0005e2000c101910 */
[----:B------:R-:W-:Y:S01]  /*180d0*/  ISETP.LT.AND P2, PT, R199, UR8, !P2 ;  /* 0x00000008c7007c0c */ /* 0x000fe2000d741270 */
[----:B------:R-:W4:Y:S01]  /*180e0*/  LDCU UR8, c[0x0][0x398] ;  /* 0x00007300ff0877ac */ /* 0x000f220008000800 */
[----:B------:R-:W-:Y:S01]  /*180f0*/  ISETP.LT.AND P5, PT, R198, UR11, !P6 ;  /* 0x0000000bc6007c0c */ /* 0x000fe2000f7a1270 */
[C---:B-1----:R-:W-:Y:S01]  /*18100*/  IMAD.WIDE R4, R15.reuse, 0x4, R196 ;  /* 0x000000040f047825 */ /* 0x042fe200078e02c4 */
[----:B------:R-:W-:Y:S01]  /*18110*/  ISETP.GE.AND P1, PT, R10, UR9, PT ;  /* 0x000000090a007c0c */ /* 0x000fe2000bf26270 */
[----:B------:R-:W1:Y:S02]  /*18120*/  LDCU UR9, c[0x0][0x398] ;  /* 0x00007300ff0977ac */ /* 0x000e640008000800 */
[----:B------:R-:W-:Y:S01]  /*18130*/  VIADD R15, R15, UR19 ;  /* 0x000000130f0f7c36 */ /* 0x000fe20008000000 */
[C---:B------:R-:W-:Y:S01]  /*18140*/  IADD3 R10, PT, PT, R0.reuse, 0x7b, RZ ;  /* 0x0000007b000a7810 */ /* 0x040fe20007ffe0ff */
[----:B------:R1:W-:Y:S01]  /*18150*/  @P3 STG.E desc[UR16][R4.64], R58 ;  /* 0x0000003a04003986 */ /* 0x0003e2000c101910 */
[----:B------:R-:W-:Y:S01]  /*18160*/  IADD3 R12, PT, PT, R0, 0x7c, RZ ;  /* 0x0000007c000c7810 */ /* 0x000fe20007ffe0ff */
[C---:B------:R-:W-:Y:S01]  /*18170*/  VIADD R13, R15.reuse, UR19 ;  /* 0x000000130f0d7c36 */ /* 0x040fe20008000000 */
[----:B------:R-:W-:Y:S01]  /*18180*/  ISETP.GE.AND P3, PT, R10, UR23, PT ;  /* 0x000000170a007c0c */ /* 0x000fe2000bf66270 */
[C---:B---3--:R-:W-:Y:S01]  /*18190*/  IMAD.WIDE R6, R15.reuse, 0x4, R2 ;  /* 0x000000040f067825 */ /* 0x048fe200078e0202 */
[----:B------:R-:W3:Y:S03]  /*181a0*/  LDCU UR11, c[0x0][0x398] ;  /* 0x00007300ff0b77ac */ /* 0x000ee60008000800 */
[----:B--2---:R-:W-:Y:S01]  /*181b0*/  IMAD.WIDE R8, R15, 0x4, R196 ;  /* 0x000000040f087825 */ /* 0x004fe200078e02c4 */
[----:B------:R-:W-:-:S03]  /*181c0*/  ISETP.LT.AND P6, PT, R199, UR4, !P6 ;  /* 0x00000004c7007c0c */ /* 0x000fc6000f7c1270 */
[C---:B------:R-:W-:Y:S01]  /*181d0*/  IMAD.WIDE R10, R13.reuse, 0x4, R2 ;  /* 0x000000040d0a7825 */ /* 0x040fe200078e0202 */
[----:B------:R2:W-:Y:S01]  /*181e0*/  @P4 STG.E desc[UR16][R6.64], R187 ;  /* 0x000000bb06004986 */ /* 0x0005e2000c101910 */
[C---:B------:R-:W-:Y:S01]  /*181f0*/  ISETP.LT.AND P4, PT, R198.reuse, UR14, !P0 ;  /* 0x0000000ec6007c0c */ /* 0x040fe2000c781270 */
[----:B------:R-:W3:Y:S01]  /*18200*/  LDCU UR4, c[0x0][0x398] ;  /* 0x00007300ff0477ac */ /* 0x000ee20008000800 */
[----:B-1----:R-:W-:Y:S01]  /*18210*/  IMAD.WIDE R4, R13, 0x4, R196 ;  /* 0x000000040d047825 */ /* 0x002fe200078e02c4 */
[----:B------:R1:W-:Y:S01]  /*18220*/  @P2 STG.E desc[UR16][R8.64], R59 ;  /* 0x0000003b08002986 */ /* 0x0003e2000c101910 */
[----:B------:R-:W-:Y:S01]  /*18230*/  ISETP.LT.AND P2, PT, R199, UR15, !P0 ;  /* 0x0000000fc7007c0c */ /* 0x000fe2000c741270 */
[----:B------:R-:W3:Y:S01]  /*18240*/  LDCU UR14, c[0x0][0x398] ;  /* 0x00007300ff0e77ac */ /* 0x000ee20008000800 */
[----:B------:R-:W-:Y:S01]  /*18250*/  VIADD R13, R13, UR19 ;  /* 0x000000130d0d7c36 */ /* 0x000fe20008000000 */
[----:B------:R4:W-:Y:S01]  /*18260*/  @P5 STG.E desc[UR16][R10.64], R188 ;  /* 0x000000bc0a005986 */ /* 0x0009e2000c101910 */
[----:B------:R-:W-:Y:S01]  /*18270*/  ISETP.LT.AND P5, PT, R198, UR5, !P1 ;  /* 0x00000005c6007c0c */ /* 0x000fe2000cfa1270 */
[----:B------:R-:W3:Y:S01]  /*18280*/  LDCU UR5, c[0x0][0x398] ;  /* 0x00007300ff0577ac */ /* 0x000ee20008000800 */
[C---:B------:R-:W-:Y:S01]  /*18290*/  VIADD R15, R13.reuse, UR19 ;  /* 0x000000130d0f7c36 */ /* 0x040fe20008000000 */
[----:B------:R-:W-:Y:S01]  /*182a0*/  ISETP.GE.AND P0, PT, R12, UR25, PT ;  /* 0x000000190c007c0c */ /* 0x000fe2000bf06270 */
[----:B--2---:R-:W-:Y:S01]  /*182b0*/  IMAD.WIDE R6, R13, 0x4, R2 ;  /* 0x000000040d067825 */ /* 0x004fe200078e0202 */
[----:B------:R-:W-:-:S03]  /*182c0*/  IADD3 R12, PT, PT, R0, 0x7d, RZ ;  /* 0x0000007d000c7810 */ /* 0x000fc60007ffe0ff */
[----:B-1----:R-:W-:Y:S01]  /*182d0*/  IMAD.WIDE R8, R13, 0x4, R196 ;  /* 0x000000040d087825 */ /* 0x002fe200078e02c4 */
[----:B------:R1:W-:Y:S03]  /*182e0*/  @P6 STG.E desc[UR16][R4.64], R60 ;  /* 0x0000003c04006986 */ /* 0x0003e6000c101910 */
[----:B----4-:R-:W-:Y:S01]  /*182f0*/  IMAD.WIDE R10, R15, 0x4, R2 ;  /* 0x000000040f0a7825 */ /* 0x010fe200078e0202 */
[----:B------:R2:W-:Y:S01]  /*18300*/  @P4 STG.E desc[UR16][R6.64], R189 ;  /* 0x000000bd06004986 */ /* 0x0005e2000c101910 */
[----:B------:R-:W-:Y:S01]  /*18310*/  ISETP.LT.AND P1, PT, R199, UR6, !P1 ;  /* 0x00000006c7007c0c */ /* 0x000fe2000cf21270 */
[----:B------:R-:W4:Y:S01]  /*18320*/  LDCU UR6, c[0x0][0x398] ;  /* 0x00007300ff0677ac */ /* 0x000f220008000800 */
[----:B------:R-:W-:Y:S01]  /*18330*/  ISETP.GE.AND P6, PT, R12, UR13, PT ;  /* 0x0000000d0c007c0c */ /* 0x000fe2000bfc6270 */
[----:B------:R2:W-:Y:S01]  /*18340*/  @P2 STG.E desc[UR16][R8.64], R61 ;  /* 0x0000003d08002986 */ /* 0x0005e2000c101910 */
[----:B-----5:R-:W-:Y:S01]  /*18350*/  ISETP.LT.AND P4, PT, R198, UR10, !P3 ;  /* 0x0000000ac6007c0c */ /* 0x020fe2000df81270 */
[----:B------:R-:W-:Y:S01]  /*18360*/  VIADD R13, R15, UR19 ;  /* 0x000000130f0d7c36 */ /* 0x000fe20008000000 */
[----:B------:R-:W5:Y:S01]  /*18370*/  LDCU UR13, c[0x0][0x398] ;  /* 0x00007300ff0d77ac */ /* 0x000f620008000800 */
[----:B------:R2:W-:Y:S01]  /*18380*/  @P5 STG.E desc[UR16][R10.64], R190 ;  /* 0x000000be0a005986 */ /* 0x0005e2000c101910 */
[----:B-1----:R-:W-:Y:S01]  /*18390*/  VIADD R4, R0, 0x7e ;  /* 0x0000007e00047836 */ /* 0x002fe20000000000 */
[----:B------:R-:W-:-:S02]  /*183a0*/  ISETP.LT.AND P3, PT, R199, UR9, !P3 ;  /* 0x00000009c7007c0c */ /* 0x000fc4000df61270 */
[----:B------:R-:W-:Y:S02]  /*183b0*/  ISETP.LT.AND P5, PT, R198, UR8, !P0 ;  /* 0x00000008c6007c0c */ /* 0x000fe4000c7a1270 */
[----:B------:R-:W-:Y:S02]  /*183c0*/  IADD3 R17, PT, PT, R13, UR19, RZ ;  /* 0x000000130d117c10 */ /* 0x000fe4000fffe0ff */
[----:B------:R-:W-:Y:S01]  /*183d0*/  ISETP.GE.AND P2, PT, R4, UR21, PT ;  /* 0x0000001504007c0c */ /* 0x000fe2000bf46270 */
[----:B------:R-:W-:-:S04]  /*183e0*/  IMAD.WIDE R4, R15, 0x4, R196 ;  /* 0x000000040f047825 */ /* 0x000fc800078e02c4 */
[C---:B--2---:R-:W-:Y:S01]  /*183f0*/  IMAD.WIDE R6, R13.reuse, 0x4, R2 ;  /* 0x000000040d067825 */ /* 0x044fe200078e0202 */
[----:B------:R1:W-:Y:S03]  /*18400*/  @P1 STG.E desc[UR16][R4.64], R62 ;  /* 0x0000003e04001986 */ /* 0x0003e6000c101910 */
[----:B------:R-:W-:Y:S01]  /*18410*/  IMAD.WIDE R8, R13, 0x4, R196 ;  /* 0x000000040d087825 */ /* 0x000fe200078e02c4 */
[----:B------:R2:W-:Y:S03]  /*18420*/  @P4 STG.E desc[UR16][R6.64], R191 ;  /* 0x000000bf06004986 */ /* 0x0005e6000c101910 */
[C---:B------:R-:W-:Y:S01]  /*18430*/  IMAD.WIDE R10, R17.reuse, 0x4, R2 ;  /* 0x00000004110a7825 */ /* 0x040fe200078e0202 */
[----:B------:R1:W-:Y:S03]  /*18440*/  @P3 STG.E desc[UR16][R8.64], R63 ;  /* 0x0000003f08003986 */ /* 0x0003e6000c101910 */
[----:B------:R-:W-:Y:S01]  /*18450*/  VIADD R0, R0, 0x7f ;  /* 0x0000007f00007836 */ /* 0x000fe20000000000 */
[----:B------:R1:W-:Y:S01]  /*18460*/  @P5 STG.E desc[UR16][R10.64], R192 ;  /* 0x000000c00a005986 */ /* 0x0003e2000c101910 */
[----:B------:R-:W-:Y:S01]  /*18470*/  VIADD R13, R17, UR19 ;  /* 0x00000013110d7c36 */ /* 0x000fe20008000000 */
[----:B---3--:R-:W-:-:S02]  /*18480*/  ISETP.LT.AND P0, PT, R199, UR11, !P0 ;  /* 0x0000000bc7007c0c */ /* 0x008fc4000c701270 */
[----:B------:R-:W-:Y:S02]  /*18490*/  ISETP.GE.AND P1, PT, R0, UR7, PT ;  /* 0x0000000700007c0c */ /* 0x000fe4000bf26270 */
[C---:B------:R-:W-:Y:S02]  /*184a0*/  ISETP.LT.AND P5, PT, R198.reuse, UR4, !P6 ;  /* 0x00000004c6007c0c */ /* 0x040fe4000f7a1270 */
[----:B------:R-:W-:Y:S02]  /*184b0*/  ISETP.LT.AND P6, PT, R199, UR12, !P6 ;  /* 0x0000000cc7007c0c */ /* 0x000fe4000f7c1270 */
[----:B------:R-:W-:Y:S02]  /*184c0*/  ISETP.LT.AND P4, PT, R198, UR5, !P2 ;  /* 0x00000005c6007c0c */ /* 0x000fe4000d781270 */
[----:B------:R-:W-:Y:S02]  /*184d0*/  IADD3 R15, PT, PT, R13, UR19, RZ ;  /* 0x000000130d0f7c10 */ /* 0x000fe4000fffe0ff */
[----:B-----5:R-:W-:-:S02]  /*184e0*/  ISETP.LT.AND P2, PT, R199, UR13, !P2 ;  /* 0x0000000dc7007c0c */ /* 0x020fc4000d741270 */
[----:B------:R-:W-:Y:S02]  /*184f0*/  ISETP.LT.AND P3, PT, R198, UR14, !P1 ;  /* 0x0000000ec6007c0c */ /* 0x000fe4000cf61270 */
[----:B----4-:R-:W-:Y:S01]  /*18500*/  ISETP.LT.AND P1, PT, R199, UR6, !P1 ;  /* 0x00000006c7007c0c */ /* 0x010fe2000cf21270 */
[----:B-1----:R-:W-:-:S04]  /*18510*/  IMAD.WIDE R4, R17, 0x4, R196 ;  /* 0x0000000411047825 */ /* 0x002fc800078e02c4 */
[----:B------:R-:W-:Y:S02]  /*18520*/  VIADD R17, R15, UR19 ;  /* 0x000000130f117c36 */ /* 0x000fe40008000000 */
[C---:B--2---:R-:W-:Y:S01]  /*18530*/  IMAD.WIDE R6, R13.reuse, 0x4, R2 ;  /* 0x000000040d067825 */ /* 0x044fe200078e0202 */
[----:B------:R1:W-:Y:S03]  /*18540*/  @P0 STG.E desc[UR16][R4.64], R64 ;  /* 0x0000004004000986 */ /* 0x0003e6000c101910 */
[----:B------:R-:W-:Y:S01]  /*18550*/  IMAD.WIDE R8, R13, 0x4, R196 ;  /* 0x000000040d087825 */ /* 0x000fe200078e02c4 */
[----:B------:R1:W-:Y:S03]  /*18560*/  @P5 STG.E desc[UR16][R6.64], R193 ;  /* 0x000000c106005986 */ /* 0x0003e6000c101910 */
[C---:B------:R-:W-:Y:S01]  /*18570*/  IMAD.WIDE R10, R15.reuse, 0x4, R2 ;  /* 0x000000040f0a7825 */ /* 0x040fe200078e0202 */
[----:B------:R1:W-:Y:S03]  /*18580*/  @P6 STG.E desc[UR16][R8.64], R65 ;  /* 0x0000004108006986 */ /* 0x0003e6000c101910 */
[----:B------:R-:W-:Y:S01]  /*18590*/  IMAD.WIDE R12, R15, 0x4, R196 ;  /* 0x000000040f0c7825 */ /* 0x000fe200078e02c4 */
[----:B------:R1:W-:Y:S03]  /*185a0*/  @P4 STG.E desc[UR16][R10.64], R194 ;  /* 0x000000c20a004986 */ /* 0x0003e6000c101910 */
[C---:B------:R-:W-:Y:S01]  /*185b0*/  IMAD.WIDE R2, R17.reuse, 0x4, R2 ;  /* 0x0000000411027825 */ /* 0x040fe200078e0202 */
[----:B------:R1:W-:Y:S03]  /*185c0*/  @P2 STG.E desc[UR16][R12.64], R66 ;  /* 0x000000420c002986 */ /* 0x0003e6000c101910 */
[----:B------:R-:W-:Y:S01]  /*185d0*/  IMAD.WIDE R196, R17, 0x4, R196 ;  /* 0x0000000411c47825 */ /* 0x000fe200078e02c4 */
[----:B------:R1:W-:Y:S04]  /*185e0*/  @P3 STG.E desc[UR16][R2.64], R195 ;  /* 0x000000c302003986 */ /* 0x0003e8000c101910 */
[----:B------:R1:W-:Y:S01]  /*185f0*/  @P1 STG.E desc[UR16][R196.64], R67 ;  /* 0x00000043c4001986 */ /* 0x0003e2000c101910 */
[----:B------:R-:W-:Y:S06]  /*18600*/  BAR.SYNC.DEFER_BLOCKING 0x0 ;  /* 0x0000000000007b1d */ /* 0x000fec0000010000 */
[----:B------:R-:W-:Y:S05]  /*18610*/  BRA.U UP0, `(.L_x_14) ;  /* 0x0000000100a07547 */ /* 0x000fea000b800000 */
[----:B------:R-:W2:Y:S01]  /*18620*/  S2UR UR5, SR_CgaCtaId ;  /* 0x00000000000579c3 */ /* 0x000ea20000008800 */
[----:B------:R-:W-:Y:S01]  /*18630*/  NOP ;  /* 0x0000000000007918 */ /* 0x000fe20000000000 */
[----:B------:R-:W-:Y:S01]  /*18640*/  UMOV UR4, 0x50 ;  /* 0x0000005000047882 */ /* 0x000fe20000000000 */
[----:B------:R-:W-:Y:S01]  /*18650*/  IMAD.U32 R0, RZ, RZ, UR18 ;  /* 0x00000012ff007e24 */ /* 0x000fe2000f8e00ff */
[----:B-1----:R-:W-:Y:S01]  /*18660*/  MOV R3, 0xffff ;  /* 0x0000ffff00037802 */ /* 0x002fe20000000f00 */
[----:B------:R-:W-:-:S03]  /*18670*/  IMAD.MOV.U32 R7, RZ, RZ, 0x1 ;  /* 0x00000001ff077424 */ /* 0x000fc600078e00ff */
[----:B------:R-:W-:-:S04]  /*18680*/  LOP3.LUT R0, R0, 0xffff, RZ, 0xc0, !PT ;  /* 0x0000ffff00007812 */ /* 0x000fc800078ec0ff */
[----:B------:R-:W-:-:S05]  /*18690*/  SHF.R.U32.HI R0, RZ, 0x5, R0 ;  /* 0x00000005ff007819 */ /* 0x000fca0000011600 */
[----:B------:R-:W-:Y:S01]  /*186a0*/  VIADD R2, R0, 0x10 ;  /* 0x0000001000027836 */ /* 0x000fe20000000000 */
[----:B------:R-:W-:Y:S01]  /*186b0*/  SHF.L.U32 R0, R3, R0, RZ ;  /* 0x0000000003007219 */ /* 0x000fe200000006ff */
[----:B--2---:R-:W-:-:S03]  /*186c0*/  ULEA UR6, UR5, UR4, 0x18 ;  /* 0x0000000405067291 */ /* 0x004fc6000f8ec0ff */
[----:B------:R-:W-:-:S04]  /*186d0*/  SHF.L.U32 R3, R7, R2, RZ ;  /* 0x0000000207037219 */ /* 0x000fc800000006ff */
[----:B------:R-:W-:Y:S02]  /*186e0*/  LOP3.LUT R0, R3, R0, RZ, 0xfc, !PT ;  /* 0x0000000003007212 */ /* 0x000fe400078efcff */
[----:B------:R-:W1:Y:S02]  /*186f0*/  LDS R5, [UR6] ;  /* 0x00000006ff057984 */ /* 0x000e640008000800 */
[C---:B------:R-:W-:Y:S02]  /*18700*/  LOP3.LUT R2, R0.reuse, 0xffff, RZ, 0xc0, !PT ;  /* 0x0000ffff00027812 */ /* 0x040fe400078ec0ff */
[----:B-1----:R-:W-:-:S04]  /*18710*/  LOP3.LUT R3, R0, 0xffff, R5, 0x80, !PT ;  /* 0x0000ffff00037812 */ /* 0x002fc800078e8005 */
[----:B------:R-:W-:-:S13]  /*18720*/  ISETP.NE.AND P0, PT, R3, R2, PT ;  /* 0x000000020300720c */ /* 0x000fda0003f05270 */
[----:B------:R-:W-:Y:S05]  /*18730*/  @P0 BRA `(.L_x_15) ;  /* 0x0000000000500947 */ /* 0x000fea0003800000 */
[----:B------:R-:W-:Y:S02]  /*18740*/  SHF.R.U32.HI R5, RZ, 0x10, R5 ;  /* 0x00000010ff057819 */ /* 0x000fe40000011605 */
[----:B------:R-:W-:-:S04]  /*18750*/  SHF.R.U32.HI R2, RZ, 0x10, R0 ;  /* 0x00000010ff027819 */ /* 0x000fc80000011600 */
[----:B------:R-:W-:-:S04]  /*18760*/  LOP3.LUT R5, R5, R2, RZ, 0xc0, !PT ;  /* 0x0000000205057212 */ /* 0x000fc800078ec0ff */
[----:B------:R-:W-:-:S13]  /*18770*/  ISETP.NE.AND P0, PT, R5, R2, PT ;  /* 0x000000020500720c */ /* 0x000fda0003f05270 */
[----:B------:R-:W-:Y:S05]  /*18780*/  @P0 BRA `(.L_x_16) ;  /* 0x0000000000300947 */ /* 0x000fea0003800000 */
[----:B------:R-:W-:Y:S01]  /*18790*/  R2UR UR4, R0 ;  /* 0x00000000000472ca */ /* 0x000fe200000e0000 */
[----:B------:R-:W-:Y:S01]  /*187a0*/  VOTEU.ANY UR5, UPT, PT ;  /* 0x0000000000057886 */ /* 0x000fe200038e0100 */
[----:B------:R-:W1:Y:S01]  /*187b0*/  S2R R0, SR_LANEID ;  /* 0x0000000000007919 */ /* 0x000e620000000000 */
[----:B------:R-:W-:-:S10]  /*187c0*/  UFLO.U32 UR5, UR5 ;  /* 0x00000005000572bd */ /* 0x000fd400080e0000 */
[----:B------:R-:W-:-:S06]  /*187d0*/  ULOP3.LUT UR4, URZ, UR4, URZ, 0x33, !UPT ;  /* 0x00000004ff047292 */ /* 0x000fcc000f8e33ff */
[----:B------:R-:W-:-:S04]  /*187e0*/  MOV R2, UR4 ;  /* 0x0000000400027c02 */ /* 0x000fc80008000f00 */
[----:B------:R-:W2:Y:S02]  /*187f0*/  REDUX UR7, R2 ;  /* 0x00000000020773c4 */ /* 0x000ea40000000000 */
[----:B------:R3:W-:Y:S01]  /*18800*/  UTCATOMSWS.AND URZ, UR4 ;  /* 0x0000000400ff79e3 */ /* 0x0007e20008000000 */
[----:B-1----:R-:W-:Y:S01]  /*18810*/  ISETP.EQ.U32.AND P0, PT, R0, UR5, PT ;  /* 0x0000000500007c0c */ /* 0x002fe2000bf02070 */
[----:B--2---:R-:W-:-:S12]  /*18820*/  IMAD.U32 R0, RZ, RZ, UR7 ;  /* 0x00000007ff007e24 */ /* 0x004fd8000f8e00ff */
[----:B------:R3:W-:Y:S01]  /*18830*/  @P0 ATOMS.AND RZ, [UR6], R0 ;  /* 0x00000000ffff098c */ /* 0x0007e2000a800006 */
[----:B------:R-:W-:Y:S05]  /*18840*/  BRA `(.L_x_14) ;  /* 0x0000000000147947 */ /* 0x000fea0003800000 */
.L_x_16:
[----:B------:R-:W-:-:S07]  /*18850*/  MOV R2, 0x18870 ;  /* 0x0001887000027802 */ /* 0x000fce0000000f00 */
[----:B------:R-:W-:Y:S05]  /*18860*/  CALL.REL.NOINC `($__internal_0_$__cuda_sm10x_tcgen05_guardrail_trap_col_being_dealloced_not_returned_by_alloc) ;  /* 0x00000000002c7944 */ /* 0x000fea0003c00000 */
[----:B------:R-:W-:Y:S05]  /*18870*/  BRA `(.L_x_14) ;  /* 0x0000000000087947 */ /* 0x000fea0003800000 */
.L_x_15:
[----:B------:R-:W-:-:S07]  /*18880*/  MOV R2, 0x188a0 ;  /* 0x000188a000027802 */ /* 0x000fce0000000f00 */
[----:B------:R-:W-:Y:S05]  /*18890*/  CALL.REL.NOINC `($__internal_2_$__cuda_sm10x_tcgen05_guardrail_trap_unallocated_columns_being_dealloced) ;  /* 0x0000000000387944 */ /* 0x000fea0003c00000 */
.L_x_14:
[----:B------:R-:W-:Y:S01]  /*188a0*/  NOP ;  /* 0x0000000000007918 */ /* 0x000fe20000000000 */
[----:B---3--:R-:W-:Y:S05]  /*188b0*/  EXIT ;  /* 0x000000000000794d */ /* 0x008fea0003800000 */
.L_x_9:
[----:B------:R-:W1:Y:S02]  /*188c0*/  SYNCS.PHASECHK.TRANS64.TRYWAIT P3, [UR8], R4 ;  /* 0x00000004ff0075a7 */ /* 0x000e640008061108 */
[----:B-1----:R-:W-:Y:S05]  /*188d0*/  @!P3 BRA `(.L_x_9) ;  /* 0xfffffffc00f8b947 */ /* 0x002fea000383ffff */
[----:B------:R-:W-:Y:S05]  /*188e0*/  BRA `(.L_x_17) ;  /* 0xffffff7000707947 */ /* 0x000fea000383ffff */
.L_x_13:
[----:B------:R-:W5:Y:S02]  /*188f0*/  SYNCS.PHASECHK.TRANS64.TRYWAIT P0, [UR8], R2 ;  /* 0x00000002ff0075a7 */ /* 0x000f640008001108 */
[----:B-----5:R-:W-:Y:S05]  /*18900*/  @!P0 BRA `(.L_x_13) ;  /* 0xfffffffc00f88947 */ /* 0x020fea000383ffff */
[----:B------:R-:W-:Y:S05]  /*18910*/  BRA `(.L_x_12) ;  /* 0xffffff98004c7947 */ /* 0x000fea000383ffff */
        .weak           $__internal_0_$__cuda_sm10x_tcgen05_guardrail_trap_col_being_dealloced_not_returned_by_alloc
        .type           $__internal_0_$__cuda_sm10x_tcgen05_guardrail_trap_col_being_dealloced_not_returned_by_alloc,@function
        .size           $__internal_0_$__cuda_sm10x_tcgen05_guardrail_trap_col_being_dealloced_not_returned_by_alloc,($__internal_1_$__cuda_sm10x_tcgen05_guardrail_trap_phase_invalid_during_alloc - $__internal_0_$__cuda_sm10x_tcgen05_guardrail_trap_col_being_dealloced_not_returned_by_alloc)
$__internal_0_$__cuda_sm10x_tcgen05_guardrail_trap_col_being_dealloced_not_returned_by_alloc:
[----:B------:R-:W-:Y:S05]  /*18920*/  BPT.TRAP 0x1 ;  /* 0x000000040000795c */ /* 0x000fea0000300000 */
[----:B------:R-:W-:-:S04]  /*18930*/  IMAD.MOV.U32 R3, RZ, RZ, 0x0 ;  /* 0x00000000ff037424 */ /* 0x000fc800078e00ff */
[----:B------:R-:W-:Y:S05]  /*18940*/  RET.REL.NODEC R2 `(matmul_kernel) ;  /* 0xfffffe7402ac7950 */ /* 0x000fea0003c3ffff */
        .weak           $__internal_1_$__cuda_sm10x_tcgen05_guardrail_trap_phase_invalid_during_alloc
        .type           $__internal_1_$__cuda_sm10x_tcgen05_guardrail_trap_phase_invalid_during_alloc,@function
        .size           $__internal_1_$__cuda_sm10x_tcgen05_guardrail_trap_phase_invalid_during_alloc,($__internal_2_$__cuda_sm10x_tcgen05_guardrail_trap_unallocated_columns_being_dealloced - $__internal_1_$__cuda_sm10x_tcgen05_guardrail_trap_phase_invalid_during_alloc)
$__internal_1_$__cuda_sm10x_tcgen05_guardrail_trap_phase_invalid_during_alloc:
[----:B------:R-:W-:Y:S05]  /*18950*/  BPT.TRAP 0x1 ;  /* 0x000000040000795c */ /* 0x000fea0000300000 */
[----:B------:R-:W-:-:S04]  /*18960*/  HFMA2 R3, -RZ, RZ, 0, 0 ;  /* 0x00000000ff037431 */ /* 0x000fc800000001ff */
[----:B------:R-:W-:Y:S05]  /*18970*/  RET.REL.NODEC R2 `(matmul_kernel) ;  /* 0xfffffe7402a07950 */ /* 0x000fea0003c3ffff */
        .weak           $__internal_2_$__cuda_sm10x_tcgen05_guardrail_trap_unallocated_columns_being_dealloced
        .type           $__internal_2_$__cuda_sm10x_tcgen05_guardrail_trap_unallocated_columns_being_dealloced,@function
        .size           $__internal_2_$__cuda_sm10x_tcgen05_guardrail_trap_unallocated_columns_being_dealloced,(.L_x_21 - $__internal_2_$__cuda_sm10x_tcgen05_guardrail_trap_unallocated_columns_being_dealloced)
$__internal_2_$__cuda_sm10x_tcgen05_guardrail_trap_unallocated_columns_being_dealloced:
[----:B------:R-:W-:Y:S05]  /*18980*/  BPT.TRAP 0x1 ;  /* 0x000000040000795c */ /* 0x000fea0000300000 */
[----:B------:R-:W-:-:S04]  /*18990*/  IMAD.MOV.U32 R3, RZ, RZ, 0x0 ;  /* 0x00000000ff037424 */ /* 0x000fc800078e00ff */
[----:B------:R-:W-:Y:S05]  /*189a0*/  RET.REL.NODEC R2 `(matmul_kernel) ;  /* 0xfffffe7402947950 */ /* 0x000fea0003c3ffff */
.L_x_18:
[----:B------:R-:W-:-:S00]  /*189b0*/  BRA `(.L_x_18) ;  /* 0xfffffffc00fc7947 */ /* 0x000fc0000383ffff */
[----:B------:R-:W-:-:S00]  /*189c0*/  NOP ;  /* 0x0000000000007918 */ /* 0x000fc00000000000 */
        /* <DEDUP_REMOVED lines=11> */
.L_x_21:


//--------------------- .nv.shared.matmul_kernel  --------------------------
	.section	.nv.shared.matmul_kernel,"aw",@nobits
	.sectionflags	@""
	.align	16
	.zero		1024


//--------------------- .nv.shared.reserved.0     --------------------------
	.section	.nv.shared.reserved.0,"aw",@nobits
	.align	8
	.weak		__nv_reservedSMEM_offset_0_alias
	.size		__nv_reservedSMEM_offset_0_alias, 0, 64
	.other		__nv_reservedSMEM_offset_0_alias,@"STO_CUDA_RESERVED_SHARED STV_DEFAULT"
__nv_reservedSMEM_offset_0_alias:
	.zero		0
.nv.shared.reserved.0:
	.zero		64
	.weak		__nv_reservedSMEM_allocation_phase
	.type		__nv_reservedSMEM_allocation_phase,@object
	.size		__nv_reservedSMEM_allocation_phase,(.L_0 - __nv_reservedSMEM_allocation_phase)
__nv_reservedSMEM_allocation_phase:
	.zero		1
.L_0:
	.zero		7
	.weak		__nv_reservedSMEM_devtool_atexit_pc
	.type		__nv_reservedSMEM_devtool_atexit_pc,@object
	.size		__nv_reservedSMEM_devtool_atexit_pc,(__nv_reservedSMEM_allocation_mask - __nv_reservedSMEM_devtool_atexit_pc)
__nv_reservedSMEM_devtool_atexit_pc:
	.zero		8
	.weak		__nv_reservedSMEM_allocation_mask
	.type		__nv_reservedSMEM_allocation_mask,@object
	.size		__nv_reservedSMEM_allocation_mask,(.L_2 - __nv_reservedSMEM_allocation_mask)
__nv_reservedSMEM_allocation_mask:
	.zero		4
.L_2:


//--------------------- .nv.constant0.matmul_kernel --------------------------
	.section	.nv.constant0.matmul_kernel,"a",@progbits
	.sectionflags	@""
	.align	4
.nv.constant0.matmul_kernel:
	.zero		976


//--------------------- SYMBOLS --------------------------

	.type		.nv.reservedSmem.offset0,@object
	.size		.nv.reservedSmem.offset0,0x4
	.type		.nv.reservedSmem.cap,@object
	.size		.nv.reservedSmem.cap,0x4
